def matmul_kernel(
    a_ptr,
    b_ptr,
    c_ptr,
    M,
    N,
    K,
    stride_am,
    stride_ak,
    stride_bk,
    stride_bn,
    stride_cm,
    stride_cn,
    BLOCK_M: tl.constexpr,
    BLOCK_N: tl.constexpr,
    BLOCK_K: tl.constexpr,
    GROUP_M: tl.constexpr,
):
    pid = tl.program_id(axis=0)
    num_pid_m = tl.cdiv(M, BLOCK_M)
    num_pid_n = tl.cdiv(N, BLOCK_N)
    num_pid_in_group = GROUP_M * num_pid_n
    group_id = pid // num_pid_in_group
    first_pid_m = group_id * GROUP_M
    group_size_m = min(num_pid_m - first_pid_m, GROUP_M)
    pid_m = first_pid_m + ((pid % num_pid_in_group) % group_size_m)
    pid_n = (pid % num_pid_in_group) // group_size_m

    offs_am = (pid_m * BLOCK_M + tl.arange(0, BLOCK_M)) % M
    offs_bn = (pid_n * BLOCK_N + tl.arange(0, BLOCK_N)) % N
    offs_k = tl.arange(0, BLOCK_K)
    a_ptrs = a_ptr + offs_am[:, None] * stride_am + offs_k[None, :] * stride_ak
    b_ptrs = b_ptr + offs_k[:, None] * stride_bk + offs_bn[None, :] * stride_bn

    acc = tl.zeros((BLOCK_M, BLOCK_N), dtype=tl.float32)
    for kk in range(0, tl.cdiv(K, BLOCK_K)):
        a = tl.load(a_ptrs, mask=offs_k[None, :] < K - kk * BLOCK_K, other=0.0)
        b = tl.load(b_ptrs, mask=offs_k[:, None] < K - kk * BLOCK_K, other=0.0)
        acc = tl.dot(a, b, acc)
        a_ptrs += BLOCK_K * stride_ak
        b_ptrs += BLOCK_K * stride_bk

    c = acc.to(c_ptr.dtype.element_ty)
    offs_cm = pid_m * BLOCK_M + tl.arange(0, BLOCK_M)
    offs_cn = pid_n * BLOCK_N + tl.arange(0, BLOCK_N)
    c_ptrs = c_ptr + offs_cm[:, None] * stride_cm + offs_cn[None, :] * stride_cn
    mask = (offs_cm[:, None] < M) & (offs_cn[None, :] < N)
    tl.store(c_ptrs, c, mask=mask)

# config = {"BLOCK_K": 64, "BLOCK_M": 128, "BLOCK_N": 64, "GROUP_M": 8, "arch": "sm_100", "dtype": "fp8e4m3", "num_ctas": 1, "num_stages": 3, "num_warps": 1}
# arch = sm_100


// ===== COMPILED SASS (sm_100a) =====

	.target	sm_100a

	.elftype	@"ET_EXEC"


//--------------------- .note.nv.tkinfo           --------------------------
	.section	.note.nv.tkinfo,"",@"SHT_NOTE"
	.sectionflags	@"SHF_NOTE_NV_TKINFO"
	.tkinfo
        /*0018*/ 	.word	0x00000081
        /*0030*/ 	.string	""
        /*0030*/ 	.string	"ptxas-blackwell"
        /*0030*/ 	.string	"Cuda compilation tools, release 12.9, V12.9.86"
        /*0030*/ 	.string	"Build cuda_12.9.r12.9/compiler.36037853_0"
        /*0030*/ 	.string	"-v  -suppress-debug-info  -lineinfo  -arch sm_100a "



//--------------------- .note.nv.cuver            --------------------------
	.section	.note.nv.cuver,"",@"SHT_NOTE"
	.sectionflags	@"SHF_NOTE_NV_CUVER"
        /*0018*/ 	.short	0x0001
        /*001a*/ 	.short	0x0064
        /*001c*/ 	.short	0x0001
        /*001e*/ 	.short	0x0000
        /*0020*/ 	.short	0x0001
        /*0022*/ 	.short	0x0000


//--------------------- .nv.info                  --------------------------
	.section	.nv.info,"",@"SHT_CUDA_INFO"
	.align	4


	//----- nvinfo : EIATTR_REGCOUNT
	.align		4
        /*0000*/ 	.byte	0x04, 0x2f
        /*0002*/ 	.short	(.L_1 - .L_0)
	.align		4
.L_0:
        /*0004*/ 	.word	index@(matmul_kernel)
        /*0008*/ 	.word	0x00000040


	//----- nvinfo : EIATTR_FRAME_SIZE
	.align		4
.L_1:
        /*000c*/ 	.byte	0x04, 0x11
        /*000e*/ 	.short	(.L_3 - .L_2)
	.align		4
.L_2:
        /*0010*/ 	.word	index@(matmul_kernel)
        /*0014*/ 	.word	0x000022a8


	//----- nvinfo : EIATTR_MIN_STACK_SIZE
	.align		4
.L_3:
        /*0018*/ 	.byte	0x04, 0x12
        /*001a*/ 	.short	(.L_5 - .L_4)
	.align		4
.L_4:
        /*001c*/ 	.word	index@(matmul_kernel)
        /*0020*/ 	.word	0x000022a8
.L_5:


//--------------------- .nv.info.matmul_kernel    --------------------------
	.section	.nv.info.matmul_kernel,"",@"SHT_CUDA_INFO"
	.sectionflags	@""
	.align	4


	//----- nvinfo : EIATTR_CUDA_API_VERSION
	.align		4
        /*0000*/ 	.byte	0x04, 0x37
        /*0002*/ 	.short	(.L_7 - .L_6)
.L_6:
        /*0004*/ 	.word	0x00000081


	//----- nvinfo : EIATTR_KPARAM_INFO
	.align		4
.L_7:
        /*0008*/ 	.byte	0x04, 0x17
        /*000a*/ 	.short	(.L_9 - .L_8)
.L_8:
        /*000c*/ 	.word	0x00000000
        /*0010*/ 	.short	0x000d
        /*0012*/ 	.short	0x0048
        /*0014*/ 	.byte	0x00, 0xf4, 0x21, 0x00


	//----- nvinfo : EIATTR_KPARAM_INFO
	.align		4
.L_9:
        /*0018*/ 	.byte	0x04, 0x17
        /*001a*/ 	.short	(.L_11 - .L_10)
.L_10:
        /*001c*/ 	.word	0x00000000
        /*0020*/ 	.short	0x000c
        /*0022*/ 	.short	0x0040
        /*0024*/ 	.byte	0x00, 0xf4, 0x21, 0x00


	//----- nvinfo : EIATTR_KPARAM_INFO
	.align		4
.L_11:
        /*0028*/ 	.byte	0x04, 0x17
        /*002a*/ 	.short	(.L_13 - .L_12)
.L_12:
        /*002c*/ 	.word	0x00000000
        /*0030*/ 	.short	0x000b
        /*0032*/ 	.short	0x0038
        /*0034*/ 	.byte	0x00, 0xf0, 0x11, 0x00


	//----- nvinfo : EIATTR_KPARAM_INFO
	.align		4
.L_13:
        /*0038*/ 	.byte	0x04, 0x17
        /*003a*/ 	.short	(.L_15 - .L_14)
.L_14:
        /*003c*/ 	.word	0x00000000
        /*0040*/ 	.short	0x000a
        /*0042*/ 	.short	0x0034
        /*0044*/ 	.byte	0x00, 0xf0, 0x11, 0x00


	//----- nvinfo : EIATTR_KPARAM_INFO
	.align		4
.L_15:
        /*0048*/ 	.byte	0x04, 0x17
        /*004a*/ 	.short	(.L_17 - .L_16)
.L_16:
        /*004c*/ 	.word	0x00000000
        /*0050*/ 	.short	0x0009
        /*0052*/ 	.short	0x0030
        /*0054*/ 	.byte	0x00, 0xf0, 0x11, 0x00


	//----- nvinfo : EIATTR_KPARAM_INFO
	.align		4
.L_17:
        /*0058*/ 	.byte	0x04, 0x17
        /*005a*/ 	.short	(.L_19 - .L_18)
.L_18:
        /*005c*/ 	.word	0x00000000
        /*0060*/ 	.short	0x0008
        /*0062*/ 	.short	0x002c
        /*0064*/ 	.byte	0x00, 0xf0, 0x11, 0x00


	//----- nvinfo : EIATTR_KPARAM_INFO
	.align		4
.L_19:
        /*0068*/ 	.byte	0x04, 0x17
        /*006a*/ 	.short	(.L_21 - .L_20)
.L_20:
        /*006c*/ 	.word	0x00000000
        /*0070*/ 	.short	0x0007
        /*0072*/ 	.short	0x0028
        /*0074*/ 	.byte	0x00, 0xf0, 0x11, 0x00


	//----- nvinfo : EIATTR_KPARAM_INFO
	.align		4
.L_21:
        /*0078*/ 	.byte	0x04, 0x17
        /*007a*/ 	.short	(.L_23 - .L_22)
.L_22:
        /*007c*/ 	.word	0x00000000
        /*0080*/ 	.short	0x0006
        /*0082*/ 	.short	0x0024
        /*0084*/ 	.byte	0x00, 0xf0, 0x11, 0x00


	//----- nvinfo : EIATTR_KPARAM_INFO
	.align		4
.L_23:
        /*0088*/ 	.byte	0x04, 0x17
        /*008a*/ 	.short	(.L_25 - .L_24)
.L_24:
        /*008c*/ 	.word	0x00000000
        /*0090*/ 	.short	0x0005
        /*0092*/ 	.short	0x0020
        /*0094*/ 	.byte	0x00, 0xf0, 0x11, 0x00


	//----- nvinfo : EIATTR_KPARAM_INFO
	.align		4
.L_25:
        /*0098*/ 	.byte	0x04, 0x17
        /*009a*/ 	.short	(.L_27 - .L_26)
.L_26:
        /*009c*/ 	.word	0x00000000
        /*00a0*/ 	.short	0x0004
        /*00a2*/ 	.short	0x001c
        /*00a4*/ 	.byte	0x00, 0xf0, 0x11, 0x00


	//----- nvinfo : EIATTR_KPARAM_INFO
	.align		4
.L_27:
        /*00a8*/ 	.byte	0x04, 0x17
        /*00aa*/ 	.short	(.L_29 - .L_28)
.L_28:
        /*00ac*/ 	.word	0x00000000
        /*00b0*/ 	.short	0x0003
        /*00b2*/ 	.short	0x0018
        /*00b4*/ 	.byte	0x00, 0xf0, 0x11, 0x00


	//----- nvinfo : EIATTR_KPARAM_INFO
	.align		4
.L_29:
        /*00b8*/ 	.byte	0x04, 0x17
        /*00ba*/ 	.short	(.L_31 - .L_30)
.L_30:
        /*00bc*/ 	.word	0x00000000
        /*00c0*/ 	.short	0x0002
        /*00c2*/ 	.short	0x0010
        /*00c4*/ 	.byte	0x00, 0xf4, 0x21, 0x00


	//----- nvinfo : EIATTR_KPARAM_INFO
	.align		4
.L_31:
        /*00c8*/ 	.byte	0x04, 0x17
        /*00ca*/ 	.short	(.L_33 - .L_32)
.L_32:
        /*00cc*/ 	.word	0x00000000
        /*00d0*/ 	.short	0x0001
        /*00d2*/ 	.short	0x0008
        /*00d4*/ 	.byte	0x00, 0xf4, 0x21, 0x00


	//----- nvinfo : EIATTR_KPARAM_INFO
	.align		4
.L_33:
        /*00d8*/ 	.byte	0x04, 0x17
        /*00da*/ 	.short	(.L_35 - .L_34)
.L_34:
        /*00dc*/ 	.word	0x00000000
        /*00e0*/ 	.short	0x0000
        /*00e2*/ 	.short	0x0000
        /*00e4*/ 	.byte	0x00, 0xf4, 0x21, 0x00


	//----- nvinfo : EIATTR_SPARSE_MMA_MASK
	.align		4
.L_35:
        /*00e8*/ 	.byte	0x03, 0x50
        /*00ea*/ 	.short	0x0000


	//----- nvinfo : EIATTR_MAXREG_COUNT
	.align		4
        /*00ec*/ 	.byte	0x03, 0x1b
        /*00ee*/ 	.short	0x00ff


	//----- nvinfo : EIATTR_NUM_BARRIERS
	.align		4
        /*00f0*/ 	.byte	0x02, 0x4c
        /*00f2*/ 	.byte	0x01
	.zero		1


	//----- nvinfo : EIATTR_ANNOTATIONS
	.align		4
        /*00f4*/ 	.byte	0x04, 0x55
        /*00f6*/ 	.short	(.L_37 - .L_36)


	//   ....[0]....
.L_36:
        /*00f8*/ 	.word	0x00000001
        /*00fc*/ 	.byte	0x80, 0x00, 0x00, 0x00, 0x01, 0x00, 0x00, 0x00, 0xa0, 0x00, 0x00, 0x00, 0x01, 0x00, 0x00, 0x00
        /* <DEDUP_REMOVED lines=4071> */
        /*ff7c*/ 	.byte	0x30, 0x19, 0x04, 0x00


	//----- nvinfo : EIATTR_COOP_GROUP_MASK_REGIDS
	.align		4
.L_37:
        /*ff80*/ 	.byte	0x04, 0x29
        /*ff82*/ 	.short	(.L_39 - .L_38)


	//   ....[0]....
.L_38:
        /*ff84*/ 	.word	0xffffffff


	//   ....[1]....
        /*ff88*/ 	.word	0xffffffff


	//   ....[2]....
        /*ff8c*/ 	.word	0xffffffff


	//   ....[3]....
        /*ff90*/ 	.word	0xffffffff


	//   ....[4]....
        /*ff94*/ 	.word	0xffffffff


	//   ....[5]....
        /*ff98*/ 	.word	0xffffffff


	//   ....[6]....
        /*ff9c*/ 	.word	0xffffffff


	//   ....[7]....
        /*ffa0*/ 	.word	0xffffffff


	//   ....[8]....
        /*ffa4*/ 	.word	0xffffffff


	//   ....[9]....
        /*ffa8*/ 	.word	0xffffffff


	//   ....[10]....
        /*ffac*/ 	.word	0xffffffff


	//   ....[11]....
        /*ffb0*/ 	.word	0xffffffff


	//   ....[12]....
        /*ffb4*/ 	.word	0xffffffff


	//   ....[13]....
        /*ffb8*/ 	.word	0xffffffff


	//   ....[14]....
        /*ffbc*/ 	.word	0xffffffff


	//   ....[15]....
        /*ffc0*/ 	.word	0xffffffff


	//   ....[16]....
        /*ffc4*/ 	.word	0xffffffff


	//   ....[17]....
        /*ffc8*/ 	.word	0xffffffff


	//   ....[18]....
        /*ffcc*/ 	.word	0xffffffff


	//   ....[19]....
        /*ffd0*/ 	.word	0xffffffff


	//   ....[20]....
        /*ffd4*/ 	.word	0xffffffff


	//   ....[21]....
        /*ffd8*/ 	.word	0xffffffff


	//   ....[22]....
        /*ffdc*/ 	.word	0xffffffff


	//   ....[23]....
        /*ffe0*/ 	.word	0xffffffff


	//   ....[24]....
        /*ffe4*/ 	.word	0xffffffff


	//   ....[25]....
        /*ffe8*/ 	.word	0xffffffff


	//   ....[26]....
        /*ffec*/ 	.word	0xffffffff


	//   ....[27]....
        /*fff0*/ 	.word	0xffffffff


	//   ....[28]....
        /*fff4*/ 	.word	0xffffffff


	//   ....[29]....
        /*fff8*/ 	.word	0xffffffff


	//   ....[30]....
        /*fffc*/ 	.word	0xffffffff


	//----- nvinfo : EIATTR_COOP_GROUP_INSTR_OFFSETS
	.align		4
.L_39:
        /*10000*/ 	.byte	0x04, 0x28
        /*10002*/ 	.short	(.L_41 - .L_40)


	//   ....[0]....
.L_40:
        /*10004*/ 	.word	0x00039050


	//   ....[1]....
        /*10008*/ 	.word	0x000394a0


	//   ....[2]....
        /*1000c*/ 	.word	0x000395d0


	//   ....[3]....
        /*10010*/ 	.word	0x00039620


	//   ....[4]....
        /*10014*/ 	.word	0x00039640


	//   ....[5]....
        /*10018*/ 	.word	0x000396d0


	//   ....[6]....
        /*1001c*/ 	.word	0x000397d0


	//   ....[7]....
        /*10020*/ 	.word	0x000398a0


	//   ....[8]....
        /*10024*/ 	.word	0x000398c0


	//   ....[9]....
        /*10028*/ 	.word	0x000399b0


	//   ....[10]....
        /*1002c*/ 	.word	0x00039a40


	//   ....[11]....
        /*10030*/ 	.word	0x00039aa0


	//   ....[12]....
        /*10034*/ 	.word	0x00039b10


	//   ....[13]....
        /*10038*/ 	.word	0x00039ba0


	//   ....[14]....
        /*1003c*/ 	.word	0x00039ca0


	//   ....[15]....
        /*10040*/ 	.word	0x00039cc0


	//   ....[16]....
        /*10044*/ 	.word	0x00039d60


	//   ....[17]....
        /*10048*/ 	.word	0x00039dd0


	//   ....[18]....
        /*1004c*/ 	.word	0x00039e70


	//   ....[19]....
        /*10050*/ 	.word	0x00039e90


	//   ....[20]....
        /*10054*/ 	.word	0x00039ec0


	//   ....[21]....
        /*10058*/ 	.word	0x00039f20


	//   ....[22]....
        /*1005c*/ 	.word	0x00039f80


	//   ....[23]....
        /*10060*/ 	.word	0x0003a070


	//   ....[24]....
        /*10064*/ 	.word	0x0003a0f0


	//   ....[25]....
        /*10068*/ 	.word	0x0003a140


	//   ....[26]....
        /*1006c*/ 	.word	0x0003a1c0


	//   ....[27]....
        /*10070*/ 	.word	0x0003a260


	//   ....[28]....
        /*10074*/ 	.word	0x0003a280


	//   ....[29]....
        /*10078*/ 	.word	0x0003a2f0


	//   ....[30]....
        /*1007c*/ 	.word	0x0003a4d0


	//----- nvinfo : EIATTR_VRC_CTA_INIT_COUNT
	.align		4
.L_41:
        /*10080*/ 	.byte	0x02, 0x4a
	.zero		1
	.zero		1


	//----- nvinfo : EIATTR_EXIT_INSTR_OFFSETS
	.align		4
        /*10084*/ 	.byte	0x04, 0x1c
        /*10086*/ 	.short	(.L_43 - .L_42)


	//   ....[0]....
.L_42:
        /*10088*/ 	.word	0x00041c90


	//   ....[1]....
        /*1008c*/ 	.word	0x00041cb0


	//----- nvinfo : EIATTR_REQNTID
	.align		4
.L_43:
        /*10090*/ 	.byte	0x04, 0x10
        /*10092*/ 	.short	(.L_45 - .L_44)
.L_44:
        /*10094*/ 	.word	0x00000020
        /*10098*/ 	.word	0x00000001
        /*1009c*/ 	.word	0x00000001


	//----- nvinfo : EIATTR_CBANK_PARAM_SIZE
	.align		4
.L_45:
        /*100a0*/ 	.byte	0x03, 0x19
        /*100a2*/ 	.short	0x0050


	//----- nvinfo : EIATTR_PARAM_CBANK
	.align		4
        /*100a4*/ 	.byte	0x04, 0x0a
        /*100a6*/ 	.short	(.L_47 - .L_46)
	.align		4
.L_46:
        /*100a8*/ 	.word	index@(.nv.constant0.matmul_kernel)
        /*100ac*/ 	.short	0x0380
        /*100ae*/ 	.short	0x0050


	//----- nvinfo : EIATTR_SW_WAR
	.align		4
.L_47:
        /*100b0*/ 	.byte	0x04, 0x36
        /*100b2*/ 	.short	(.L_49 - .L_48)
.L_48:
        /*100b4*/ 	.word	0x00000008
.L_49:


//--------------------- .nv.compat                --------------------------
	.section	.nv.compat,"",@"SHT_CUDA_COMPAT_INFO"
	.align	4
        /*0000*/ 	.byte	0x02, 0x02, 0x02, 0x00, 0x02, 0x05, 0x05, 0x00, 0x02, 0x03, 0x00, 0x00, 0x02, 0x06, 0x01, 0x00


//--------------------- .nv.callgraph             --------------------------
	.section	.nv.callgraph,"",@"SHT_CUDA_CALLGRAPH"
	.align	4
	.sectionentsize	8
	.align		4
        /*0000*/ 	.word	0x00000000
	.align		4
        /*0004*/ 	.word	0xffffffff
	.align		4
        /*0008*/ 	.word	0x00000000
	.align		4
        /*000c*/ 	.word	0xfffffffe
	.align		4
        /*0010*/ 	.word	0x00000000
	.align		4
        /*0014*/ 	.word	0xfffffffd
	.align		4
        /*0018*/ 	.word	0x00000000
	.align		4
        /*001c*/ 	.word	0xfffffffc


//--------------------- .text.matmul_kernel       --------------------------
	.section	.text.matmul_kernel,"ax",@progbits
	.align	128
        .global         matmul_kernel
        .type           matmul_kernel,@function
        .size           matmul_kernel,(.L_x_3 - matmul_kernel)
        .other          matmul_kernel,@"STO_CUDA_ENTRY STV_DEFAULT"
matmul_kernel:
.text.matmul_kernel:
[----:B------:R-:W0:Y:S08]  /*0000*/  LDC R1, c[0x0][0x37c] ;  /* 0x0000df00ff017b82 */ /* 0x000e300000000800 */
[----:B------:R-:W1:Y:S01]  /*0010*/  LDC.64 R2, c[0x0][0x398] ;  /* 0x0000e600ff027b82 */ /* 0x000e620000000a00 */
[----:B------:R-:W2:Y:S01]  /*0020*/  S2R R7, SR_CTAID.X ;  /* 0x0000000000077919 */ /* 0x000ea20000002500 */
[----:B0-----:R-:W-:Y:S01]  /*0030*/  VIADD R1, R1, 0xffffdd58 ;  /* 0xffffdd5801017836 */ /* 0x001fe20000000000 */
[----:B------:R-:W0:Y:S01]  /*0040*/  LDCU UR7, c[0x0][0x3a0] ;  /* 0x00007400ff0777ac */ /* 0x000e220008000800 */
[----:B------:R-:W3:Y:S01]  /*0050*/  S2R R14, SR_TID.X ;  /* 0x00000000000e7919 */ /* 0x000ee20000002100 */
[----:B------:R-:W-:-:S03]  /*0060*/  UMOV UR4, 0x400 ;  /* 0x0000040000047882 */ /* 0x000fc60000000000 */
[----:B------:R-:W4:Y:S01]  /*0070*/  S2UR UR5, SR_CgaCtaId ;  /* 0x00000000000579c3 */ /* 0x000f220000008800 */
[----:B------:R-:W-:Y:S01]  /*0080*/  STL [R1+0x3d0], RZ ;  /* 0x0003d0ff01007387 */ /* 0x000fe20000100800 */
[----:B------:R-:W2:Y:S03]  /*0090*/  LDCU.64 UR40, c[0x0][0x358] ;  /* 0x00006b00ff2877ac */ /* 0x000ea60008000a00 */
[----:B------:R-:W-:Y:S04]  /*00a0*/  STL [R1+0x3d4], RZ ;  /* 0x0003d4ff01007387 */ /* 0x000fe80000100800 */
[----:B------:R-:W-:Y:S04]  /*00b0*/  STL [R1+0x3d8], RZ ;  /* 0x0003d8ff01007387 */ /* 0x000fe80000100800 */
[----:B------:R-:W-:Y:S01]  /*00c0*/  STL [R1+0x3dc], RZ ;  /* 0x0003dcff01007387 */ /* 0x000fe20000100800 */
[----:B0-----:R-:W-:Y:S01]  /*00d0*/  UIADD3 UR7, UPT, UPT, UR7, 0x3f, URZ ;  /* 0x0000003f07077890 */ /* 0x001fe2000fffe0ff */
[----:B-1----:R-:W-:-:S02]  /*00e0*/  VIADD R0, R3, 0x3f ;  /* 0x0000003f03007836 */ /* 0x002fc40000000000 */
[----:B------:R-:W-:Y:S01]  /*00f0*/  STL [R1+0x460], RZ ;  /* 0x000460ff01007387 */ /* 0x000fe20000100800 */
[----:B------:R-:W-:Y:S02]  /*0100*/  UISETP.GE.AND UP0, UPT, UR7, 0x40, UPT ;  /* 0x000000400700788c */ /* 0x000fe4000bf06270 */
[----:B------:R-:W-:Y:S01]  /*0110*/  SHF.R.S32.HI R5, RZ, 0x1f, R0 ;  /* 0x0000001fff057819 */ /* 0x000fe20000011400 */
[----:B------:R-:W-:Y:S01]  /*0120*/  STL [R1+0x464], RZ ;  /* 0x000464ff01007387 */ /* 0x000fe20000100800 */
[----:B----4-:R-:W-:Y:S02]  /*0130*/  ULEA UR4, UR5, UR4, 0x18 ;  /* 0x0000000405047291 */ /* 0x010fe4000f8ec0ff */
[----:B------:R-:W-:Y:S01]  /*0140*/  LEA.HI R5, R5, R0, RZ, 0x6 ;  /* 0x0000000005057211 */ /* 0x000fe200078f30ff */
[----:B------:R-:W-:Y:S01]  /*0150*/  STL [R1+0x468], RZ ;  /* 0x000468ff01007387 */ /* 0x000fe20000100800 */
[----:B--2---:R-:W-:Y:S02]  /*0160*/  IABS R10, R7 ;  /* 0x00000007000a7213 */ /* 0x004fe40000000000 */
[----:B------:R-:W-:Y:S01]  /*0170*/  SHF.R.S32.HI R5, RZ, 0x6, R5 ;  /* 0x00000006ff057819 */ /* 0x000fe20000011405 */
[----:B------:R-:W-:Y:S04]  /*0180*/  STL [R1+0x46c], RZ ;  /* 0x00046cff01007387 */ /* 0x000fe80000100800 */
[----:B------:R-:W-:Y:S01]  /*0190*/  IMAD.SHL.U32 R6, R5, 0x8, RZ ;  /* 0x0000000805067824 */ /* 0x000fe200078e00ff */
[----:B------:R-:W-:Y:S04]  /*01a0*/  STL [R1+0x470], RZ ;  /* 0x000470ff01007387 */ /* 0x000fe80000100800 */
[-C--:B------:R-:W-:Y:S01]  /*01b0*/  IABS R9, R6.reuse ;  /* 0x0000000600097213 */ /* 0x080fe20000000000 */
[----:B------:R-:W-:Y:S01]  /*01c0*/  STL [R1+0x474], RZ ;  /* 0x000474ff01007387 */ /* 0x000fe20000100800 */
[----:B------:R-:W-:-:S02]  /*01d0*/  IABS R12, R6 ;  /* 0x00000006000c7213 */ /* 0x000fc40000000000 */
[----:B------:R-:W0:Y:S01]  /*01e0*/  I2F.RP R0, R9 ;  /* 0x0000000900007306 */ /* 0x000e220000209400 */
[----:B------:R-:W-:Y:S04]  /*01f0*/  STL [R1+0x478], RZ ;  /* 0x000478ff01007387 */ /* 0x000fe80000100800 */
[----:B------:R-:W-:Y:S04]  /*0200*/  STL [R1+0x47c], RZ ;  /* 0x00047cff01007387 */ /* 0x000fe80000100800 */
[----:B------:R-:W-:Y:S04]  /*0210*/  STL [R1+0x480], RZ ;  /* 0x000480ff01007387 */ /* 0x000fe80000100800 */
[----:B------:R-:W-:Y:S01]  /*0220*/  STL [R1+0x484], RZ ;  /* 0x000484ff01007387 */ /* 0x000fe20000100800 */
[----:B0-----:R-:W0:Y:S03]  /*0230*/  MUFU.RCP R0, R0 ;  /* 0x0000000000007308 */ /* 0x001e260000001000 */
[----:B------:R-:W-:Y:S04]  /*0240*/  STL [R1+0x488], RZ ;  /* 0x000488ff01007387 */ /* 0x000fe80000100800 */
[----:B------:R-:W-:Y:S04]  /*0250*/  STL [R1+0x48c], RZ ;  /* 0x00048cff01007387 */ /* 0x000fe80000100800 */
[----:B------:R-:W-:Y:S04]  /*0260*/  STL [R1+0x490], RZ ;  /* 0x000490ff01007387 */ /* 0x000fe80000100800 */
[----:B------:R-:W-:Y:S01]  /*0270*/  STL [R1+0x494], RZ ;  /* 0x000494ff01007387 */ /* 0x000fe20000100800 */
[----:B0-----:R-:W-:-:S03]  /*0280*/  VIADD R4, R0, 0xffffffe ;  /* 0x0ffffffe00047836 */ /* 0x001fc60000000000 */
[----:B------:R-:W-:Y:S01]  /*0290*/  STL [R1+0x498], RZ ;  /* 0x000498ff01007387 */ /* 0x000fe20000100800 */
[----:B------:R-:W-:Y:S01]  /*02a0*/  IMAD.MOV R0, RZ, RZ, -R12 ;  /* 0x000000ffff007224 */ /* 0x000fe200078e0a0c */
[----:B------:R0:W1:Y:S02]  /*02b0*/  F2I.FTZ.U32.TRUNC.NTZ R5, R4 ;  /* 0x0000000400057305 */ /* 0x000064000021f000 */
[----:B------:R-:W-:Y:S04]  /*02c0*/  STL [R1+0x49c], RZ ;  /* 0x00049cff01007387 */ /* 0x000fe80000100800 */
[----:B------:R-:W-:Y:S01]  /*02d0*/  STL [R1+0xc0], RZ ;  /* 0x0000c0ff01007387 */ /* 0x000fe20000100800 */
[----:B0-----:R-:W-:-:S03]  /*02e0*/  IMAD.MOV.U32 R4, RZ, RZ, RZ ;  /* 0x000000ffff047224 */ /* 0x001fc600078e00ff */
[----:B------:R-:W-:Y:S04]  /*02f0*/  STL [R1+0xc4], RZ ;  /* 0x0000c4ff01007387 */ /* 0x000fe80000100800 */
[----:B------:R-:W-:Y:S01]  /*0300*/  STL [R1+0xc8], RZ ;  /* 0x0000c8ff01007387 */ /* 0x000fe20000100800 */
[----:B-1----:R-:W-:-:S03]  /*0310*/  IMAD.MOV R8, RZ, RZ, -R5 ;  /* 0x000000ffff087224 */ /* 0x002fc600078e0a05 */
[----:B------:R-:W-:Y:S01]  /*0320*/  STL [R1+0xcc], RZ ;  /* 0x0000ccff01007387 */ /* 0x000fe20000100800 */
[----:B------:R-:W-:Y:S02]  /*0330*/  IMAD R11, R8, R9, RZ ;  /* 0x00000009080b7224 */ /* 0x000fe400078e02ff */
[----:B------:R-:W-:Y:S01]  /*0340*/  IMAD.MOV.U32 R8, RZ, RZ, R10 ;  /* 0x000000ffff087224 */ /* 0x000fe200078e000a */
[----:B------:R-:W-:Y:S01]  /*0350*/  STL [R1+0x730], RZ ;  /* 0x000730ff01007387 */ /* 0x000fe20000100800 */
[----:B------:R-:W-:-:S03]  /*0360*/  IMAD.HI.U32 R5, R5, R11, R4 ;  /* 0x0000000b05057227 */ /* 0x000fc600078e0004 */
[----:B------:R-:W-:Y:S03]  /*0370*/  STL [R1+0x734], RZ ;  /* 0x000734ff01007387 */ /* 0x000fe60000100800 */
[----:B------:R-:W-:Y:S01]  /*0380*/  IMAD.HI.U32 R5, R5, R8, RZ ;  /* 0x0000000805057227 */ /* 0x000fe200078e00ff */
[----:B------:R-:W-:Y:S03]  /*0390*/  STL [R1+0x738], RZ ;  /* 0x000738ff01007387 */ /* 0x000fe60000100800 */
[----:B------:R-:W-:Y:S01]  /*03a0*/  IMAD R0, R5, R0, R8 ;  /* 0x0000000005007224 */ /* 0x000fe200078e0208 */
[----:B------:R-:W-:Y:S04]  /*03b0*/  STL [R1+0x73c], RZ ;  /* 0x00073cff01007387 */ /* 0x000fe80000100800 */
[----:B------:R-:W-:Y:S01]  /*03c0*/  ISETP.GT.U32.AND P1, PT, R9, R0, PT ;  /* 0x000000000900720c */ /* 0x000fe20003f24070 */
[----:B------:R-:W-:Y:S04]  /*03d0*/  STL [R1+0x7a0], RZ ;  /* 0x0007a0ff01007387 */ /* 0x000fe80000100800 */
[----:B------:R-:W-:Y:S04]  /*03e0*/  STL [R1+0x7a4], RZ ;  /* 0x0007a4ff01007387 */ /* 0x000fe80000100800 */
[----:B------:R-:W-:Y:S04]  /*03f0*/  STL [R1+0x7a8], RZ ;  /* 0x0007a8ff01007387 */ /* 0x000fe80000100800 */
[----:B------:R-:W-:Y:S01]  /*0400*/  @!P1 IMAD.IADD R0, R0, 0x1, -R9 ;  /* 0x0000000100009824 */ /* 0x000fe200078e0a09 */
[----:B------:R-:W-:Y:S01]  /*0410*/  STL [R1+0x7ac], RZ ;  /* 0x0007acff01007387 */ /* 0x000fe20000100800 */
[----:B------:R-:W-:Y:S01]  /*0420*/  @!P1 VIADD R5, R5, 0x1 ;  /* 0x0000000105059836 */ /* 0x000fe20000000000 */
[----:B------:R-:W-:-:S02]  /*0430*/  ISETP.NE.AND P1, PT, R6, RZ, PT ;  /* 0x000000ff0600720c */ /* 0x000fc40003f25270 */
[----:B------:R-:W-:Y:S01]  /*0440*/  ISETP.GE.U32.AND P0, PT, R0, R9, PT ;  /* 0x000000090000720c */ /* 0x000fe20003f06070 */
[----:B------:R-:W-:Y:S01]  /*0450*/  STL [R1+0x720], RZ ;  /* 0x000720ff01007387 */ /* 0x000fe20000100800 */
[----:B------:R-:W-:-:S03]  /*0460*/  LOP3.LUT R0, R7, R6, RZ, 0x3c, !PT ;  /* 0x0000000607007212 */ /* 0x000fc600078e3cff */
[----:B------:R-:W-:Y:S01]  /*0470*/  STL [R1+0x724], RZ ;  /* 0x000724ff01007387 */ /* 0x000fe20000100800 */
[----:B------:R-:W-:Y:S01]  /*0480*/  ISETP.GE.AND P2, PT, R0, RZ, PT ;  /* 0x000000ff0000720c */ /* 0x000fe20003f46270 */
[----:B------:R-:W-:Y:S02]  /*0490*/  VIADD R0, R2, 0x7f ;  /* 0x0000007f02007836 */ /* 0x000fe40000000000 */
[----:B------:R-:W-:Y:S04]  /*04a0*/  STL [R1+0x728], RZ ;  /* 0x000728ff01007387 */ /* 0x000fe80000100800 */
[----:B------:R-:W-:Y:S01]  /*04b0*/  @P0 VIADD R5, R5, 0x1 ;  /* 0x0000000105050836 */ /* 0x000fe20000000000 */
[----:B------:R-:W-:Y:S03]  /*04c0*/  STL [R1+0x72c], RZ ;  /* 0x00072cff01007387 */ /* 0x000fe60000100800 */
[----:B------:R-:W-:Y:S01]  /*04d0*/  IMAD.MOV.U32 R4, RZ, RZ, R5 ;  /* 0x000000ffff047224 */ /* 0x000fe200078e0005 */
[----:B------:R-:W-:Y:S01]  /*04e0*/  STL [R1+0x710], RZ ;  /* 0x000710ff01007387 */ /* 0x000fe20000100800 */
[----:B------:R-:W-:-:S02]  /*04f0*/  SHF.R.S32.HI R5, RZ, 0x1f, R0 ;  /* 0x0000001fff057819 */ /* 0x000fc40000011400 */
[----:B------:R-:W-:Y:S01]  /*0500*/  @!P2 IMAD.MOV R4, RZ, RZ, -R4 ;  /* 0x000000ffff04a224 */ /* 0x000fe200078e0a04 */
[----:B------:R-:W-:Y:S01]  /*0510*/  STL [R1+0x714], RZ ;  /* 0x000714ff01007387 */ /* 0x000fe20000100800 */
[----:B------:R-:W-:Y:S02]  /*0520*/  @!P1 LOP3.LUT R4, RZ, R6, RZ, 0x33, !PT ;  /* 0x00000006ff049212 */ /* 0x000fe400078e33ff */
[----:B------:R-:W-:Y:S01]  /*0530*/  LEA.HI R5, R5, R0, RZ, 0x7 ;  /* 0x0000000005057211 */ /* 0x000fe200078f38ff */
[----:B------:R-:W-:Y:S02]  /*0540*/  STL [R1+0x718], RZ ;  /* 0x000718ff01007387 */ /* 0x000fe40000100800 */
[----:B------:R-:W-:Y:S02]  /*0550*/  IMAD.SHL.U32 R8, R4, 0x8, RZ ;  /* 0x0000000804087824 */ /* 0x000fe400078e00ff */
[----:B------:R-:W-:Y:S01]  /*0560*/  STL [R1+0x71c], RZ ;  /* 0x00071cff01007387 */ /* 0x000fe20000100800 */
[----:B------:R-:W-:-:S02]  /*0570*/  IMAD.MOV R4, RZ, RZ, -R4 ;  /* 0x000000ffff047224 */ /* 0x000fc400078e0a04 */
[----:B------:R-:W-:Y:S01]  /*0580*/  LEA.HI.SX32 R5, R5, -R8, 0x19 ;  /* 0x8000000805057211 */ /* 0x000fe200078fcaff */
[----:B------:R-:W-:Y:S01]  /*0590*/  STL [R1+0x700], RZ ;  /* 0x000700ff01007387 */ /* 0x000fe20000100800 */
[----:B------:R-:W-:Y:S02]  /*05a0*/  IMAD R6, R6, R4, R7 ;  /* 0x0000000406067224 */ /* 0x000fe400078e0207 */
[----:B------:R-:W-:Y:S01]  /*05b0*/  VIMNMX R13, PT, PT, R5, 0x8, PT ;  /* 0x00000008050d7848 */ /* 0x000fe20003fe0100 */
[----:B------:R-:W-:Y:S02]  /*05c0*/  STL [R1+0x704], RZ ;  /* 0x000704ff01007387 */ /* 0x000fe40000100800 */
[----:B------:R-:W-:Y:S02]  /*05d0*/  IABS R11, R6 ;  /* 0x00000006000b7213 */ /* 0x000fe40000000000 */
[----:B------:R-:W-:Y:S01]  /*05e0*/  STL [R1+0x708], RZ ;  /* 0x000708ff01007387 */ /* 0x000fe20000100800 */
[----:B------:R-:W-:-:S03]  /*05f0*/  IABS R9, R13 ;  /* 0x0000000d00097213 */ /* 0x000fc60000000000 */
[----:B------:R-:W-:Y:S01]  /*0600*/  STL [R1+0x70c], RZ ;  /* 0x00070cff01007387 */ /* 0x000fe20000100800 */
[----:B------:R-:W0:Y:S03]  /*0610*/  I2F.RP R0, R9 ;  /* 0x0000000900007306 */ /* 0x000e260000209400 */
        /* <DEDUP_REMOVED lines=10> */
[----:B------:R-:W-:Y:S04]  /*06c0*/  STL [R1+0x6d0], RZ ;  /* 0x0006d0ff01007387 */ /* 0x000fe80000100800 */
[----:B------:R-:W-:Y:S01]  /*06d0*/  STL [R1+0x6d4], RZ ;  /* 0x0006d4ff01007387 */ /* 0x000fe20000100800 */
[----:B------:R-:W0:Y:S03]  /*06e0*/  F2I.FTZ.U32.TRUNC.NTZ R5, R5 ;  /* 0x0000000500057305 */ /* 0x000e26000021f000 */
[----:B------:R-:W-:Y:S04]  /*06f0*/  STL [R1+0x6d8], RZ ;  /* 0x0006d8ff01007387 */ /* 0x000fe80000100800 */
[----:B------:R-:W-:Y:S04]  /*0700*/  STL [R1+0x6dc], RZ ;  /* 0x0006dcff01007387 */ /* 0x000fe80000100800 */
[----:B------:R-:W-:Y:S04]  /*0710*/  STL [R1+0x6c0], RZ ;  /* 0x0006c0ff01007387 */ /* 0x000fe80000100800 */
[----:B------:R-:W-:Y:S01]  /*0720*/  STL [R1+0x6c4], RZ ;  /* 0x0006c4ff01007387 */ /* 0x000fe20000100800 */
[----:B0-----:R-:W-:-:S03]  /*0730*/  IMAD.MOV R10, RZ, RZ, -R5 ;  /* 0x000000ffff0a7224 */ /* 0x001fc600078e0a05 */
[----:B------:R-:W-:Y:S01]  /*0740*/  STL [R1+0x6c8], RZ ;  /* 0x0006c8ff01007387 */ /* 0x000fe20000100800 */
[----:B------:R-:W-:Y:S01]  /*0750*/  IMAD.MOV.U32 R4, RZ, RZ, R10 ;  /* 0x000000ffff047224 */ /* 0x000fe200078e000a */
[----:B------:R-:W-:Y:S02]  /*0760*/  IABS R10, R13 ;  /* 0x0000000d000a7213 */ /* 0x000fe40000000000 */
[----:B------:R-:W-:Y:S01]  /*0770*/  STL [R1+0x6cc], RZ ;  /* 0x0006ccff01007387 */ /* 0x000fe20000100800 */
[----:B------:R-:W-:Y:S02]  /*0780*/  IMAD R7, R4, R9, RZ ;  /* 0x0000000904077224 */ /* 0x000fe400078e02ff */
[----:B------:R-:W-:Y:S01]  /*0790*/  IMAD.MOV.U32 R4, RZ, RZ, RZ ;  /* 0x000000ffff047224 */ /* 0x000fe200078e00ff */
[----:B------:R-:W-:Y:S03]  /*07a0*/  STL [R1+0x790], RZ ;  /* 0x000790ff01007387 */ /* 0x000fe60000100800 */
[----:B------:R-:W-:Y:S01]  /*07b0*/  IMAD.HI.U32 R4, R5, R7, R4 ;  /* 0x0000000705047227 */ /* 0x000fe200078e0004 */
[----:B------:R-:W-:Y:S03]  /*07c0*/  STL [R1+0x794], RZ ;  /* 0x000794ff01007387 */ /* 0x000fe60000100800 */
[----:B------:R-:W-:Y:S01]  /*07d0*/  IMAD.MOV R5, RZ, RZ, -R10 ;  /* 0x000000ffff057224 */ /* 0x000fe200078e0a0a */
[----:B------:R-:W-:Y:S01]  /*07e0*/  STL [R1+0x798], RZ ;  /* 0x000798ff01007387 */ /* 0x000fe20000100800 */
[----:B------:R-:W-:-:S03]  /*07f0*/  IMAD.HI.U32 R0, R4, R11, RZ ;  /* 0x0000000b04007227 */ /* 0x000fc600078e00ff */
[----:B------:R-:W-:Y:S01]  /*0800*/  STL [R1+0x79c], RZ ;  /* 0x00079cff01007387 */ /* 0x000fe20000100800 */
[----:B------:R-:W-:-:S03]  /*0810*/  IMAD R4, R0, R5, R11 ;  /* 0x0000000500047224 */ /* 0x000fc600078e020b */
[----:B------:R-:W-:Y:S02]  /*0820*/  STL [R1+0x6b0], RZ ;  /* 0x0006b0ff01007387 */ /* 0x000fe40000100800 */
[----:B------:R-:W-:Y:S02]  /*0830*/  ISETP.GT.U32.AND P1, PT, R9, R4, PT ;  /* 0x000000040900720c */ /* 0x000fe40003f24070 */
[----:B------:R-:W-:Y:S04]  /*0840*/  STL [R1+0x6b4], RZ ;  /* 0x0006b4ff01007387 */ /* 0x000fe80000100800 */
[----:B------:R-:W-:Y:S04]  /*0850*/  STL [R1+0x6b8], RZ ;  /* 0x0006b8ff01007387 */ /* 0x000fe80000100800 */
[----:B------:R-:W-:Y:S03]  /*0860*/  STL [R1+0x6bc], RZ ;  /* 0x0006bcff01007387 */ /* 0x000fe60000100800 */
[----:B------:R-:W-:Y:S01]  /*0870*/  @!P1 IMAD.IADD R4, R4, 0x1, -R9 ;  /* 0x0000000104049824 */ /* 0x000fe200078e0a09 */
[----:B------:R-:W-:Y:S01]  /*0880*/  STL [R1+0x6a0], RZ ;  /* 0x0006a0ff01007387 */ /* 0x000fe20000100800 */
[----:B------:R-:W-:Y:S01]  /*0890*/  @!P1 VIADD R0, R0, 0x1 ;  /* 0x0000000100009836 */ /* 0x000fe20000000000 */
[----:B------:R-:W-:-:S02]  /*08a0*/  ISETP.NE.AND P1, PT, R13, RZ, PT ;  /* 0x000000ff0d00720c */ /* 0x000fc40003f25270 */
[----:B------:R-:W-:Y:S01]  /*08b0*/  STL [R1+0x6a4], RZ ;  /* 0x0006a4ff01007387 */ /* 0x000fe20000100800 */
[----:B------:R-:W-:Y:S02]  /*08c0*/  ISETP.GE.U32.AND P0, PT, R4, R9, PT ;  /* 0x000000090400720c */ /* 0x000fe40003f06070 */
[----:B------:R-:W-:Y:S01]  /*08d0*/  LOP3.LUT R4, R6, R13, RZ, 0x3c, !PT ;  /* 0x0000000d06047212 */ /* 0x000fe200078e3cff */
[----:B------:R-:W-:Y:S03]  /*08e0*/  STL [R1+0x6a8], RZ ;  /* 0x0006a8ff01007387 */ /* 0x000fe60000100800 */
[----:B------:R-:W-:Y:S01]  /*08f0*/  ISETP.GE.AND P2, PT, R4, RZ, PT ;  /* 0x000000ff0400720c */ /* 0x000fe20003f46270 */
[----:B------:R-:W-:Y:S04]  /*0900*/  STL [R1+0x6ac], RZ ;  /* 0x0006acff01007387 */ /* 0x000fe80000100800 */
[----:B------:R-:W-:Y:S02]  /*0910*/  STL [R1+0x690], RZ ;  /* 0x000690ff01007387 */ /* 0x000fe40000100800 */
[----:B------:R-:W-:-:S02]  /*0920*/  @P0 VIADD R0, R0, 0x1 ;  /* 0x0000000100000836 */ /* 0x000fc40000000000 */
[----:B------:R-:W-:Y:S04]  /*0930*/  STL [R1+0x694], RZ ;  /* 0x000694ff01007387 */ /* 0x000fe80000100800 */
[----:B------:R-:W-:Y:S01]  /*0940*/  STL [R1+0x698], RZ ;  /* 0x000698ff01007387 */ /* 0x000fe20000100800 */
[----:B------:R-:W-:Y:S01]  /*0950*/  @!P2 IMAD.MOV R0, RZ, RZ, -R0 ;  /* 0x000000ffff00a224 */ /* 0x000fe200078e0a00 */
[----:B------:R-:W-:Y:S02]  /*0960*/  @!P1 LOP3.LUT R0, RZ, R13, RZ, 0x33, !PT ;  /* 0x0000000dff009212 */ /* 0x000fe400078e33ff */
[----:B------:R-:W-:Y:S03]  /*0970*/  STL [R1+0x69c], RZ ;  /* 0x00069cff01007387 */ /* 0x000fe60000100800 */
[----:B------:R-:W-:Y:S01]  /*0980*/  IMAD.MOV R4, RZ, RZ, -R0 ;  /* 0x000000ffff047224 */ /* 0x000fe200078e0a00 */
[----:B------:R-:W-:Y:S01]  /*0990*/  STL [R1+0x680], RZ ;  /* 0x000680ff01007387 */ /* 0x000fe20000100800 */
[----:B------:R-:W-:-:S02]  /*09a0*/  IMAD.SHL.U32 R5, R0, 0x40, RZ ;  /* 0x0000004000057824 */ /* 0x000fc400078e00ff */
[----:B------:R-:W-:Y:S01]  /*09b0*/  IMAD R4, R13, R4, R6 ;  /* 0x000000040d047224 */ /* 0x000fe200078e0206 */
[----:B------:R-:W-:Y:S01]  /*09c0*/  STL [R1+0x684], RZ ;  /* 0x000684ff01007387 */ /* 0x000fe20000100800 */
[C---:B------:R-:W-:Y:S01]  /*09d0*/  VIADD R7, R5.reuse, 0x1 ;  /* 0x0000000105077836 */ /* 0x040fe20000000000 */
[----:B---3--:R-:W-:Y:S01]  /*09e0*/  LOP3.LUT R6, R14, 0x1f, RZ, 0xc0, !PT ;  /* 0x0000001f0e067812 */ /* 0x008fe200078ec0ff */
[C---:B------:R-:W-:Y:S01]  /*09f0*/  VIADD R0, R5.reuse, 0x2 ;  /* 0x0000000205007836 */ /* 0x040fe20000000000 */
[----:B------:R-:W-:Y:S01]  /*0a00*/  STL [R1+0x688], RZ ;  /* 0x000688ff01007387 */ /* 0x000fe20000100800 */
[----:B------:R-:W-:Y:S02]  /*0a10*/  IMAD.IADD R4, R8, 0x1, R4 ;  /* 0x0000000108047824 */ /* 0x000fe400078e0204 */
[C---:B------:R-:W-:Y:S01]  /*0a20*/  VIADD R8, R5.reuse, 0x3 ;  /* 0x0000000305087836 */ /* 0x040fe20000000000 */
[----:B------:R-:W-:Y:S01]  /*0a30*/  STL [R1+0x68c], RZ ;  /* 0x00068cff01007387 */ /* 0x000fe20000100800 */
[----:B------:R-:W-:-:S02]  /*0a40*/  VIADD R61, R5, 0x18 ;  /* 0x00000018053d7836 */ /* 0x000fc40000000000 */
[C---:B------:R-:W-:Y:S01]  /*0a50*/  VIADD R60, R5.reuse, 0x19 ;  /* 0x00000019053c7836 */ /* 0x040fe20000000000 */
[----:B------:R-:W-:Y:S01]  /*0a60*/  STL [R1+0x670], RZ ;  /* 0x000670ff01007387 */ /* 0x000fe20000100800 */
[C---:B------:R-:W-:Y:S02]  /*0a70*/  VIADD R59, R5.reuse, 0x1a ;  /* 0x0000001a053b7836 */ /* 0x040fe40000000000 */
[C---:B------:R-:W-:Y:S01]  /*0a80*/  VIADD R57, R5.reuse, 0x1b ;  /* 0x0000001b05397836 */ /* 0x040fe20000000000 */
[----:B------:R-:W-:Y:S01]  /*0a90*/  STL [R1+0x674], RZ ;  /* 0x000674ff01007387 */ /* 0x000fe20000100800 */
[C---:B------:R-:W-:Y:S02]  /*0aa0*/  VIADD R55, R5.reuse, 0x1c ;  /* 0x0000001c05377836 */ /* 0x040fe40000000000 */
        /* <DEDUP_REMOVED lines=44> */
[----:B------:R-:W-:-:S03]  /*0d70*/  VIADD R9, R5, 0x3b ;  /* 0x0000003b05097836 */ /* 0x000fc60000000000 */
[----:B------:R-:W-:Y:S04]  /*0d80*/  STL [R1+0x644], RZ ;  /* 0x000644ff01007387 */ /* 0x000fe80000100800 */
        /* <DEDUP_REMOVED lines=96> */
[----:B------:R-:W-:Y:S04]  /*1390*/  STL [R1+0x7c4], R5 ;  /* 0x0007c40501007387 */ /* 0x000fe80000100800 */
[----:B------:R0:W-:Y:S04]  /*13a0*/  STL [R1+0x70], R7 ;  /* 0x0000700701007387 */ /* 0x0001e80000100800 */
[----:B------:R1:W-:Y:S04]  /*13b0*/  STL [R1+0x6c], R0 ;  /* 0x00006c0001007387 */ /* 0x0003e80000100800 */
[----:B------:R2:W-:Y:S01]  /*13c0*/  STL [R1+0x68], R8 ;  /* 0x0000680801007387 */ /* 0x0005e20000100800 */
[----:B0-----:R-:W-:-:S02]  /*13d0*/  VIADD R7, R5, 0x4 ;  /* 0x0000000405077836 */ /* 0x001fc40000000000 */
[----:B-1----:R-:W-:-:S03]  /*13e0*/  VIADD R0, R5, 0x5 ;  /* 0x0000000505007836 */ /* 0x002fc60000000000 */
[----:B------:R0:W-:Y:S01]  /*13f0*/  STL [R1+0x64], R7 ;  /* 0x0000640701007387 */ /* 0x0001e20000100800 */
[----:B--2---:R-:W-:-:S03]  /*1400*/  VIADD R8, R5, 0x6 ;  /* 0x0000000605087836 */ /* 0x004fc60000000000 */
[----:B------:R1:W-:Y:S04]  /*1410*/  STL [R1+0x60], R0 ;  /* 0x0000600001007387 */ /* 0x0003e80000100800 */
[----:B------:R2:W-:Y:S01]  /*1420*/  STL [R1+0x5c], R8 ;  /* 0x00005c0801007387 */ /* 0x0005e20000100800 */
[C---:B0-----:R-:W-:Y:S02]  /*1430*/  VIADD R7, R5.reuse, 0x7 ;  /* 0x0000000705077836 */ /* 0x041fe40000000000 */
        /* <DEDUP_REMOVED lines=33> */
[----:B------:R1:W-:Y:S01]  /*1650*/  STL [R1+0x18], R0 ;  /* 0x0000180001007387 */ /* 0x0003e20000100800 */
[----:B0-----:R-:W-:Y:S02]  /*1660*/  VIADD R7, R5, 0x3d ;  /* 0x0000003d05077836 */ /* 0x001fe40000000000 */
[----:B-1----:R-:W-:-:S05]  /*1670*/  IMAD.SHL.U32 R0, R4, 0x80, RZ ;  /* 0x0000008004007824 */ /* 0x002fca00078e00ff */
[C---:B------:R-:W-:Y:S01]  /*1680*/  LOP3.LUT R51, R0.reuse, 0x1f, R14, 0xf8, !PT ;  /* 0x0000001f00337812 */ /* 0x040fe200078ef80e */
[C---:B------:R-:W-:Y:S01]  /*1690*/  VIADD R14, R5.reuse, 0x36 ;  /* 0x00000036050e7836 */ /* 0x040fe20000000000 */
[----:B------:R-:W-:Y:S01]  /*16a0*/  LOP3.LUT R48, R0, 0x20, R6, 0xfe, !PT ;  /* 0x0000002000307812 */ /* 0x000fe200078efe06 */
[----:B------:R-:W-:Y:S01]  /*16b0*/  VIADD R6, R5, 0x3e ;  /* 0x0000003e05067836 */ /* 0x000fe20000000000 */
[C---:B------:R-:W-:Y:S01]  /*16c0*/  LOP3.LUT R45, R51.reuse, 0x40, RZ, 0xfc, !PT ;  /* 0x00000040332d7812 */ /* 0x040fe200078efcff */
[----:B------:R0:W-:Y:S01]  /*16d0*/  STL [R1+0xa2c], R51 ;  /* 0x000a2c3301007387 */ /* 0x0001e20000100800 */
[----:B------:R-:W-:Y:S01]  /*16e0*/  LOP3.LUT R42, R51, 0x60, RZ, 0xfc, !PT ;  /* 0x00000060332a7812 */ /* 0x000fe200078efcff */
[----:B------:R-:W-:Y:S02]  /*16f0*/  VIADD R5, R5, 0x3f ;  /* 0x0000003f05057836 */ /* 0x000fe40000000000 */
[----:B------:R0:W-:Y:S04]  /*1700*/  STL [R1+0xa30], R48 ;  /* 0x000a303001007387 */ /* 0x0001e80000100800 */
[----:B------:R0:W-:Y:S04]  /*1710*/  STL [R1+0x4f8], RZ ;  /* 0x0004f8ff01007387 */ /* 0x0001e80000100800 */
[----:B------:R0:W-:Y:S04]  /*1720*/  STL [R1+0x4fc], RZ ;  /* 0x0004fcff01007387 */ /* 0x0001e80000100800 */
[----:B------:R0:W-:Y:S04]  /*1730*/  STL [R1+0xa38], R45 ;  /* 0x000a382d01007387 */ /* 0x0001e80000100800 */
[----:B------:R0:W-:Y:S04]  /*1740*/  STL [R1+0x4e0], RZ ;  /* 0x0004e0ff01007387 */ /* 0x0001e80000100800 */
[----:B------:R0:W-:Y:S04]  /*1750*/  STL [R1+0xa34], R42 ;  /* 0x000a342a01007387 */ /* 0x0001e80000100800 */
[----:B------:R0:W-:Y:S04]  /*1760*/  STL [R1+0x4e4], RZ ;  /* 0x0004e4ff01007387 */ /* 0x0001e80000100800 */
        /* <DEDUP_REMOVED lines=57> */
[----:B------:R0:W-:Y:S01]  /*1b00*/  STL [R1+0xac], RZ ;  /* 0x0000acff01007387 */ /* 0x0001e20000100800 */
[----:B------:R-:W-:Y:S05]  /*1b10*/  BRA.U !UP0, `(.L_x_0) ;  /* 0x0000032508d47547 */ /* 0x000fea000b800000 */
[----:B------:R-:W-:Y:S01]  /*1b20*/  IABS R22, R2 ;  /* 0x0000000200167213 */ /* 0x000fe20000000000 */
[----:B------:R-:W-:Y:S01]  /*1b30*/  IMAD.MOV.U32 R28, RZ, RZ, RZ ;  /* 0x000000ffff1c7224 */ /* 0x000fe200078e00ff */
[----:B------:R-:W-:Y:S01]  /*1b40*/  IABS R4, R3 ;  /* 0x0000000300047213 */ /* 0x000fe20000000000 */
[----:B------:R1:W-:Y:S01]  /*1b50*/  STL [R1+0x17f4], R3 ;  /* 0x0017f40301007387 */ /* 0x0003e20000100800 */
[----:B------:R-:W2:Y:S01]  /*1b60*/  I2F.RP R25, R22 ;  /* 0x0000001600197306 */ /* 0x000ea20000209400 */
[----:B------:R-:W-:Y:S01]  /*1b70*/  IABS R30, R51 ;  /* 0x00000033001e7213 */ /* 0x000fe20000000000 */
[----:B------:R-:W3:Y:S01]  /*1b80*/  LDCU.128 UR24, c[0x0][0x380] ;  /* 0x00007000ff1877ac */ /* 0x000ee20008000c00 */
[----:B------:R-:W-:Y:S02]  /*1b90*/  IABS R39, R5 ;  /* 0x0000000500277213 */ /* 0x000fe40000000000 */
[----:B------:R-:W-:Y:S01]  /*1ba0*/  ISETP.GE.AND P4, PT, R6, RZ, PT ;  /* 0x000000ff0600720c */ /* 0x000fe20003f86270 */
[----:B------:R-:W4:Y:S01]  /*1bb0*/  LDCU UR45, c[0x0][0x3a4] ;  /* 0x00007480ff2d77ac */ /* 0x000f220008000800 */
[----:B------:R-:W-:Y:S01]  /*1bc0*/  IABS R6, R6 ;  /* 0x0000000600067213 */ /* 0x000fe20000000000 */
[----:B------:R-:W5:Y:S01]  /*1bd0*/  I2F.RP R0, R4 ;  /* 0x0000000400007306 */ /* 0x000f620000209400 */
[----:B------:R-:W-:Y:S01]  /*1be0*/  ISETP.GE.AND P1, PT, R5, RZ, PT ;  /* 0x000000ff0500720c */ /* 0x000fe20003f26270 */
[----:B------:R-:W0:Y:S01]  /*1bf0*/  LDCU UR47, c[0x0][0x3b0] ;  /* 0x00007600ff2f77ac */ /* 0x000e220008000800 */
[----:B------:R-:W-:-:S02]  /*1c00*/  ISETP.GE.AND P3, PT, R7, RZ, PT ;  /* 0x000000ff0700720c */ /* 0x000fc40003f66270 */
[----:B------:R-:W-:Y:S01]  /*1c10*/  IABS R5, R7 ;  /* 0x0000000700057213 */ /* 0x000fe20000000000 */
[----:B------:R-:W0:Y:S01]  /*1c20*/  LDCU UR39, c[0x0][0x3a8] ;  /* 0x00007500ff2777ac */ /* 0x000e220008000800 */
[----:B------:R-:W-:Y:S01]  /*1c30*/  IABS R7, R8 ;  /* 0x0000000800077213 */ /* 0x000fe20000000000 */
[----:B--2---:R-:W2:Y:S01]  /*1c40*/  MUFU.RCP R25, R25 ;  /* 0x0000001900197308 */ /* 0x004ea20000001000 */
[----:B------:R-:W-:Y:S01]  /*1c50*/  IABS R54, R34 ;  /* 0x0000002200367213 */ /* 0x000fe20000000000 */
[----:B------:R-:W0:Y:S01]  /*1c60*/  LDCU UR5, c[0x0][0x3a8] ;  /* 0x00007500ff0577ac */ /* 0x000e220008000800 */
[----:B------:R-:W-:Y:S01]  /*1c70*/  IABS R58, R36 ;  /* 0x00000024003a7213 */ /* 0x000fe20000000000 */
[----:B------:R-:W0:Y:S04]  /*1c80*/  LDCU UR17, c[0x0][0x3a8] ;  /* 0x00007500ff1177ac */ /* 0x000e280008000800 */
[----:B-----5:R-:W5:Y:S01]  /*1c90*/  MUFU.RCP R0, R0 ;  /* 0x0000000000007308 */ /* 0x020f620000001000 */
[----:B------:R-:W0:Y:S01]  /*1ca0*/  LDCU UR23, c[0x0][0x3a8] ;  /* 0x00007500ff1777ac */ /* 0x000e220008000800 */
[----:B------:R-:W0:Y:S01]  /*1cb0*/  LDCU UR34, c[0x0][0x3a8] ;  /* 0x00007500ff2277ac */ /* 0x000e220008000800 */
[----:B--2---:R-:W-:Y:S01]  /*1cc0*/  VIADD R25, R25, 0xffffffe ;  /* 0x0ffffffe19197836 */ /* 0x004fe20000000000 */
[----:B------:R-:W2:Y:S04]  /*1cd0*/  LDCU UR11, c[0x0][0x3a8] ;  /* 0x00007500ff0b77ac */ /* 0x000ea80008000800 */
[----:B------:R0:W1:Y:S01]  /*1ce0*/  F2I.FTZ.U32.TRUNC.NTZ R29, R25 ;  /* 0x00000019001d7305 */ /* 0x000062000021f000 */
[----:B------:R-:W2:Y:S01]  /*1cf0*/  LDCU UR9, c[0x0][0x3a8] ;  /* 0x00007500ff0977ac */ /* 0x000ea20008000800 */
[----:B-----5:R-:W-:Y:S01]  /*1d00*/  VIADD R0, R0, 0xffffffe ;  /* 0x0ffffffe00007836 */ /* 0x020fe20000000000 */
[----:B------:R-:W5:Y:S05]  /*1d10*/  LDCU UR37, c[0x0][0x3a8] ;  /* 0x00007500ff2577ac */ /* 0x000f6a0008000800 */
[----:B------:R-:W2:Y:S01]  /*1d20*/  F2I.FTZ.U32.TRUNC.NTZ R31, R0 ;  /* 0x00000000001f7305 */ /* 0x000ea2000021f000 */
[----:B0-----:R-:W-:Y:S01]  /*1d30*/  IABS R25, R48 ;  /* 0x0000003000197213 */ /* 0x001fe20000000000 */
[----:B------:R-:W0:Y:S01]  /*1d40*/  LDCU UR6, c[0x0][0x3a8] ;  /* 0x00007500ff0677ac */ /* 0x000e220008000800 */
[----:B------:R-:W0:Y:S01]  /*1d50*/  LDCU UR15, c[0x0][0x3a8] ;  /* 0x00007500ff0f77ac */ /* 0x000e220008000800 */
[--C-:B-1----:R-:W-:Y:S01]  /*1d60*/  IMAD.MOV R32, RZ, RZ, -R29.reuse ;  /* 0x000000ffff207224 */ /* 0x102fe200078e0a1d */
[----:B------:R-:W1:Y:S03]  /*1d70*/  LDCU UR32, c[0x0][0x3a8] ;  /* 0x00007500ff2077ac */ /* 0x000e660008000800 */
[----:B------:R-:W-:Y:S01]  /*1d80*/  IMAD R32, R32, R22, RZ ;  /* 0x0000001620207224 */ /* 0x000fe200078e02ff */
[----:B------:R-:W0:Y:S03]  /*1d90*/  LDCU UR21, c[0x0][0x3a8] ;  /* 0x00007500ff1577ac */ /* 0x000e260008000800 */
[----:B------:R-:W-:Y:S01]  /*1da0*/  IMAD.HI.U32 R28, R29, R32, R28 ;  /* 0x000000201d1c7227 */ /* 0x000fe200078e001c */
[----:B------:R-:W-:Y:S01]  /*1db0*/  IABS R32, R45 ;  /* 0x0000002d00207213 */ /* 0x000fe20000000000 */
[----:B------:R-:W0:Y:S02]  /*1dc0*/  LDCU UR13, c[0x0][0x3a8] ;  /* 0x00007500ff0d77ac */ /* 0x000e240008000800 */
[----:B--2---:R-:W-:-:S02]  /*1dd0*/  IMAD.MOV R0, RZ, RZ, -R31 ;  /* 0x000000ffff007224 */ /* 0x004fc400078e0a1f */
[----:B------:R-:W-:Y:S01]  /*1de0*/  IMAD.MOV.U32 R29, RZ, RZ, R30 ;  /* 0x000000ffff1d7224 */ /* 0x000fe200078e001e */
[----:B------:R-:W2:Y:S01]  /*1df0*/  LDCU UR29, c[0x0][0x3a8] ;  /* 0x00007500ff1d77ac */ /* 0x000ea20008000800 */
[----:B------:R-:W-:Y:S02]  /*1e00*/  IMAD R0, R0, R4, RZ ;  /* 0x0000000400007224 */ /* 0x000fe400078e02ff */
[----:B------:R-:W-:Y:S01]  /*1e10*/  IMAD.MOV.U32 R30, RZ, RZ, RZ ;  /* 0x000000ffff1e7224 */ /* 0x000fe200078e00ff */
[----:B------:R-:W0:Y:S01]  /*1e20*/  LDCU UR38, c[0x0][0x3a8] ;  /* 0x00007500ff2677ac */ /* 0x000e220008000800 */
[C---:B------:R-:W-:Y:S01]  /*1e30*/  IMAD.HI.U32 R37, R28.reuse, R29, RZ ;  /* 0x0000001d1c257227 */ /* 0x040fe200078e00ff */
[----:B------:R-:W0:Y:S03]  /*1e40*/  LDCU UR36, c[0x0][0x3a8] ;  /* 0x00007500ff2477ac */ /* 0x000e260008000800 */
[----:B------:R-:W-:Y:S01]  /*1e50*/  IMAD.HI.U32 R35, R28, R25, RZ ;  /* 0x000000191c237227 */ /* 0x000fe200078e00ff */
[----:B------:R-:W0:Y:S03]  /*1e60*/  LDCU UR35, c[0x0][0x3a8] ;  /* 0x00007500ff2377ac */ /* 0x000e260008000800 */
[----:B------:R-:W-:Y:S01]  /*1e70*/  IMAD.HI.U32 R0, R31, R0, R30 ;  /* 0x000000001f007227 */ /* 0x000fe200078e001e */
[----:B------:R-:W-:Y:S01]  /*1e80*/  IABS R31, R42 ;  /* 0x0000002a001f7213 */ /* 0x000fe20000000000 */
[----:B------:R-:W0:Y:S02]  /*1e90*/  LDCU UR33, c[0x0][0x3a8] ;  /* 0x00007500ff2177ac */ /* 0x000e240008000800 */
[----:B------:R-:W-:-:S02]  /*1ea0*/  IMAD.MOV R37, RZ, RZ, -R37 ;  /* 0x000000ffff257224 */ /* 0x000fc400078e0a25 */
[----:B------:R-:W-:Y:S01]  /*1eb0*/  IMAD.MOV R35, RZ, RZ, -R35 ;  /* 0x000000ffff237224 */ /* 0x000fe200078e0a23 */
[----:B------:R-:W0:Y:S01]  /*1ec0*/  LDCU UR31, c[0x0][0x3a8] ;  /* 0x00007500ff1f77ac */ /* 0x000e220008000800 */
[----:B------:R-:W-:Y:S01]  /*1ed0*/  IMAD.HI.U32 R30, R28, R32, RZ ;  /* 0x000000201c1e7227 */ /* 0x000fe200078e00ff */
[----:B------:R-:W0:Y:S03]  /*1ee0*/  LDCU UR30, c[0x0][0x3a8] ;  /* 0x00007500ff1e77ac */ /* 0x000e260008000800 */
[C---:B------:R-:W-:Y:S02]  /*1ef0*/  IMAD R29, R22.reuse, R37, R29 ;  /* 0x00000025161d7224 */ /* 0x040fe400078e021d */
[C---:B------:R-:W-:Y:S01]  /*1f00*/  IMAD R25, R22.reuse, R35, R25 ;  /* 0x0000002316197224 */ /* 0x040fe200078e0219 */
[----:B------:R-:W0:Y:S01]  /*1f10*/  LDCU UR28, c[0x0][0x3a8] ;  /* 0x00007500ff1c77ac */ /* 0x000e220008000800 */
[----:B------:R-:W-:Y:S01]  /*1f20*/  IMAD.MOV R35, RZ, RZ, -R30 ;  /* 0x000000ffff237224 */ /* 0x000fe200078e0a1e */
[----:B------:R-:W-:Y:S01]  /*1f30*/  ISETP.GT.U32.AND P0, PT, R22, R29, PT ;  /* 0x0000001d1600720c */ /* 0x000fe20003f04070 */
[----:B------:R-:W-:Y:S01]  /*1f40*/  IMAD.HI.U32 R28, R28, R31, RZ ;  /* 0x0000001f1c1c7227 */ /* 0x000fe200078e00ff */
[C---:B------:R-:W-:Y:S01]  /*1f50*/  ISETP.GT.U32.AND P2, PT, R22.reuse, R25, PT ;  /* 0x000000191600720c */ /* 0x040fe20003f44070 */
[----:B------:R-:W0:Y:S02]  /*1f60*/  LDCU UR22, c[0x0][0x3a8] ;  /* 0x00007500ff1677ac */ /* 0x000e240008000800 */
[----:B------:R-:W-:-:S02]  /*1f70*/  IMAD R32, R22, R35, R32 ;  /* 0x0000002316207224 */ /* 0x000fc400078e0220 */
[----:B------:R-:W-:Y:S01]  /*1f80*/  IMAD.MOV R28, RZ, RZ, -R28 ;  /* 0x000000ffff1c7224 */ /* 0x000fe200078e0a1c */
[----:B------:R-:W0:Y:S01]  /*1f90*/  LDCU UR20, c[0x0][0x3a8] ;  /* 0x00007500ff1477ac */ /* 0x000e220008000800 */
[----:B------:R-:W-:Y:S01]  /*1fa0*/  IMAD.HI.U32 R30, R0, R39, RZ ;  /* 0x00000027001e7227 */ /* 0x000fe200078e00ff */
[C---:B------:R-:W-:Y:S01]  /*1fb0*/  ISETP.GT.U32.AND P6, PT, R22.reuse, R32, PT ;  /* 0x000000201600720c */ /* 0x040fe20003fc4070 */
[----:B------:R-:W0:Y:S02]  /*1fc0*/  LDCU UR19, c[0x0][0x3a8] ;  /* 0x00007500ff1377ac */ /* 0x000e240008000800 */
[C---:B------:R-:W-:Y:S02]  /*1fd0*/  IMAD R28, R22.reuse, R28, R31 ;  /* 0x0000001c161c7224 */ /* 0x040fe400078e021f */
[--C-:B------:R-:W-:Y:S01]  /*1fe0*/  @!P0 IMAD.IADD R29, R29, 0x1, -R22.reuse ;  /* 0x000000011d1d8824 */ /* 0x100fe200078e0a16 */
[----:B------:R-:W0:Y:S01]  /*1ff0*/  LDCU UR18, c[0x0][0x3a8] ;  /* 0x00007500ff1277ac */ /* 0x000e220008000800 */
[----:B------:R-:W-:Y:S01]  /*2000*/  @!P2 IMAD.IADD R25, R25, 0x1, -R22 ;  /* 0x000000011919a824 */ /* 0x000fe200078e0a16 */
[C---:B------:R-:W-:Y:S01]  /*2010*/  ISETP.GT.U32.AND P5, PT, R22.reuse, R28, PT ;  /* 0x0000001c1600720c */ /* 0x040fe20003fa4070 */
[----:B------:R-:W-:Y:S01]  /*2020*/  IMAD.MOV R30, RZ, RZ, -R30 ;  /* 0x000000ffff1e7224 */ /* 0x000fe200078e0a1e */
[----:B------:R-:W-:Y:S01]  /*2030*/  ISETP.GT.U32.AND P0, PT, R22, R29, PT ;  /* 0x0000001d1600720c */ /* 0x000fe20003f04070 */
[----:B------:R-:W-:Y:S01]  /*2040*/  IMAD.HI.U32 R37, R0, R6, RZ ;  /* 0x0000000600257227 */ /* 0x000fe200078e00ff */
[----:B------:R-:W-:Y:S01]  /*2050*/  ISETP.GT.U32.AND P2, PT, R22, R25, PT ;  /* 0x000000191600720c */ /* 0x000fe20003f44070 */
[----:B------:R-:W0:Y:S02]  /*2060*/  LDCU UR16, c[0x0][0x3a8] ;  /* 0x00007500ff1077ac */ /* 0x000e240008000800 */
[----:B------:R-:W-:-:S02]  /*2070*/  @!P6 IMAD.IADD R32, R32, 0x1, -R22 ;  /* 0x000000012020e824 */ /* 0x000fc400078e0a16 */
[----:B------:R-:W-:Y:S01]  /*2080*/  IMAD R30, R4, R30, R39 ;  /* 0x0000001e041e7224 */ /* 0x000fe200078e0227 */
[----:B------:R-:W0:Y:S01]  /*2090*/  LDCU UR14, c[0x0][0x3a8] ;  /* 0x00007500ff0e77ac */ /* 0x000e220008000800 */
[----:B------:R-:W-:Y:S01]  /*20a0*/  IMAD.MOV R37, RZ, RZ, -R37 ;  /* 0x000000ffff257224 */ /* 0x000fe200078e0a25 */
[----:B------:R-:W-:Y:S01]  /*20b0*/  ISETP.GT.U32.AND P6, PT, R22, R32, PT ;  /* 0x000000201600720c */ /* 0x000fe20003fc4070 */
[--C-:B------:R-:W-:Y:S01]  /*20c0*/  @!P5 IMAD.IADD R28, R28, 0x1, -R22.reuse ;  /* 0x000000011c1cd824 */ /* 0x100fe200078e0a16 */
[----:B------:R-:W0:Y:S01]  /*20d0*/  LDCU UR12, c[0x0][0x3a8] ;  /* 0x00007500ff0c77ac */ /* 0x000e220008000800 */
[--C-:B------:R-:W-:Y:S01]  /*20e0*/  @!P0 IMAD.IADD R29, R29, 0x1, -R22.reuse ;  /* 0x000000011d1d8824 */ /* 0x100fe200078e0a16 */
[----:B------:R-:W-:Y:S01]  /*20f0*/  ISETP.GE.AND P0, PT, R51, RZ, PT ;  /* 0x000000ff3300720c */ /* 0x000fe20003f06270 */
[----:B------:R-:W-:Y:S01]  /*2100*/  @!P2 IMAD.IADD R25, R25, 0x1, -R22 ;  /* 0x000000011919a824 */ /* 0x000fe200078e0a16 */
[----:B------:R-:W-:Y:S01]  /*2110*/  ISETP.GT.U32.AND P5, PT, R22, R28, PT ;  /* 0x0000001c1600720c */ /* 0x000fe20003fa4070 */
[----:B------:R-:W-:Y:S01]  /*2120*/  IMAD R6, R4, R37, R6 ;  /* 0x0000002504067224 */ /* 0x000fe200078e0206 */
[----:B------:R-:W-:Y:S01]  /*2130*/  ISETP.GE.AND P2, PT, R48, RZ, PT ;  /* 0x000000ff3000720c */ /* 0x000fe20003f46270 */
[----:B------:R-:W-:Y:S01]  /*2140*/  IMAD.HI.U32 R31, R0, R7, RZ ;  /* 0x00000007001f7227 */ /* 0x000fe200078e00ff */
[----:B------:R-:W0:Y:S03]  /*2150*/  LDCU UR10, c[0x0][0x3a8] ;  /* 0x00007500ff0a77ac */ /* 0x000e260008000800 */
[--C-:B------:R-:W-:Y:S01]  /*2160*/  @!P6 IMAD.IADD R32, R32, 0x1, -R22.reuse ;  /* 0x000000012020e824 */ /* 0x100fe200078e0a16 */
[----:B------:R-:W-:Y:S01]  /*2170*/  ISETP.GE.AND P6, PT, R45, RZ, PT ;  /* 0x000000ff2d00720c */ /* 0x000fe20003fc6270 */
[----:B------:R-:W-:Y:S01]  /*2180*/  IMAD.MOV R31, RZ, RZ, -R31 ;  /* 0x000000ffff1f7224 */ /* 0x000fe200078e0a1f */
[----:B------:R-:W0:Y:S01]  /*2190*/  LDCU UR44, c[0x0][0x3a8] ;  /* 0x00007500ff2c77ac */ /* 0x000e220008000800 */
[----:B------:R-:W-:Y:S01]  /*21a0*/  @!P0 IMAD.MOV R29, RZ, RZ, -R29 ;  /* 0x000000ffff1d8224 */ /* 0x000fe200078e0a1d */
[----:B------:R-:W-:Y:S01]  /*21b0*/  ISETP.GE.AND P0, PT, R42, RZ, PT ;  /* 0x000000ff2a00720c */ /* 0x000fe20003f06270 */
[----:B------:R-:W-:Y:S01]  /*21c0*/  @!P5 IMAD.IADD R28, R28, 0x1, -R22 ;  /* 0x000000011c1cd824 */ /* 0x000fe200078e0a16 */
[----:B------:R-:W-:Y:S01]  /*21d0*/  ISETP.GT.U32.AND P5, PT, R4, R30, PT ;  /* 0x0000001e0400720c */ /* 0x000fe20003fa4070 */
[----:B------:R-:W-:Y:S01]  /*21e0*/  @!P2 IMAD.MOV R25, RZ, RZ, -R25 ;  /* 0x000000ffff19a224 */ /* 0x000fe200078e0a19 */
[----:B------:R-:W-:Y:S01]  /*21f0*/  ISETP.NE.AND P2, PT, R2, RZ, PT ;  /* 0x000000ff0200720c */ /* 0x000fe20003f45270 */
[----:B------:R-:W-:Y:S01]  /*2200*/  IMAD R7, R4, R31, R7 ;  /* 0x0000001f04077224 */ /* 0x000fe200078e0207 */
[----:B------:R-:W-:Y:S01]  /*2210*/  LOP3.LUT R2, RZ, R2, RZ, 0x33, !PT ;  /* 0x00000002ff027212 */ /* 0x000fe200078e33ff */
[----:B------:R-:W-:Y:S01]  /*2220*/  IMAD.HI.U32 R35, R0, R5, RZ ;  /* 0x0000000500237227 */ /* 0x000fe200078e00ff */
[----:B------:R-:W-:Y:S01]  /*2230*/  IABS R22, R10 ;  /* 0x0000000a00167213 */ /* 0x000fe20000000000 */
[----:B------:R-:W0:Y:S01]  /*2240*/  LDCU UR43, c[0x0][0x3a8] ;  /* 0x00007500ff2b77ac */ /* 0x000e220008000800 */
[----:B------:R-:W-:Y:S01]  /*2250*/  SEL R29, R2, R29, !P2 ;  /* 0x0000001d021d7207 */ /* 0x000fe20005000000 */
[----:B------:R-:W-:Y:S01]  /*2260*/  @!P6 IMAD.MOV R32, RZ, RZ, -R32 ;  /* 0x000000ffff20e224 */ /* 0x000fe200078e0a20 */
[----:B------:R-:W-:Y:S01]  /*2270*/  ISETP.GT.U32.AND P6, PT, R4, R6, PT ;  /* 0x000000060400720c */ /* 0x000fe20003fc4070 */
[----:B------:R-:W-:Y:S01]  /*2280*/  @!P0 IMAD.MOV R28, RZ, RZ, -R28 ;  /* 0x000000ffff1c8224 */ /* 0x000fe200078e0a1c */
[----:B------:R-:W-:Y:S01]  /*2290*/  SEL R25, R2, R25, !P2 ;  /* 0x0000001902197207 */ /* 0x000fe20005000000 */
[--C-:B------:R-:W-:Y:S01]  /*22a0*/  @!P5 IMAD.IADD R30, R30, 0x1, -R4.reuse ;  /* 0x000000011e1ed824 */ /* 0x100fe200078e0a04 */
[C---:B------:R-:W-:Y:S01]  /*22b0*/  SEL R3, R2.reuse, R32, !P2 ;  /* 0x0000002002037207 */ /* 0x040fe20005000000 */
[----:B------:R-:W-:Y:S01]  /*22c0*/  IMAD.MOV R35, RZ, RZ, -R35 ;  /* 0x000000ffff237224 */ /* 0x000fe200078e0a23 */
[----:B------:R-:W-:Y:S01]  /*22d0*/  SEL R2, R2, R28, !P2 ;  /* 0x0000001c02027207 */ /* 0x000fe20005000000 */
[----:B------:R-:W-:Y:S01]  /*22e0*/  STL [R1+0x80], R29 ;  /* 0x0000801d01007387 */ /* 0x000fe20000100800 */
[C---:B------:R-:W-:Y:S01]  /*22f0*/  ISETP.GT.U32.AND P5, PT, R4.reuse, R30, PT ;  /* 0x0000001e0400720c */ /* 0x040fe20003fa4070 */
[C---:B------:R-:W-:Y:S01]  /*2300*/  IMAD R5, R4.reuse, R35, R5 ;  /* 0x0000002304057224 */ /* 0x040fe200078e0205 */
[----:B------:R-:W-:Y:S01]  /*2310*/  ISETP.GT.U32.AND P2, PT, R4, R7, PT ;  /* 0x000000070400720c */ /* 0x000fe20003f44070 */
[----:B------:R0:W-:Y:S01]  /*2320*/  STL [R1+0x7c], R25 ;  /* 0x00007c1901007387 */ /* 0x0001e20000100800 */
[----:B------:R-:W-:Y:S01]  /*2330*/  IABS R31, R9 ;  /* 0x00000009001f7213 */ /* 0x000fe20000000000 */
[--C-:B------:R-:W-:Y:S01]  /*2340*/  @!P6 IMAD.IADD R6, R6, 0x1, -R4.reuse ;  /* 0x000000010606e824 */ /* 0x100fe200078e0a04 */
[----:B------:R-:W-:Y:S01]  /*2350*/  ISETP.GT.U32.AND P0, PT, R4, R5, PT ;  /* 0x000000050400720c */ /* 0x000fe20003f04070 */
[----:B------:R1:W-:Y:S01]  /*2360*/  STL [R1+0x78], R3 ;  /* 0x0000780301007387 */ /* 0x0003e20000100800 */
[----:B------:R-:W2:Y:S01]  /*2370*/  LDCU UR42, c[0x0][0x3a8] ;  /* 0x00007500ff2a77ac */ /* 0x000ea20008000800 */
[----:B------:R-:W-:Y:S01]  /*2380*/  IMAD.HI.U32 R28, R0, R31, RZ ;  /* 0x0000001f001c7227 */ /* 0x000fe200078e00ff */
[----:B------:R-:W-:Y:S01]  /*2390*/  ISETP.GT.U32.AND P6, PT, R4, R6, PT ;  /* 0x000000060400720c */ /* 0x000fe20003fc4070 */
[----:B------:R3:W-:Y:S01]  /*23a0*/  STL [R1+0x74], R2 ;  /* 0x0000740201007387 */ /* 0x0007e20000100800 */
[----:B------:R-:W2:Y:S01]  /*23b0*/  LDCU UR46, c[0x0][0x3a8] ;  /* 0x00007500ff2e77ac */ /* 0x000ea20008000800 */
[----:B0-----:R-:W-:Y:S01]  /*23c0*/  IABS R25, R11 ;  /* 0x0000000b00197213 */ /* 0x001fe20000000000 */
[--C-:B------:R-:W-:Y:S01]  /*23d0*/  @!P5 IMAD.IADD R30, R30, 0x1, -R4.reuse ;  /* 0x000000011e1ed824 */ /* 0x100fe200078e0a04 */
[----:B------:R-:W-:Y:S01]  /*23e0*/  ISETP.GE.AND P5, PT, R8, RZ, PT ;  /* 0x000000ff0800720c */ /* 0x000fe20003fa6270 */
[----:B------:R-:W-:Y:S01]  /*23f0*/  @!P2 IMAD.IADD R7, R7, 0x1, -R4 ;  /* 0x000000010707a824 */ /* 0x000fe200078e0a04 */
[----:B------:R-:W0:Y:S01]  /*2400*/  LDCU UR8, c[0x0][0x3a8] ;  /* 0x00007500ff0877ac */ /* 0x000e220008000800 */
[----:B------:R-:W-:-:S02]  /*2410*/  IMAD.MOV.U32 R8, RZ, RZ, R25 ;  /* 0x000000ffff087224 */ /* 0x000fc400078e0019 */
[----:B-1----:R-:W-:Y:S02]  /*2420*/  IMAD.MOV.U32 R3, RZ, RZ, R30 ;  /* 0x000000ffff037224 */ /* 0x002fe400078e001e */
[----:B---3--:R-:W-:-:S04]  /*2430*/  IMAD.HI.U32 R2, R0, R22, RZ ;  /* 0x0000001600027227 */ /* 0x008fc800078e00ff */
[----:B------:R-:W-:Y:S01]  /*2440*/  @!P6 IMAD.IADD R6, R6, 0x1, -R4 ;  /* 0x000000010606e824 */ /* 0x000fe200078e0a04 */
[----:B------:R-:W-:Y:S01]  /*2450*/  ISETP.GT.U32.AND P6, PT, R4, R7, PT ;  /* 0x000000070400720c */ /* 0x000fe20003fc4070 */
[----:B------:R-:W-:-:S04]  /*2460*/  IMAD.HI.U32 R25, R0, R8, RZ ;  /* 0x0000000800197227 */ /* 0x000fc800078e00ff */
[----:B------:R-:W-:Y:S02]  /*2470*/  @!P1 IMAD.MOV R3, RZ, RZ, -R3 ;  /* 0x000000ffff039224 */ /* 0x000fe400078e0a03 */
[----:B------:R-:W-:Y:S02]  /*2480*/  IMAD.MOV R2, RZ, RZ, -R2 ;  /* 0x000000ffff027224 */ /* 0x000fe400078e0a02 */
[----:B------:R-:W-:Y:S01]  /*2490*/  IMAD.MOV R28, RZ, RZ, -R28 ;  /* 0x000000ffff1c7224 */ /* 0x000fe200078e0a1c */
[----:B------:R1:W-:Y:S01]  /*24a0*/  STL [R1+0x14], R3 ;  /* 0x0000140301007387 */ /* 0x0003e20000100800 */
[----:B------:R-:W-:Y:S01]  /*24b0*/  @!P0 IMAD.IADD R5, R5, 0x1, -R4 ;  /* 0x0000000105058824 */ /* 0x000fe200078e0a04 */
[----:B------:R-:W-:Y:S01]  /*24c0*/  ISETP.GE.AND P0, PT, R9, RZ, PT ;  /* 0x000000ff0900720c */ /* 0x000fe20003f06270 */
[----:B------:R-:W-:Y:S01]  /*24d0*/  IMAD.MOV R25, RZ, RZ, -R25 ;  /* 0x000000ffff197224 */ /* 0x000fe200078e0a19 */
[----:B------:R-:W-:Y:S01]  /*24e0*/  IABS R9, R12 ;  /* 0x0000000c00097213 */ /* 0x000fe20000000000 */
[C---:B------:R-:W-:Y:S01]  /*24f0*/  IMAD R22, R4.reuse, R2, R22 ;  /* 0x0000000204167224 */ /* 0x040fe200078e0216 */
[C---:B------:R-:W-:Y:S01]  /*2500*/  ISETP.GT.U32.AND P2, PT, R4.reuse, R5, PT ;  /* 0x000000050400720c */ /* 0x040fe20003f44070 */
[C---:B------:R-:W-:Y:S01]  /*2510*/  IMAD R31, R4.reuse, R28, R31 ;  /* 0x0000001c041f7224 */ /* 0x040fe200078e021f */
[----:B------:R-:W-:Y:S01]  /*2520*/  IABS R2, R13 ;  /* 0x0000000d00027213 */ /* 0x000fe20000000000 */
[C---:B------:R-:W-:Y:S01]  /*2530*/  IMAD R8, R4.reuse, R25, R8 ;  /* 0x0000001904087224 */ /* 0x040fe200078e0208 */
[----:B------:R-:W-:Y:S01]  /*2540*/  IABS R25, R14 ;  /* 0x0000000e00197213 */ /* 0x000fe20000000000 */
[----:B-1----:R-:W-:Y:S01]  /*2550*/  IMAD.MOV.U32 R3, RZ, RZ, R6 ;  /* 0x000000ffff037224 */ /* 0x002fe200078e0006 */
[C---:B------:R-:W-:Y:S01]  /*2560*/  ISETP.GT.U32.AND P1, PT, R4.reuse, R31, PT ;  /* 0x0000001f0400720c */ /* 0x040fe20003f24070 */
[----:B------:R-:W-:Y:S01]  /*2570*/  @!P6 IMAD.IADD R7, R7, 0x1, -R4 ;  /* 0x000000010707e824 */ /* 0x000fe200078e0a04 */
[C---:B------:R-:W-:Y:S01]  /*2580*/  ISETP.GT.U32.AND P6, PT, R4.reuse, R8, PT ;  /* 0x000000080400720c */ /* 0x040fe20003fc4070 */
[----:B------:R-:W-:Y:S01]  /*2590*/  @!P4 IMAD.MOV R3, RZ, RZ, -R3 ;  /* 0x000000ffff03c224 */ /* 0x000fe200078e0a03 */
[----:B------:R-:W-:Y:S01]  /*25a0*/  ISETP.GT.U32.AND P4, PT, R4, R22, PT ;  /* 0x000000160400720c */ /* 0x000fe20003f84070 */
[----:B------:R-:W-:-:S02]  /*25b0*/  IMAD.MOV.U32 R6, RZ, RZ, R9 ;  /* 0x000000ffff067224 */ /* 0x000fc400078e0009 */
[----:B------:R-:W-:Y:S01]  /*25c0*/  @!P2 IMAD.IADD R5, R5, 0x1, -R4 ;  /* 0x000000010505a824 */ /* 0x000fe200078e0a04 */
[----:B------:R1:W-:Y:S01]  /*25d0*/  STL [R1+0x10], R3 ;  /* 0x0000100301007387 */ /* 0x0003e20000100800 */
[----:B------:R-:W-:Y:S01]  /*25e0*/  ISETP.GE.AND P2, PT, R10, RZ, PT ;  /* 0x000000ff0a00720c */ /* 0x000fe20003f46270 */
[----:B------:R-:W-:-:S04]  /*25f0*/  IMAD.HI.U32 R10, R0, R2, RZ ;  /* 0x00000002000a7227 */ /* 0x000fc800078e00ff */
[--C-:B------:R-:W-:Y:S01]  /*2600*/  @!P1 IMAD.IADD R31, R31, 0x1, -R4.reuse ;  /* 0x000000011f1f9824 */ /* 0x100fe200078e0a04 */
[----:B------:R-:W-:Y:S01]  /*2610*/  ISETP.GE.AND P1, PT, R11, RZ, PT ;  /* 0x000000ff0b00720c */ /* 0x000fe20003f26270 */
[--C-:B------:R-:W-:Y:S02]  /*2620*/  @!P6 IMAD.IADD R8, R8, 0x1, -R4.reuse ;  /* 0x000000010808e824 */ /* 0x100fe400078e0a04 */
[----:B------:R-:W-:Y:S02]  /*2630*/  @!P4 IMAD.IADD R22, R22, 0x1, -R4 ;  /* 0x000000011616c824 */ /* 0x000fe400078e0a04 */
[----:B-1----:R-:W-:Y:S01]  /*2640*/  IMAD.MOV.U32 R3, RZ, RZ, R5 ;  /* 0x000000ffff037224 */ /* 0x002fe200078e0005 */
[----:B------:R-:W-:Y:S01]  /*2650*/  ISETP.GT.U32.AND P6, PT, R4, R8, PT ;  /* 0x000000080400720c */ /* 0x000fe20003fc4070 */
[----:B------:R-:W-:Y:S01]  /*2660*/  IMAD.HI.U32 R9, R0, R6, RZ ;  /* 0x0000000600097227 */ /* 0x000fe200078e00ff */
[----:B------:R-:W-:-:S03]  /*2670*/  ISETP.GT.U32.AND P4, PT, R4, R22, PT ;  /* 0x000000160400720c */ /* 0x000fc60003f84070 */
[----:B------:R-:W-:Y:S01]  /*2680*/  @!P3 IMAD.MOV R3, RZ, RZ, -R3 ;  /* 0x000000ffff03b224 */ /* 0x000fe200078e0a03 */
[----:B------:R-:W-:Y:S01]  /*2690*/  ISETP.GT.U32.AND P3, PT, R4, R31, PT ;  /* 0x0000001f0400720c */ /* 0x000fe20003f64070 */
[----:B------:R-:W-:-:S03]  /*26a0*/  IMAD.HI.U32 R5, R0, R25, RZ ;  /* 0x0000001900057227 */ /* 0x000fc600078e00ff */
[----:B------:R1:W-:Y:S01]  /*26b0*/  STL [R1+0xc], R3 ;  /* 0x00000c0301007387 */ /* 0x0003e20000100800 */
[----:B------:R-:W-:Y:S02]  /*26c0*/  IMAD.MOV R10, RZ, RZ, -R10 ;  /* 0x000000ffff0a7224 */ /* 0x000fe400078e0a0a */
[----:B------:R-:W-:Y:S02]  /*26d0*/  IMAD.MOV R9, RZ, RZ, -R9 ;  /* 0x000000ffff097224 */ /* 0x000fe400078e0a09 */
[----:B------:R-:W-:Y:S02]  /*26e0*/  IMAD.MOV R5, RZ, RZ, -R5 ;  /* 0x000000ffff057224 */ /* 0x000fe400078e0a05 */
[C---:B------:R-:W-:Y:S02]  /*26f0*/  IMAD R2, R4.reuse, R10, R2 ;  /* 0x0000000a04027224 */ /* 0x040fe400078e0202 */
[C---:B------:R-:W-:Y:S01]  /*2700*/  IMAD R11, R4.reuse, R9, R6 ;  /* 0x00000009040b7224 */ /* 0x040fe200078e0206 */
[----:B------:R-:W-:Y:S01]  /*2710*/  IABS R6, R15 ;  /* 0x0000000f00067213 */ /* 0x000fe20000000000 */
[----:B-1----:R-:W-:Y:S01]  /*2720*/  IMAD.MOV.U32 R3, RZ, RZ, R7 ;  /* 0x000000ffff037224 */ /* 0x002fe200078e0007 */
[----:B------:R-:W-:Y:S01]  /*2730*/  IABS R7, R16 ;  /* 0x0000001000077213 */ /* 0x000fe20000000000 */
[C---:B------:R-:W-:Y:S01]  /*2740*/  IMAD R5, R4.reuse, R5, R25 ;  /* 0x0000000504057224 */ /* 0x040fe200078e0219 */
[----:B------:R-:W-:Y:S01]  /*2750*/  IABS R25, R17 ;  /* 0x0000001100197213 */ /* 0x000fe20000000000 */
[----:B------:R-:W-:Y:S01]  /*2760*/  @!P5 IMAD.MOV R3, RZ, RZ, -R3 ;  /* 0x000000ffff03d224 */ /* 0x000fe200078e0a03 */
[----:B------:R-:W-:Y:S01]  /*2770*/  ISETP.GT.U32.AND P5, PT, R4, R11, PT ;  /* 0x0000000b0400720c */ /* 0x000fe20003fa4070 */
[--C-:B------:R-:W-:Y:S01]  /*2780*/  @!P4 IMAD.IADD R22, R22, 0x1, -R4.reuse ;  /* 0x000000011616c824 */ /* 0x100fe200078e0a04 */
[----:B------:R-:W-:Y:S01]  /*2790*/  ISETP.GT.U32.AND P4, PT, R4, R2, PT ;  /* 0x000000020400720c */ /* 0x000fe20003f84070 */
[--C-:B------:R-:W-:Y:S01]  /*27a0*/  @!P3 IMAD.IADD R31, R31, 0x1, -R4.reuse ;  /* 0x000000011f1fb824 */ /* 0x100fe200078e0a04 */
[----:B------:R1:W-:Y:S01]  /*27b0*/  STL [R1+0x8], R3 ;  /* 0x0000080301007387 */ /* 0x0003e20000100800 */
[----:B------:R-:W-:Y:S01]  /*27c0*/  @!P6 IMAD.IADD R8, R8, 0x1, -R4 ;  /* 0x000000010808e824 */ /* 0x000fe200078e0a04 */
[----:B------:R-:W-:Y:S01]  /*27d0*/  ISETP.GT.U32.AND P6, PT, R4, R5, PT ;  /* 0x000000050400720c */ /* 0x000fe20003fc4070 */
[----:B------:R-:W-:Y:S01]  /*27e0*/  IMAD.HI.U32 R9, R0, R6, RZ ;  /* 0x0000000600097227 */ /* 0x000fe200078e00ff */
[----:B------:R-:W-:-:S03]  /*27f0*/  ISETP.GE.AND P3, PT, R12, RZ, PT ;  /* 0x000000ff0c00720c */ /* 0x000fc60003f66270 */
[----:B------:R-:W-:Y:S02]  /*2800*/  IMAD.MOV R10, RZ, RZ, -R9 ;  /* 0x000000ffff0a7224 */ /* 0x000fe400078e0a09 */
[--C-:B------:R-:W-:Y:S01]  /*2810*/  @!P5 IMAD.IADD R11, R11, 0x1, -R4.reuse ;  /* 0x000000010b0bd824 */ /* 0x100fe200078e0a04 */
[----:B------:R-:W-:Y:S01]  /*2820*/  ISETP.GE.AND P5, PT, R13, RZ, PT ;  /* 0x000000ff0d00720c */ /* 0x000fe20003fa6270 */
[----:B-1----:R-:W-:Y:S02]  /*2830*/  IMAD.MOV.U32 R3, RZ, RZ, R31 ;  /* 0x000000ffff037224 */ /* 0x002fe400078e001f */
[--C-:B------:R-:W-:Y:S01]  /*2840*/  @!P4 IMAD.IADD R2, R2, 0x1, -R4.reuse ;  /* 0x000000010202c824 */ /* 0x100fe200078e0a04 */
[----:B------:R-:W-:Y:S01]  /*2850*/  ISETP.GE.AND P4, PT, R14, RZ, PT ;  /* 0x000000ff0e00720c */ /* 0x000fe20003f86270 */
[----:B------:R-:W-:Y:S01]  /*2860*/  @!P0 IMAD.MOV R3, RZ, RZ, -R3 ;  /* 0x000000ffff038224 */ /* 0x000fe200078e0a03 */
[----:B------:R-:W-:Y:S01]  /*2870*/  ISETP.GT.U32.AND P0, PT, R4, R11, PT ;  /* 0x0000000b0400720c */ /* 0x000fe20003f04070 */
[----:B------:R-:W-:-:S02]  /*2880*/  @!P6 IMAD.IADD R5, R5, 0x1, -R4 ;  /* 0x000000010505e824 */ /* 0x000fc400078e0a04 */
[----:B------:R-:W-:Y:S01]  /*2890*/  IMAD.HI.U32 R9, R0, R7, RZ ;  /* 0x0000000700097227 */ /* 0x000fe200078e00ff */
[----:B------:R1:W-:Y:S01]  /*28a0*/  STL [R1+0x4], R3 ;  /* 0x0000040301007387 */ /* 0x0003e20000100800 */
[C---:B------:R-:W-:Y:S02]  /*28b0*/  ISETP.GT.U32.AND P6, PT, R4.reuse, R2, PT ;  /* 0x000000020400720c */ /* 0x040fe40003fc4070 */
[----:B------:R-:W-:Y:S01]  /*28c0*/  @!P1 IMAD.MOV R8, RZ, RZ, -R8 ;  /* 0x000000ffff089224 */ /* 0x000fe200078e0a08 */
[----:B------:R-:W-:Y:S01]  /*28d0*/  IABS R29, R18 ;  /* 0x00000012001d7213 */ /* 0x000fe20000000000 */
[----:B------:R-:W-:Y:S02]  /*28e0*/  IMAD R6, R4, R10, R6 ;  /* 0x0000000a04067224 */ /* 0x000fe400078e0206 */
[----:B-1----:R-:W-:Y:S02]  /*28f0*/  IMAD.MOV.U32 R3, RZ, RZ, R22 ;  /* 0x000000ffff037224 */ /* 0x002fe400078e0016 */
[----:B------:R-:W-:-:S02]  /*2900*/  IMAD.MOV R22, RZ, RZ, -R9 ;  /* 0x000000ffff167224 */ /* 0x000fc400078e0a09 */
[----:B------:R-:W-:Y:S01]  /*2910*/  @!P2 IMAD.MOV R3, RZ, RZ, -R3 ;  /* 0x000000ffff03a224 */ /* 0x000fe200078e0a03 */
[----:B------:R-:W-:Y:S02]  /*2920*/  ISETP.GT.U32.AND P2, PT, R4, R5, PT ;  /* 0x000000050400720c */ /* 0x000fe40003f44070 */
[--C-:B------:R-:W-:Y:S02]  /*2930*/  @!P6 IMAD.IADD R2, R2, 0x1, -R4.reuse ;  /* 0x000000010202e824 */ /* 0x100fe400078e0a04 */
[----:B------:R-:W-:Y:S01]  /*2940*/  @!P0 IMAD.IADD R11, R11, 0x1, -R4 ;  /* 0x000000010b0b8824 */ /* 0x000fe200078e0a04 */
[----:B------:R-:W-:Y:S01]  /*2950*/  ISETP.GE.AND P1, PT, R15, RZ, PT ;  /* 0x000000ff0f00720c */ /* 0x000fe20003f26270 */
[----:B------:R-:W-:Y:S01]  /*2960*/  IMAD.MOV.U32 R12, RZ, RZ, R2 ;  /* 0x000000ffff0c7224 */ /* 0x000fe200078e0002 */
[----:B------:R1:W-:Y:S01]  /*2970*/  STL [R1], R3 ;  /* 0x0000000301007387 */ /* 0x0003e20000100800 */
[----:B------:R-:W-:Y:S02]  /*2980*/  IMAD R22, R4, R22, R7 ;  /* 0x0000001604167224 */ /* 0x000fe400078e0207 */
[----:B------:R-:W-:-:S03]  /*2990*/  @!P3 IMAD.MOV R11, RZ, RZ, -R11 ;  /* 0x000000ffff0bb224 */ /* 0x000fc600078e0a0b */
[----:B------:R-:W-:Y:S02]  /*29a0*/  @!P2 IMAD.IADD R5, R5, 0x1, -R4 ;  /* 0x000000010505a824 */ /* 0x000fe400078e0a04 */
[----:B------:R-:W-:Y:S01]  /*29b0*/  @!P5 IMAD.MOV R12, RZ, RZ, -R12 ;  /* 0x000000ffff0cd224 */ /* 0x000fe200078e0a0c */
[----:B-1----:R-:W3:Y:S01]  /*29c0*/  LDL.LU R3, [R1+0x2c] ;  /* 0x00002c0001037983 */ /* 0x002ee20000300800 */
[----:B------:R-:W-:Y:S01]  /*29d0*/  IMAD.MOV.U32 R15, RZ, RZ, R5 ;  /* 0x000000ffff0f7224 */ /* 0x000fe200078e0005 */
[----:B------:R-:W-:Y:S01]  /*29e0*/  ISETP.GT.U32.AND P6, PT, R4, R22, PT ;  /* 0x000000160400720c */ /* 0x000fe20003fc4070 */
[----:B------:R-:W-:Y:S01]  /*29f0*/  IMAD.HI.U32 R9, R0, R25, RZ ;  /* 0x0000001900097227 */ /* 0x000fe200078e00ff */
[----:B------:R1:W-:Y:S01]  /*2a00*/  STL [R1+0x17d8], R8 ;  /* 0x0017d80801007387 */ /* 0x0003e20000100800 */
[----:B------:R-:W-:Y:S02]  /*2a10*/  IABS R32, R19 ;  /* 0x0000001300207213 */ /* 0x000fe40000000000 */
[----:B------:R-:W-:Y:S01]  /*2a20*/  @!P4 IMAD.MOV R15, RZ, RZ, -R15 ;  /* 0x000000ffff0fc224 */ /* 0x000fe200078e0a0f */
[----:B------:R-:W-:Y:S01]  /*2a30*/  ISETP.GT.U32.AND P0, PT, R4, R6, PT ;  /* 0x000000060400720c */ /* 0x000fe20003f04070 */
[----:B-1----:R-:W2:Y:S04]  /*2a40*/  LDL.LU R8, [R1+0x20] ;  /* 0x0000200001087983 */ /* 0x002ea80000300800 */
[----:B------:R1:W-:Y:S04]  /*2a50*/  STL [R1+0x17dc], R11 ;  /* 0x0017dc0b01007387 */ /* 0x0003e80000100800 */
[----:B-1----:R-:W2:Y:S01]  /*2a60*/  LDL.LU R11, [R1+0x30] ;  /* 0x00003000010b7983 */ /* 0x002ea20000300800 */
[----:B------:R-:W-:Y:S01]  /*2a70*/  @!P6 IMAD.IADD R22, R22, 0x1, -R4 ;  /* 0x000000011616e824 */ /* 0x000fe200078e0a04 */
[----:B------:R-:W-:Y:S01]  /*2a80*/  ISETP.GE.AND P3, PT, R16, RZ, PT ;  /* 0x000000ff1000720c */ /* 0x000fe20003f66270 */
[----:B------:R-:W-:Y:S01]  /*2a90*/  IMAD.MOV R9, RZ, RZ, -R9 ;  /* 0x000000ffff097224 */ /* 0x000fe200078e0a09 */
[----:B------:R1:W-:Y:S01]  /*2aa0*/  STL [R1+0x17e0], R12 ;  /* 0x0017e00c01007387 */ /* 0x0003e20000100800 */
[----:B------:R-:W-:Y:S01]  /*2ab0*/  IMAD.HI.U32 R5, R0, R29, RZ ;  /* 0x0000001d00057227 */ /* 0x000fe200078e00ff */
[----:B------:R-:W-:-:S02]  /*2ac0*/  ISETP.GT.U32.AND P6, PT, R4, R22, PT ;  /* 0x000000160400720c */ /* 0x000fc40003fc4070 */
[----:B------:R-:W-:Y:S01]  /*2ad0*/  IABS R35, R20 ;  /* 0x0000001400237213 */ /* 0x000fe20000000000 */
[----:B------:R-:W-:Y:S01]  /*2ae0*/  IMAD R25, R4, R9, R25 ;  /* 0x0000000904197224 */ /* 0x000fe200078e0219 */
[----:B------:R-:W-:Y:S01]  /*2af0*/  IABS R37, R21 ;  /* 0x0000001500257213 */ /* 0x000fe20000000000 */
[----:B------:R-:W-:Y:S01]  /*2b00*/  IMAD.HI.U32 R2, R0, R32, RZ ;  /* 0x0000002000027227 */ /* 0x000fe200078e00ff */
[----:B------:R-:W-:Y:S01]  /*2b10*/  ISETP.GE.AND P2, PT, R17, RZ, PT ;  /* 0x000000ff1100720c */ /* 0x000fe20003f46270 */
[----:B-1----:R-:W2:Y:S02]  /*2b20*/  LDL.LU R12, [R1+0x28] ;  /* 0x00002800010c7983 */ /* 0x002ea40000300800 */
[--C-:B------:R-:W-:Y:S02]  /*2b30*/  @!P0 IMAD.IADD R6, R6, 0x1, -R4.reuse ;  /* 0x0000000106068824 */ /* 0x100fe400078e0a04 */
[----:B------:R1:W-:Y:S01]  /*2b40*/  STL [R1+0x17e4], R15 ;  /* 0x0017e40f01007387 */ /* 0x0003e20000100800 */
[----:B------:R-:W-:Y:S01]  /*2b50*/  IMAD.MOV R5, RZ, RZ, -R5 ;  /* 0x000000ffff057224 */ /* 0x000fe200078e0a05 */
[----:B------:R-:W-:Y:S01]  /*2b60*/  ISETP.GT.U32.AND P5, PT, R4, R25, PT ;  /* 0x000000190400720c */ /* 0x000fe20003fa4070 */
[----:B------:R-:W-:Y:S01]  /*2b70*/  @!P6 IMAD.IADD R22, R22, 0x1, -R4 ;  /* 0x000000011616e824 */ /* 0x000fe200078e0a04 */
[C---:B------:R-:W-:Y:S01]  /*2b80*/  ISETP.GT.U32.AND P0, PT, R4.reuse, R6, PT ;  /* 0x000000060400720c */ /* 0x040fe20003f04070 */
[----:B-1----:R-:W2:Y:S01]  /*2b90*/  LDL.LU R15, [R1+0x18] ;  /* 0x00001800010f7983 */ /* 0x002ea20000300800 */
[----:B------:R-:W-:-:S05]  /*2ba0*/  IMAD R29, R4, R5, R29 ;  /* 0x00000005041d7224 */ /* 0x000fca00078e021d */
[----:B------:R-:W-:Y:S01]  /*2bb0*/  ISETP.GT.U32.AND P6, PT, R4, R29, PT ;  /* 0x0000001d0400720c */ /* 0x000fe20003fc4070 */
[----:B------:R-:W-:-:S03]  /*2bc0*/  IMAD.MOV R2, RZ, RZ, -R2 ;  /* 0x000000ffff027224 */ /* 0x000fc600078e0a02 */
[----:B------:R-:W-:Y:S02]  /*2bd0*/  @!P5 IMAD.IADD R25, R25, 0x1, -R4 ;  /* 0x000000011919d824 */ /* 0x000fe400078e0a04 */
[C---:B------:R-:W-:Y:S02]  /*2be0*/  IMAD R32, R4.reuse, R2, R32 ;  /* 0x0000000204207224 */ /* 0x040fe400078e0220 */
[----:B------:R-:W-:Y:S01]  /*2bf0*/  @!P3 IMAD.MOV R22, RZ, RZ, -R22 ;  /* 0x000000ffff16b224 */ /* 0x000fe200078e0a16 */
[C---:B------:R-:W-:Y:S02]  /*2c00*/  ISETP.GT.U32.AND P5, PT, R4.reuse, R25, PT ;  /* 0x000000190400720c */ /* 0x040fe40003fa4070 */
[----:B------:R-:W-:Y:S02]  /*2c10*/  ISETP.GT.U32.AND P3, PT, R4, R32, PT ;  /* 0x000000200400720c */ /* 0x000fe40003f64070 */
[----:B------:R-:W-:Y:S02]  /*2c20*/  @!P6 IMAD.IADD R29, R29, 0x1, -R4 ;  /* 0x000000011d1de824 */ /* 0x000fe400078e0a04 */
[----:B------:R-:W-:-:S03]  /*2c30*/  IMAD.HI.U32 R2, R0, R35, RZ ;  /* 0x0000002300027227 */ /* 0x000fc600078e00ff */
[----:B------:R-:W-:Y:S01]  /*2c40*/  ISETP.GT.U32.AND P6, PT, R4, R29, PT ;  /* 0x0000001d0400720c */ /* 0x000fe20003fc4070 */
[----:B------:R-:W-:-:S04]  /*2c50*/  IMAD.HI.U32 R5, R0, R37, RZ ;  /* 0x0000002500057227 */ /* 0x000fc800078e00ff */
[----:B------:R-:W-:Y:S02]  /*2c60*/  IMAD.MOV R2, RZ, RZ, -R2 ;  /* 0x000000ffff027224 */ /* 0x000fe400078e0a02 */
[----:B------:R-:W-:Y:S02]  /*2c70*/  IMAD.MOV R5, RZ, RZ, -R5 ;  /* 0x000000ffff057224 */ /* 0x000fe400078e0a05 */
[--C-:B------:R-:W-:Y:S02]  /*2c80*/  @!P5 IMAD.IADD R25, R25, 0x1, -R4.reuse ;  /* 0x000000011919d824 */ /* 0x100fe400078e0a04 */
[C---:B------:R-:W-:Y:S02]  /*2c90*/  IMAD R35, R4.reuse, R2, R35 ;  /* 0x0000000204237224 */ /* 0x040fe400078e0223 */
[----:B------:R-:W-:Y:S02]  /*2ca0*/  IMAD R37, R4, R5, R37 ;  /* 0x0000000504257224 */ /* 0x000fe400078e0225 */
[--C-:B------:R-:W-:Y:S01]  /*2cb0*/  @!P3 IMAD.IADD R32, R32, 0x1, -R4.reuse ;  /* 0x000000012020b824 */ /* 0x100fe200078e0a04 */
[----:B------:R-:W-:Y:S01]  /*2cc0*/  IABS R45, R26 ;  /* 0x0000001a002d7213 */ /* 0x000fe20000000000 */
[----:B------:R-:W-:Y:S01]  /*2cd0*/  @!P2 IMAD.MOV R25, RZ, RZ, -R25 ;  /* 0x000000ffff19a224 */ /* 0x000fe200078e0a19 */
[C---:B------:R-:W-:Y:S01]  /*2ce0*/  ISETP.GT.U32.AND P2, PT, R4.reuse, R35, PT ;  /* 0x000000230400720c */ /* 0x040fe20003f44070 */
[--C-:B------:R-:W-:Y:S01]  /*2cf0*/  @!P6 IMAD.IADD R29, R29, 0x1, -R4.reuse ;  /* 0x000000011d1de824 */ /* 0x100fe200078e0a04 */
[----:B------:R-:W-:Y:S01]  /*2d00*/  ISETP.GT.U32.AND P3, PT, R4, R32, PT ;  /* 0x000000200400720c */ /* 0x000fe20003f64070 */
[----:B------:R-:W-:Y:S01]  /*2d10*/  @!P0 IMAD.IADD R6, R6, 0x1, -R4 ;  /* 0x0000000106068824 */ /* 0x000fe200078e0a04 */
[----:B------:R-:W-:-:S02]  /*2d20*/  ISETP.GT.U32.AND P6, PT, R4, R37, PT ;  /* 0x000000250400720c */ /* 0x000fc40003fc4070 */
[----:B------:R-:W-:Y:S01]  /*2d30*/  ISETP.GE.AND P0, PT, R19, RZ, PT ;  /* 0x000000ff1300720c */ /* 0x000fe20003f06270 */
[----:B------:R-:W-:Y:S02]  /*2d40*/  IMAD.MOV.U32 R19, RZ, RZ, R6 ;  /* 0x000000ffff137224 */ /* 0x000fe400078e0006 */
[----:B------:R-:W-:-:S04]  /*2d50*/  IMAD.HI.U32 R6, R0, R45, RZ ;  /* 0x0000002d00067227 */ /* 0x000fc800078e00ff */
[----:B------:R-:W-:Y:S01]  /*2d60*/  IMAD.MOV R6, RZ, RZ, -R6 ;  /* 0x000000ffff067224 */ /* 0x000fe200078e0a06 */
[----:B------:R-:W-:Y:S01]  /*2d70*/  IABS R48, R27 ;  /* 0x0000001b00307213 */ /* 0x000fe20000000000 */
[--C-:B------:R-:W-:Y:S01]  /*2d80*/  @!P2 IMAD.IADD R35, R35, 0x1, -R4.reuse ;  /* 0x000000012323a824 */ /* 0x100fe200078e0a04 */
[----:B------:R-:W-:Y:S01]  /*2d90*/  IABS R39, R23 ;  /* 0x0000001700277213 */ /* 0x000fe20000000000 */
[--C-:B------:R-:W-:Y:S02]  /*2da0*/  @!P3 IMAD.IADD R32, R32, 0x1, -R4.reuse ;  /* 0x000000012020b824 */ /* 0x100fe400078e0a04 */
[----:B------:R-:W-:Y:S02]  /*2db0*/  @!P6 IMAD.IADD R37, R37, 0x1, -R4 ;  /* 0x000000012525e824 */ /* 0x000fe400078e0a04 */
[C---:B------:R-:W-:Y:S01]  /*2dc0*/  IMAD R45, R4.reuse, R6, R45 ;  /* 0x00000006042d7224 */ /* 0x040fe200078e022d */
[----:B------:R-:W-:Y:S01]  /*2dd0*/  IABS R42, R24 ;  /* 0x00000018002a7213 */ /* 0x000fe20000000000 */
[----:B------:R-:W-:Y:S01]  /*2de0*/  @!P0 IMAD.MOV R32, RZ, RZ, -R32 ;  /* 0x000000ffff208224 */ /* 0x000fe200078e0a20 */
[----:B------:R-:W-:Y:S01]  /*2df0*/  ISETP.GT.U32.AND P2, PT, R4, R35, PT ;  /* 0x000000230400720c */ /* 0x000fe20003f44070 */
[----:B------:R-:W-:Y:S01]  /*2e00*/  IMAD.HI.U32 R2, R0, R48, RZ ;  /* 0x0000003000027227 */ /* 0x000fe200078e00ff */
[----:B------:R-:W-:-:S02]  /*2e10*/  ISETP.GT.U32.AND P6, PT, R4, R37, PT ;  /* 0x000000250400720c */ /* 0x000fc40003fc4070 */
[----:B------:R-:W-:Y:S01]  /*2e20*/  ISETP.GT.U32.AND P0, PT, R4, R45, PT ;  /* 0x0000002d0400720c */ /* 0x000fe20003f04070 */
[----:B------:R-:W-:Y:S01]  /*2e30*/  IMAD.HI.U32 R7, R0, R39, RZ ;  /* 0x0000002700077227 */ /* 0x000fe200078e00ff */
[----:B------:R-:W-:Y:S02]  /*2e40*/  ISETP.GE.AND P4, PT, R18, RZ, PT ;  /* 0x000000ff1200720c */ /* 0x000fe40003f86270 */
[----:B------:R-:W-:Y:S01]  /*2e50*/  ISETP.GE.AND P5, PT, R21, RZ, PT ;  /* 0x000000ff1500720c */ /* 0x000fe20003fa6270 */
[----:B------:R-:W-:Y:S02]  /*2e60*/  IMAD.MOV R2, RZ, RZ, -R2 ;  /* 0x000000ffff027224 */ /* 0x000fe400078e0a02 */
[----:B------:R-:W-:-:S04]  /*2e70*/  IMAD.HI.U32 R5, R0, R42, RZ ;  /* 0x0000002a00057227 */ /* 0x000fc800078e00ff */
[----:B------:R-:W-:Y:S02]  /*2e80*/  IMAD.MOV R7, RZ, RZ, -R7 ;  /* 0x000000ffff077224 */ /* 0x000fe400078e0a07 */
[C---:B------:R-:W-:Y:S01]  /*2e90*/  IMAD R48, R4.reuse, R2, R48 ;  /* 0x0000000204307224 */ /* 0x040fe200078e0230 */
[----:B------:R-:W-:Y:S01]  /*2ea0*/  IABS R2, R33 ;  /* 0x0000002100027213 */ /* 0x000fe20000000000 */
[----:B------:R-:W-:Y:S02]  /*2eb0*/  IMAD.MOV R5, RZ, RZ, -R5 ;  /* 0x000000ffff057224 */ /* 0x000fe400078e0a05 */
[C---:B------:R-:W-:Y:S02]  /*2ec0*/  IMAD R39, R4.reuse, R7, R39 ;  /* 0x0000000704277224 */ /* 0x040fe400078e0227 */
[C---:B------:R-:W-:Y:S02]  /*2ed0*/  IMAD R42, R4.reuse, R5, R42 ;  /* 0x00000005042a7224 */ /* 0x040fe400078e022a */
[--C-:B------:R-:W-:Y:S01]  /*2ee0*/  @!P2 IMAD.IADD R35, R35, 0x1, -R4.reuse ;  /* 0x000000012323a824 */ /* 0x100fe200078e0a04 */
[----:B------:R-:W-:Y:S01]  /*2ef0*/  ISETP.GT.U32.AND P2, PT, R4, R39, PT ;  /* 0x000000270400720c */ /* 0x000fe20003f44070 */
[----:B------:R-:W-:-:S02]  /*2f00*/  @!P6 IMAD.IADD R37, R37, 0x1, -R4 ;  /* 0x000000012525e824 */ /* 0x000fc400078e0a04 */
[----:B------:R-:W-:Y:S02]  /*2f10*/  @!P0 IMAD.IADD R45, R45, 0x1, -R4 ;  /* 0x000000012d2d8824 */ /* 0x000fe400078e0a04 */
[----:B------:R-:W-:-:S04]  /*2f20*/  IMAD.HI.U32 R5, R0, R2, RZ ;  /* 0x0000000200057227 */ /* 0x000fc800078e00ff */
[----:B------:R-:W-:Y:S01]  /*2f30*/  @!P4 IMAD.MOV R29, RZ, RZ, -R29 ;  /* 0x000000ffff1dc224 */ /* 0x000fe200078e0a1d */
[C---:B------:R-:W-:Y:S01]  /*2f40*/  ISETP.GT.U32.AND P4, PT, R4.reuse, R42, PT ;  /* 0x0000002a0400720c */ /* 0x040fe20003f84070 */
[----:B------:R-:W-:Y:S01]  /*2f50*/  @!P5 IMAD.MOV R37, RZ, RZ, -R37 ;  /* 0x000000ffff25d224 */ /* 0x000fe200078e0a25 */
[----:B------:R-:W-:Y:S01]  /*2f60*/  ISETP.GT.U32.AND P5, PT, R4, R45, PT ;  /* 0x0000002d0400720c */ /* 0x000fe20003fa4070 */
[----:B------:R-:W-:Y:S02]  /*2f70*/  IMAD.MOV R51, RZ, RZ, -R5 ;  /* 0x000000ffff337224 */ /* 0x000fe400078e0a05 */
[----:B------:R-:W-:-:S04]  /*2f80*/  IMAD.HI.U32 R5, R0, R54, RZ ;  /* 0x0000003600057227 */ /* 0x000fc800078e00ff */
[----:B------:R-:W-:Y:S02]  /*2f90*/  IMAD.MOV R5, RZ, RZ, -R5 ;  /* 0x000000ffff057224 */ /* 0x000fe400078e0a05 */
[----:B------:R-:W-:Y:S02]  /*2fa0*/  @!P2 IMAD.IADD R39, R39, 0x1, -R4 ;  /* 0x000000012727a824 */ /* 0x000fe400078e0a04 */
[----:B------:R-:W-:Y:S02]  /*2fb0*/  IMAD R54, R4, R5, R54 ;  /* 0x0000000504367224 */ /* 0x000fe400078e0236 */
[--C-:B------:R-:W-:Y:S01]  /*2fc0*/  @!P4 IMAD.IADD R42, R42, 0x1, -R4.reuse ;  /* 0x000000012a2ac824 */ /* 0x100fe200078e0a04 */
[C---:B------:R-:W-:Y:S01]  /*2fd0*/  ISETP.GT.U32.AND P4, PT, R4.reuse, R39, PT ;  /* 0x000000270400720c */ /* 0x040fe20003f84070 */
[----:B------:R-:W-:Y:S01]  /*2fe0*/  @!P5 IMAD.IADD R45, R45, 0x1, -R4 ;  /* 0x000000012d2dd824 */ /* 0x000fe200078e0a04 */
[----:B------:R-:W-:Y:S02]  /*2ff0*/  ISETP.GT.U32.AND P5, PT, R4, R54, PT ;  /* 0x000000360400720c */ /* 0x000fe40003fa4070 */
[----:B------:R-:W-:-:S02]  /*3000*/  ISETP.GE.AND P3, PT, R23, RZ, PT ;  /* 0x000000ff1700720c */ /* 0x000fc40003f66270 */
[----:B------:R-:W-:Y:S01]  /*3010*/  ISETP.GT.U32.AND P6, PT, R4, R48, PT ;  /* 0x000000300400720c */ /* 0x000fe20003fc4070 */
[----:B------:R-:W-:Y:S01]  /*3020*/  IMAD.HI.U32 R6, R0, R58, RZ ;  /* 0x0000003a00067227 */ /* 0x000fe200078e00ff */
[----:B------:R-:W-:-:S03]  /*3030*/  IABS R5, R38 ;  /* 0x0000002600057213 */ /* 0x000fc60000000000 */
[----:B------:R-:W-:Y:S02]  /*3040*/  IMAD R51, R4, R51, R2 ;  /* 0x0000003304337224 */ /* 0x000fe400078e0202 */
[--C-:B------:R-:W-:Y:S02]  /*3050*/  @!P4 IMAD.IADD R39, R39, 0x1, -R4.reuse ;  /* 0x000000012727c824 */ /* 0x100fe400078e0a04 */
[----:B------:R-:W-:Y:S02]  /*3060*/  @!P5 IMAD.IADD R54, R54, 0x1, -R4 ;  /* 0x000000013636d824 */ /* 0x000fe400078e0a04 */
[----:B------:R-:W-:Y:S01]  /*3070*/  IMAD.MOV R6, RZ, RZ, -R6 ;  /* 0x000000ffff067224 */ /* 0x000fe200078e0a06 */
[C---:B------:R-:W-:Y:S01]  /*3080*/  ISETP.GT.U32.AND P4, PT, R4.reuse, R51, PT ;  /* 0x000000330400720c */ /* 0x040fe20003f84070 */
[----:B------:R-:W-:Y:S01]  /*3090*/  @!P3 IMAD.MOV R39, RZ, RZ, -R39 ;  /* 0x000000ffff27b224 */ /* 0x000fe200078e0a27 */
[C---:B------:R-:W-:Y:S01]  /*30a0*/  ISETP.GT.U32.AND P3, PT, R4.reuse, R54, PT ;  /* 0x000000360400720c */ /* 0x040fe20003f64070 */
[----:B------:R-:W-:-:S02]  /*30b0*/  IMAD R58, R4, R6, R58 ;  /* 0x00000006043a7224 */ /* 0x000fc400078e023a */
[----:B------:R-:W-:-:S04]  /*30c0*/  IMAD.HI.U32 R6, R0, R5, RZ ;  /* 0x0000000500067227 */ /* 0x000fc800078e00ff */
[----:B------:R-:W-:Y:S02]  /*30d0*/  @!P6 IMAD.IADD R48, R48, 0x1, -R4 ;  /* 0x000000013030e824 */ /* 0x000fe400078e0a04 */
[----:B------:R-:W-:-:S03]  /*30e0*/  IMAD.MOV R6, RZ, RZ, -R6 ;  /* 0x000000ffff067224 */ /* 0x000fc600078e0a06 */
[C---:B------:R-:W-:Y:S01]  /*30f0*/  ISETP.GT.U32.AND P6, PT, R4.reuse, R48, PT ;  /* 0x000000300400720c */ /* 0x040fe20003fc4070 */
[C---:B------:R-:W-:Y:S01]  /*3100*/  IMAD R5, R4.reuse, R6, R5 ;  /* 0x0000000604057224 */ /* 0x040fe200078e0205 */
[----:B------:R-:W-:Y:S01]  /*3110*/  ISETP.GT.U32.AND P0, PT, R4, R42, PT ;  /* 0x0000002a0400720c */ /* 0x000fe20003f04070 */
[--C-:B------:R-:W-:Y:S02]  /*3120*/  @!P4 IMAD.IADD R51, R51, 0x1, -R4.reuse ;  /* 0x000000013333c824 */ /* 0x100fe400078e0a04 */
[----:B------:R-:W-:Y:S01]  /*3130*/  @!P3 IMAD.IADD R54, R54, 0x1, -R4 ;  /* 0x000000013636b824 */ /* 0x000fe200078e0a04 */
[C---:B------:R-:W-:Y:S02]  /*3140*/  ISETP.GT.U32.AND P3, PT, R4.reuse, R5, PT ;  /* 0x000000050400720c */ /* 0x040fe40003f64070 */
[----:B------:R-:W-:Y:S02]  /*3150*/  IABS R2, R40 ;  /* 0x0000002800027213 */ /* 0x000fe40000000000 */
[----:B------:R-:W-:-:S03]  /*3160*/  ISETP.GT.U32.AND P5, PT, R4, R51, PT ;  /* 0x000000330400720c */ /* 0x000fc60003fa4070 */
[----:B------:R-:W-:Y:S01]  /*3170*/  @!P6 IMAD.IADD R48, R48, 0x1, -R4 ;  /* 0x000000013030e824 */ /* 0x000fe200078e0a04 */
[----:B------:R-:W-:Y:S01]  /*3180*/  ISETP.GE.AND P6, PT, R33, RZ, PT ;  /* 0x000000ff2100720c */ /* 0x000fe20003fc6270 */
[----:B------:R-:W-:-:S04]  /*3190*/  IMAD.HI.U32 R7, R0, R2, RZ ;  /* 0x0000000200077227 */ /* 0x000fc800078e00ff */
[--C-:B------:R-:W-:Y:S01]  /*31a0*/  @!P0 IMAD.IADD R42, R42, 0x1, -R4.reuse ;  /* 0x000000012a2a8824 */ /* 0x100fe200078e0a04 */
[----:B------:R-:W-:Y:S01]  /*31b0*/  ISETP.GE.AND P0, PT, R27, RZ, PT ;  /* 0x000000ff1b00720c */ /* 0x000fe20003f06270 */
[----:B------:R-:W-:Y:S02]  /*31c0*/  IMAD.MOV R7, RZ, RZ, -R7 ;  /* 0x000000ffff077224 */ /* 0x000fe400078e0a07 */
[--C-:B------:R-:W-:Y:S02]  /*31d0*/  @!P3 IMAD.IADD R5, R5, 0x1, -R4.reuse ;  /* 0x000000010505b824 */ /* 0x100fe400078e0a04 */
[----:B------:R-:W-:Y:S02]  /*31e0*/  @!P5 IMAD.IADD R51, R51, 0x1, -R4 ;  /* 0x000000013333d824 */ /* 0x000fe400078e0a04 */
[C---:B------:R-:W-:Y:S01]  /*31f0*/  IMAD R2, R4.reuse, R7, R2 ;  /* 0x0000000704027224 */ /* 0x040fe200078e0202 */
[----:B------:R-:W-:Y:S01]  /*3200*/  ISETP.GT.U32.AND P3, PT, R4, R5, PT ;  /* 0x000000050400720c */ /* 0x000fe20003f64070 */
[----:B------:R-:W-:Y:S01]  /*3210*/  @!P6 IMAD.MOV R51, RZ, RZ, -R51 ;  /* 0x000000ffff33e224 */ /* 0x000fe200078e0a33 */
[----:B------:R-:W-:-:S02]  /*3220*/  IABS R7, R41 ;  /* 0x0000002900077213 */ /* 0x000fc40000000000 */
[----:B------:R-:W-:Y:S01]  /*3230*/  ISETP.GT.U32.AND P6, PT, R4, R2, PT ;  /* 0x000000020400720c */ /* 0x000fe20003fc4070 */
[----:B------:R-:W-:Y:S01]  /*3240*/  @!P0 IMAD.MOV R48, RZ, RZ, -R48 ;  /* 0x000000ffff308224 */ /* 0x000fe200078e0a30 */
[----:B------:R-:W-:Y:S01]  /*3250*/  ISETP.GE.AND P0, PT, R38, RZ, PT ;  /* 0x000000ff2600720c */ /* 0x000fe20003f06270 */
[----:B------:R-:W-:-:S04]  /*3260*/  IMAD.HI.U32 R9, R0, R7, RZ ;  /* 0x0000000700097227 */ /* 0x000fc800078e00ff */
[----:B------:R-:W-:Y:S01]  /*3270*/  @!P1 IMAD.MOV R19, RZ, RZ, -R19 ;  /* 0x000000ffff139224 */ /* 0x000fe200078e0a13 */
[----:B------:R-:W-:Y:S01]  /*3280*/  ISETP.GE.AND P1, PT, R20, RZ, PT ;  /* 0x000000ff1400720c */ /* 0x000fe20003f26270 */
[----:B------:R-:W-:Y:S02]  /*3290*/  IMAD.MOV R9, RZ, RZ, -R9 ;  /* 0x000000ffff097224 */ /* 0x000fe400078e0a09 */
[--C-:B------:R-:W-:Y:S01]  /*32a0*/  @!P3 IMAD.IADD R5, R5, 0x1, -R4.reuse ;  /* 0x000000010505b824 */ /* 0x100fe200078e0a04 */
[----:B------:R-:W-:Y:S01]  /*32b0*/  IABS R18, R43 ;  /* 0x0000002b00127213 */ /* 0x000fe20000000000 */
[----:B------:R-:W-:Y:S02]  /*32c0*/  @!P6 IMAD.IADD R2, R2, 0x1, -R4 ;  /* 0x000000010202e824 */ /* 0x000fe400078e0a04 */
[----:B------:R-:W-:Y:S02]  /*32d0*/  IMAD R7, R4, R9, R7 ;  /* 0x0000000904077224 */ /* 0x000fe400078e0207 */
[----:B------:R-:W-:Y:S01]  /*32e0*/  IMAD.MOV.U32 R56, RZ, RZ, R5 ;  /* 0x000000ffff387224 */ /* 0x000fe200078e0005 */
[----:B------:R-:W-:Y:S01]  /*32f0*/  ISETP.GE.AND P4, PT, R34, RZ, PT ;  /* 0x000000ff2200720c */ /* 0x000fe20003f86270 */
[----:B------:R-:W-:Y:S01]  /*3300*/  IMAD.HI.U32 R10, R0, R18, RZ ;  /* 0x00000012000a7227 */ /* 0x000fe200078e00ff */
[----:B------:R-:W-:-:S03]  /*3310*/  ISETP.GT.U32.AND P6, PT, R4, R2, PT ;  /* 0x000000020400720c */ /* 0x000fc60003fc4070 */
[----:B------:R-:W-:Y:S01]  /*3320*/  @!P0 IMAD.MOV R56, RZ, RZ, -R56 ;  /* 0x000000ffff388224 */ /* 0x000fe200078e0a38 */
[----:B------:R-:W-:Y:S01]  /*3330*/  ISETP.GT.U32.AND P0, PT, R4, R7, PT ;  /* 0x000000070400720c */ /* 0x000fe20003f04070 */
[----:B------:R-:W-:Y:S01]  /*3340*/  @!P1 IMAD.MOV R35, RZ, RZ, -R35 ;  /* 0x000000ffff239224 */ /* 0x000fe200078e0a23 */
[----:B------:R-:W-:Y:S01]  /*3350*/  ISETP.GE.AND P1, PT, R24, RZ, PT ;  /* 0x000000ff1800720c */ /* 0x000fe20003f26270 */
[----:B------:R-:W-:-:S04]  /*3360*/  IMAD.MOV R10, RZ, RZ, -R10 ;  /* 0x000000ffff0a7224 */ /* 0x000fc800078e0a0a */
[----:B------:R-:W-:Y:S02]  /*3370*/  IMAD R18, R4, R10, R18 ;  /* 0x0000000a04127224 */ /* 0x000fe400078e0212 */
[----:B------:R-:W-:Y:S01]  /*3380*/  @!P4 IMAD.MOV R54, RZ, RZ, -R54 ;  /* 0x000000ffff36c224 */ /* 0x000fe200078e0a36 */
[----:B------:R-:W-:Y:S01]  /*3390*/  ISETP.GE.AND P4, PT, R41, RZ, PT ;  /* 0x000000ff2900720c */ /* 0x000fe20003f86270 */
[--C-:B------:R-:W-:Y:S01]  /*33a0*/  @!P6 IMAD.IADD R2, R2, 0x1, -R4.reuse ;  /* 0x000000010202e824 */ /* 0x100fe200078e0a04 */
[----:B------:R-:W-:Y:S01]  /*33b0*/  IABS R41, R46 ;  /* 0x0000002e00297213 */ /* 0x000fe20000000000 */
[----:B------:R-:W-:Y:S01]  /*33c0*/  @!P0 IMAD.IADD R7, R7, 0x1, -R4 ;  /* 0x0000000107078824 */ /* 0x000fe200078e0a04 */
[----:B------:R-:W-:Y:S01]  /*33d0*/  ISETP.GT.U32.AND P6, PT, R4, R18, PT ;  /* 0x000000120400720c */ /* 0x000fe20003fc4070 */
[----:B------:R-:W-:Y:S01]  /*33e0*/  @!P1 IMAD.MOV R42, RZ, RZ, -R42 ;  /* 0x000000ffff2a9224 */ /* 0x000fe200078e0a2a */
[----:B------:R-:W-:Y:S01]  /*33f0*/  IABS R31, R44 ;  /* 0x0000002c001f7213 */ /* 0x000fe20000000000 */
[----:B------:R-:W-:Y:S01]  /*3400*/  IMAD.HI.U32 R14, R0, R41, RZ ;  /* 0x00000029000e7227 */ /* 0x000fe200078e00ff */
[----:B------:R-:W-:-:S02]  /*3410*/  ISETP.GT.U32.AND P1, PT, R4, R58, PT ;  /* 0x0000003a0400720c */ /* 0x000fc40003f24070 */
[----:B------:R-:W-:Y:S01]  /*3420*/  ISETP.GT.U32.AND P0, PT, R4, R7, PT ;  /* 0x000000070400720c */ /* 0x000fe20003f04070 */
[----:B------:R-:W-:Y:S01]  /*3430*/  IMAD.HI.U32 R6, R0, R31, RZ ;  /* 0x0000001f00067227 */ /* 0x000fe200078e00ff */
[----:B------:R-:W-:-:S03]  /*3440*/  ISETP.GE.AND P5, PT, R40, RZ, PT ;  /* 0x000000ff2800720c */ /* 0x000fc60003fa6270 */
[----:B------:R-:W-:Y:S01]  /*3450*/  IMAD.MOV R14, RZ, RZ, -R14 ;  /* 0x000000ffff0e7224 */ /* 0x000fe200078e0a0e */
[----:B------:R-:W-:Y:S01]  /*3460*/  IABS R5, R49 ;  /* 0x0000003100057213 */ /* 0x000fe20000000000 */
[----:B------:R-:W-:Y:S01]  /*3470*/  IMAD.MOV R6, RZ, RZ, -R6 ;  /* 0x000000ffff067224 */ /* 0x000fe200078e0a06 */
[----:B------:R-:W-:Y:S01]  /*3480*/  IABS R10, R47 ;  /* 0x0000002f000a7213 */ /* 0x000fe20000000000 */
[----:B------:R-:W-:Y:S01]  /*3490*/  @!P6 IMAD.IADD R18, R18, 0x1, -R4 ;  /* 0x000000011212e824 */ /* 0x000fe200078e0a04 */
[----:B------:R-:W-:Y:S01]  /*34a0*/  IABS R9, R50 ;  /* 0x0000003200097213 */ /* 0x000fe20000000000 */
[C---:B------:R-:W-:Y:S02]  /*34b0*/  IMAD R41, R4.reuse, R14, R41 ;  /* 0x0000000e04297224 */ /* 0x040fe400078e0229 */
[----:B------:R-:W-:Y:S02]  /*34c0*/  IMAD R31, R4, R6, R31 ;  /* 0x00000006041f7224 */ /* 0x000fe400078e021f */
[----:B------:R-:W-:Y:S01]  /*34d0*/  IMAD.MOV.U32 R27, RZ, RZ, R2 ;  /* 0x000000ffff1b7224 */ /* 0x000fe200078e0002 */
[----:B------:R-:W-:Y:S01]  /*34e0*/  ISETP.GE.AND P2, PT, R26, RZ, PT ;  /* 0x000000ff1a00720c */ /* 0x000fe20003f46270 */
[--C-:B------:R-:W-:Y:S01]  /*34f0*/  @!P1 IMAD.IADD R58, R58, 0x1, -R4.reuse ;  /* 0x000000013a3a9824 */ /* 0x100fe200078e0a04 */
[C---:B------:R-:W-:Y:S01]  /*3500*/  ISETP.GT.U32.AND P6, PT, R4.reuse, R18, PT ;  /* 0x000000120400720c */ /* 0x040fe20003fc4070 */
[----:B------:R-:W-:Y:S01]  /*3510*/  @!P0 IMAD.IADD R7, R7, 0x1, -R4 ;  /* 0x0000000107078824 */ /* 0x000fe200078e0a04 */
[----:B------:R-:W-:Y:S01]  /*3520*/  ISETP.GT.U32.AND P0, PT, R4, R41, PT ;  /* 0x000000290400720c */ /* 0x000fe20003f04070 */
[----:B------:R-:W-:-:S02]  /*3530*/  IMAD.MOV.U32 R2, RZ, RZ, R5 ;  /* 0x000000ffff027224 */ /* 0x000fc400078e0005 */
[----:B------:R-:W-:Y:S01]  /*3540*/  IMAD.HI.U32 R13, R0, R10, RZ ;  /* 0x0000000a000d7227 */ /* 0x000fe200078e00ff */
[----:B------:R-:W-:-:S03]  /*3550*/  ISETP.GT.U32.AND P1, PT, R4, R58, PT ;  /* 0x0000003a0400720c */ /* 0x000fc60003f24070 */
[----:B------:R-:W-:-:S04]  /*3560*/  IMAD.HI.U32 R5, R0, R9, RZ ;  /* 0x0000000900057227 */ /* 0x000fc800078e00ff */
[----:B------:R-:W-:Y:S01]  /*3570*/  @!P5 IMAD.MOV R27, RZ, RZ, -R27 ;  /* 0x000000ffff1bd224 */ /* 0x000fe200078e0a1b */
[C---:B------:R-:W-:Y:S01]  /*3580*/  ISETP.GT.U32.AND P5, PT, R4.reuse, R31, PT ;  /* 0x0000001f0400720c */ /* 0x040fe20003fa4070 */
[----:B------:R-:W-:Y:S02]  /*3590*/  IMAD.MOV R13, RZ, RZ, -R13 ;  /* 0x000000ffff0d7224 */ /* 0x000fe400078e0a0d */
[----:B------:R-:W-:Y:S02]  /*35a0*/  IMAD.MOV R5, RZ, RZ, -R5 ;  /* 0x000000ffff057224 */ /* 0x000fe400078e0a05 */
[C---:B------:R-:W-:Y:S02]  /*35b0*/  IMAD R10, R4.reuse, R13, R10 ;  /* 0x0000000d040a7224 */ /* 0x040fe400078e020a */
[----:B------:R-:W-:Y:S02]  /*35c0*/  IMAD R9, R4, R5, R9 ;  /* 0x0000000504097224 */ /* 0x000fe400078e0209 */
[----:B------:R-:W-:Y:S01]  /*35d0*/  @!P2 IMAD.MOV R45, RZ, RZ, -R45 ;  /* 0x000000ffff2da224 */ /* 0x000fe200078e0a2d */
[----:B------:R-:W-:Y:S01]  /*35e0*/  ISETP.GE.AND P2, PT, R36, RZ, PT ;  /* 0x000000ff2400720c */ /* 0x000fe20003f46270 */
[--C-:B------:R-:W-:Y:S01]  /*35f0*/  @!P6 IMAD.IADD R18, R18, 0x1, -R4.reuse ;  /* 0x000000011212e824 */ /* 0x100fe200078e0a04 */
[C---:B------:R-:W-:Y:S01]  /*3600*/  ISETP.GT.U32.AND P6, PT, R4.reuse, R10, PT ;  /* 0x0000000a0400720c */ /* 0x040fe20003fc4070 */
[--C-:B------:R-:W-:Y:S01]  /*3610*/  @!P0 IMAD.IADD R41, R41, 0x1, -R4.reuse ;  /* 0x0000000129298824 */ /* 0x100fe200078e0a04 */
[----:B------:R-:W-:Y:S01]  /*3620*/  ISETP.GT.U32.AND P0, PT, R4, R9, PT ;  /* 0x000000090400720c */ /* 0x000fe20003f04070 */
[----:B------:R-:W-:-:S02]  /*3630*/  @!P5 IMAD.IADD R31, R31, 0x1, -R4 ;  /* 0x000000011f1fd824 */ /* 0x000fc400078e0a04 */
[----:B------:R-:W-:Y:S01]  /*3640*/  @!P1 IMAD.IADD R58, R58, 0x1, -R4 ;  /* 0x000000013a3a9824 */ /* 0x000fe200078e0a04 */
[----:B------:R-:W-:Y:S01]  /*3650*/  ISETP.GE.AND P1, PT, R43, RZ, PT ;  /* 0x000000ff2b00720c */ /* 0x000fe20003f26270 */
[----:B------:R-:W-:Y:S01]  /*3660*/  IMAD.HI.U32 R6, R0, R2, RZ ;  /* 0x0000000200067227 */ /* 0x000fe200078e00ff */
[----:B------:R-:W-:Y:S02]  /*3670*/  ISETP.GT.U32.AND P5, PT, R4, R31, PT ;  /* 0x0000001f0400720c */ /* 0x000fe40003fa4070 */
[----:B------:R-:W-:Y:S01]  /*3680*/  IABS R40, R52 ;  /* 0x0000003400287213 */ /* 0x000fe20000000000 */
[----:B------:R-:W-:Y:S01]  /*3690*/  IMAD.MOV R6, RZ, RZ, -R6 ;  /* 0x000000ffff067224 */ /* 0x000fe200078e0a06 */
[----:B------:R-:W-:Y:S01]  /*36a0*/  IABS R5, R55 ;  /* 0x0000003700057213 */ /* 0x000fe20000000000 */
[----:B------:R-:W-:Y:S01]  /*36b0*/  @!P2 IMAD.MOV R58, RZ, RZ, -R58 ;  /* 0x000000ffff3aa224 */ /* 0x000fe200078e0a3a */
[----:B------:R-:W-:Y:S01]  /*36c0*/  ISETP.GE.AND P2, PT, R44, RZ, PT ;  /* 0x000000ff2c00720c */ /* 0x000fe20003f46270 */
[----:B------:R-:W-:-:S02]  /*36d0*/  @!P6 IMAD.IADD R10, R10, 0x1, -R4 ;  /* 0x000000010a0ae824 */ /* 0x000fc400078e0a04 */
[----:B------:R-:W-:Y:S02]  /*36e0*/  @!P0 IMAD.IADD R9, R9, 0x1, -R4 ;  /* 0x0000000109098824 */ /* 0x000fe400078e0a04 */
[----:B------:R-:W-:Y:S01]  /*36f0*/  IMAD.HI.U32 R16, R0, R40, RZ ;  /* 0x0000002800107227 */ /* 0x000fe200078e00ff */
[----:B------:R-:W-:-:S03]  /*3700*/  ISETP.GT.U32.AND P0, PT, R4, R10, PT ;  /* 0x0000000a0400720c */ /* 0x000fc60003f04070 */
[C---:B------:R-:W-:Y:S02]  /*3710*/  IMAD R2, R4.reuse, R6, R2 ;  /* 0x0000000604027224 */ /* 0x040fe400078e0202 */
[----:B------:R-:W-:Y:S01]  /*3720*/  @!P1 IMAD.MOV R18, RZ, RZ, -R18 ;  /* 0x000000ffff129224 */ /* 0x000fe200078e0a12 */
[----:B------:R-:W-:Y:S01]  /*3730*/  ISETP.GT.U32.AND P1, PT, R4, R9, PT ;  /* 0x000000090400720c */ /* 0x000fe20003f24070 */
[----:B------:R-:W-:Y:S01]  /*3740*/  IMAD.HI.U32 R13, R0, R5, RZ ;  /* 0x00000005000d7227 */ /* 0x000fe200078e00ff */
[----:B------:R-:W-:-:S03]  /*3750*/  IABS R6, R53 ;  /* 0x0000003500067213 */ /* 0x000fc60000000000 */
[----:B------:R-:W-:Y:S02]  /*3760*/  IMAD.MOV R16, RZ, RZ, -R16 ;  /* 0x000000ffff107224 */ /* 0x000fe400078e0a10 */
[----:B------:R-:W-:Y:S01]  /*3770*/  @!P5 IMAD.IADD R31, R31, 0x1, -R4 ;  /* 0x000000011f1fd824 */ /* 0x000fe200078e0a04 */
[C---:B------:R-:W-:Y:S01]  /*3780*/  ISETP.GT.U32.AND P5, PT, R4.reuse, R2, PT ;  /* 0x000000020400720c */ /* 0x040fe20003fa4070 */
[----:B------:R-:W-:Y:S02]  /*3790*/  IMAD.MOV R13, RZ, RZ, -R13 ;  /* 0x000000ffff0d7224 */ /* 0x000fe400078e0a0d */
[----:B------:R-:W-:Y:S02]  /*37a0*/  IMAD R40, R4, R16, R40 ;  /* 0x0000001004287224 */ /* 0x000fe400078e0228 */
[----:B------:R-:W-:Y:S01]  /*37b0*/  IMAD.HI.U32 R14, R0, R6, RZ ;  /* 0x00000006000e7227 */ /* 0x000fe200078e00ff */
[----:B------:R-:W-:-:S03]  /*37c0*/  IABS R24, R57 ;  /* 0x0000003900187213 */ /* 0x000fc60000000000 */
[C---:B------:R-:W-:Y:S02]  /*37d0*/  IMAD R5, R4.reuse, R13, R5 ;  /* 0x0000000d04057224 */ /* 0x040fe400078e0205 */
[----:B------:R-:W-:Y:S01]  /*37e0*/  @!P2 IMAD.MOV R31, RZ, RZ, -R31 ;  /* 0x000000ffff1fa224 */ /* 0x000fe200078e0a1f */
[----:B------:R-:W-:Y:S01]  /*37f0*/  ISETP.GT.U32.AND P2, PT, R4, R40, PT ;  /* 0x000000280400720c */ /* 0x000fe20003f44070 */
[----:B------:R-:W-:Y:S02]  /*3800*/  IMAD.MOV R14, RZ, RZ, -R14 ;  /* 0x000000ffff0e7224 */ /* 0x000fe400078e0a0e */
[--C-:B------:R-:W-:Y:S01]  /*3810*/  @!P0 IMAD.IADD R10, R10, 0x1, -R4.reuse ;  /* 0x000000010a0a8824 */ /* 0x100fe200078e0a04 */
[----:B------:R-:W-:Y:S01]  /*3820*/  ISETP.GT.U32.AND P0, PT, R4, R5, PT ;  /* 0x000000050400720c */ /* 0x000fe20003f04070 */
[----:B------:R-:W-:Y:S01]  /*3830*/  @!P1 IMAD.IADD R9, R9, 0x1, -R4 ;  /* 0x0000000109099824 */ /* 0x000fe200078e0a04 */
[----:B------:R-:W-:Y:S01]  /*3840*/  ISETP.GE.AND P1, PT, R50, RZ, PT ;  /* 0x000000ff3200720c */ /* 0x000fe20003f26270 */
[----:B------:R-:W-:-:S02]  /*3850*/  IMAD R6, R4, R14, R6 ;  /* 0x0000000e04067224 */ /* 0x000fc400078e0206 */
[----:B------:R-:W-:-:S04]  /*3860*/  IMAD.HI.U32 R14, R0, R24, RZ ;  /* 0x00000018000e7227 */ /* 0x000fc800078e00ff */
[----:B------:R-:W-:Y:S01]  /*3870*/  @!P5 IMAD.IADD R2, R2, 0x1, -R4 ;  /* 0x000000010202d824 */ /* 0x000fe200078e0a04 */
[----:B------:R-:W-:Y:S01]  /*3880*/  ISETP.GT.U32.AND P5, PT, R4, R41, PT ;  /* 0x000000290400720c */ /* 0x000fe20003fa4070 */
[----:B------:R-:W-:Y:S02]  /*3890*/  IMAD.MOV R14, RZ, RZ, -R14 ;  /* 0x000000ffff0e7224 */ /* 0x000fe400078e0a0e */
[----:B------:R-:W-:Y:S02]  /*38a0*/  @!P2 IMAD.IADD R40, R40, 0x1, -R4 ;  /* 0x000000012828a824 */ /* 0x000fe400078e0a04 */
[C---:B------:R-:W-:Y:S02]  /*38b0*/  IMAD R24, R4.reuse, R14, R24 ;  /* 0x0000000e04187224 */ /* 0x040fe400078e0218 */
[----:B------:R-:W-:Y:S02]  /*38c0*/  IMAD.MOV.U32 R50, RZ, RZ, R9 ;  /* 0x000000ffff327224 */ /* 0x000fe400078e0009 */
[----:B------:R-:W-:Y:S01]  /*38d0*/  @!P0 IMAD.IADD R5, R5, 0x1, -R4 ;  /* 0x0000000105058824 */ /* 0x000fe200078e0a04 */
[C---:B------:R-:W-:Y:S01]  /*38e0*/  ISETP.GT.U32.AND P0, PT, R4.reuse, R40, PT ;  /* 0x000000280400720c */ /* 0x040fe20003f04070 */
[----:B------:R-:W-:Y:S01]  /*38f0*/  @!P1 IMAD.MOV R50, RZ, RZ, -R50 ;  /* 0x000000ffff329224 */ /* 0x000fe200078e0a32 */
[C---:B------:R-:W-:Y:S01]  /*3900*/  ISETP.GT.U32.AND P1, PT, R4.reuse, R24, PT ;  /* 0x000000180400720c */ /* 0x040fe20003f24070 */
[----:B------:R-:W-:Y:S01]  /*3910*/  @!P5 IMAD.IADD R41, R41, 0x1, -R4 ;  /* 0x000000012929d824 */ /* 0x000fe200078e0a04 */
[----:B------:R-:W-:-:S02]  /*3920*/  ISETP.GT.U32.AND P5, PT, R4, R6, PT ;  /* 0x000000060400720c */ /* 0x000fc40003fa4070 */
[----:B------:R-:W-:Y:S02]  /*3930*/  ISETP.GE.AND P2, PT, R52, RZ, PT ;  /* 0x000000ff3400720c */ /* 0x000fe40003f46270 */
[----:B------:R-:W-:Y:S02]  /*3940*/  IABS R9, R60 ;  /* 0x0000003c00097213 */ /* 0x000fe40000000000 */
[----:B------:R-:W-:-:S03]  /*3950*/  ISETP.GE.AND P3, PT, R46, RZ, PT ;  /* 0x000000ff2e00720c */ /* 0x000fc60003f66270 */
[--C-:B------:R-:W-:Y:S02]  /*3960*/  @!P0 IMAD.IADD R40, R40, 0x1, -R4.reuse ;  /* 0x0000000128288824 */ /* 0x100fe400078e0a04 */
[--C-:B------:R-:W-:Y:S02]  /*3970*/  @!P1 IMAD.IADD R24, R24, 0x1, -R4.reuse ;  /* 0x0000000118189824 */ /* 0x100fe400078e0a04 */
[----:B------:R-:W-:Y:S01]  /*3980*/  @!P5 IMAD.IADD R6, R6, 0x1, -R4 ;  /* 0x000000010606d824 */ /* 0x000fe200078e0a04 */
[----:B------:R-:W-:Y:S01]  /*3990*/  ISETP.GE.AND P5, PT, R53, RZ, PT ;  /* 0x000000ff3500720c */ /* 0x000fe20003fa6270 */
[----:B------:R-:W-:Y:S01]  /*39a0*/  @!P2 IMAD.MOV R40, RZ, RZ, -R40 ;  /* 0x000000ffff28a224 */ /* 0x000fe200078e0a28 */
[----:B------:R-:W-:Y:S01]  /*39b0*/  ISETP.GT.U32.AND P2, PT, R4, R24, PT ;  /* 0x000000180400720c */ /* 0x000fe20003f44070 */
[----:B------:R-:W-:Y:S02]  /*39c0*/  IMAD.MOV.U32 R53, RZ, RZ, R10 ;  /* 0x000000ffff357224 */ /* 0x000fe400078e000a */
[----:B------:R-:W-:Y:S01]  /*39d0*/  IMAD.HI.U32 R10, R0, R9, RZ ;  /* 0x00000009000a7227 */ /* 0x000fe200078e00ff */
[----:B------:R1:W-:Y:S03]  /*39e0*/  STL [R1+0x17e8], R19 ;  /* 0x0017e81301007387 */ /* 0x0003e60000100800 */
[----:B------:R-:W-:Y:S01]  /*39f0*/  IMAD.MOV R10, RZ, RZ, -R10 ;  /* 0x000000ffff0a7224 */ /* 0x000fe200078e0a0a */
[----:B------:R-:W-:-:S02]  /*3a00*/  IABS R46, R59 ;  /* 0x0000003b002e7213 */ /* 0x000fc40000000000 */
[----:B------:R-:W-:Y:S01]  /*3a10*/  ISETP.GE.AND P1, PT, R60, RZ, PT ;  /* 0x000000ff3c00720c */ /* 0x000fe20003f26270 */
[----:B-1----:R-:W4:Y:S04]  /*3a20*/  LDL.LU R19, [R1+0x34] ;  /* 0x0000340001137983 */ /* 0x002f280000300800 */
[----:B------:R1:W-:Y:S01]  /*3a30*/  STL [R1+0x17ec], R22 ;  /* 0x0017ec1601007387 */ /* 0x0003e20000100800 */
[C---:B------:R-:W-:Y:S01]  /*3a40*/  IMAD R60, R4.reuse, R10, R9 ;  /* 0x0000000a043c7224 */ /* 0x040fe200078e0209 */
[----:B--2---:R-:W-:Y:S01]  /*3a50*/  IABS R30, R15 ;  /* 0x0000000f001e7213 */ /* 0x004fe20000000000 */
[----:B------:R-:W-:Y:S01]  /*3a60*/  @!P3 IMAD.MOV R41, RZ, RZ, -R41 ;  /* 0x000000ffff29b224 */ /* 0x000fe200078e0a29 */
[----:B------:R-:W-:Y:S01]  /*3a70*/  ISETP.GT.U32.AND P3, PT, R4, R6, PT ;  /* 0x000000060400720c */ /* 0x000fe20003f64070 */
[----:B-1----:R-:W2:Y:S04]  /*3a80*/  LDL.LU R22, [R1+0x24] ;  /* 0x0000240001167983 */ /* 0x002ea80000300800 */
[----:B------:R-:W4:Y:S01]  /*3a90*/  LDL.LU R21, [R1+0x1c] ;  /* 0x00001c0001157983 */ /* 0x000f220000300800 */
[----:B------:R-:W-:-:S04]  /*3aa0*/  IMAD.HI.U32 R13, R0, R46, RZ ;  /* 0x0000002e000d7227 */ /* 0x000fc800078e00ff */
[----:B------:R-:W-:Y:S01]  /*3ab0*/  @!P2 IMAD.IADD R24, R24, 0x1, -R4 ;  /* 0x000000011818a824 */ /* 0x000fe200078e0a04 */
[C---:B------:R-:W-:Y:S01]  /*3ac0*/  ISETP.GT.U32.AND P2, PT, R4.reuse, R60, PT ;  /* 0x0000003c0400720c */ /* 0x040fe20003f44070 */
[----:B------:R-:W-:Y:S01]  /*3ad0*/  @!P4 IMAD.MOV R7, RZ, RZ, -R7 ;  /* 0x000000ffff07c224 */ /* 0x000fe200078e0a07 */
[----:B------:R-:W-:Y:S01]  /*3ae0*/  ISETP.GT.U32.AND P4, PT, R4, R2, PT ;  /* 0x000000020400720c */ /* 0x000fe20003f84070 */
[----:B------:R-:W-:-:S04]  /*3af0*/  IMAD.HI.U32 R10, R0, R30, RZ ;  /* 0x0000001e000a7227 */ /* 0x000fc800078e00ff */
[----:B------:R-:W-:Y:S02]  /*3b00*/  IMAD.MOV R13, RZ, RZ, -R13 ;  /* 0x000000ffff0d7224 */ /* 0x000fe400078e0a0d */
[----:B------:R-:W-:Y:S02]  /*3b10*/  IMAD.MOV R10, RZ, RZ, -R10 ;  /* 0x000000ffff0a7224 */ /* 0x000fe400078e0a0a */
[C---:B------:R-:W-:Y:S02]  /*3b20*/  IMAD R46, R4.reuse, R13, R46 ;  /* 0x0000000d042e7224 */ /* 0x040fe400078e022e */
[----:B------:R-:W-:Y:S02]  /*3b30*/  IMAD R30, R4, R10, R30 ;  /* 0x0000000a041e7224 */ /* 0x000fe400078e021e */
[--C-:B------:R-:W-:Y:S01]  /*3b40*/  @!P3 IMAD.IADD R6, R6, 0x1, -R4.reuse ;  /* 0x000000010606b824 */ /* 0x100fe200078e0a04 */
[----:B------:R-:W-:Y:S01]  /*3b50*/  ISETP.GT.U32.AND P3, PT, R4, R46, PT ;  /* 0x0000002e0400720c */ /* 0x000fe20003f64070 */
[--C-:B------:R-:W-:Y:S01]  /*3b60*/  @!P2 IMAD.IADD R60, R60, 0x1, -R4.reuse ;  /* 0x000000013c3ca824 */ /* 0x100fe200078e0a04 */
[----:B------:R-:W-:Y:S01]  /*3b70*/  IABS R16, R61 ;  /* 0x0000003d00107213 */ /* 0x000fe20000000000 */
[----:B------:R-:W-:Y:S01]  /*3b80*/  @!P4 IMAD.IADD R2, R2, 0x1, -R4 ;  /* 0x000000010202c824 */ /* 0x000fe200078e0a04 */
[----:B------:R-:W-:-:S02]  /*3b90*/  ISETP.GT.U32.AND P2, PT, R4, R30, PT ;  /* 0x0000001e0400720c */ /* 0x000fc40003f44070 */
[----:B------:R-:W-:Y:S01]  /*3ba0*/  ISETP.GE.AND P4, PT, R49, RZ, PT ;  /* 0x000000ff3100720c */ /* 0x000fe20003f86270 */
[----:B------:R-:W-:Y:S01]  /*3bb0*/  IMAD.HI.U32 R13, R0, R16, RZ ;  /* 0x00000010000d7227 */ /* 0x000fe200078e00ff */
[----:B------:R-:W-:-:S03]  /*3bc0*/  ISETP.GE.AND P0, PT, R57, RZ, PT ;  /* 0x000000ff3900720c */ /* 0x000fc60003f06270 */
[----:B------:R-:W-:Y:S02]  /*3bd0*/  IMAD.MOV R13, RZ, RZ, -R13 ;  /* 0x000000ffff0d7224 */ /* 0x000fe400078e0a0d */
[----:B------:R-:W-:Y:S02]  /*3be0*/  @!P3 IMAD.IADD R46, R46, 0x1, -R4 ;  /* 0x000000012e2eb824 */ /* 0x000fe400078e0a04 */
[----:B------:R-:W-:Y:S01]  /*3bf0*/  IMAD R16, R4, R13, R16 ;  /* 0x0000000d04107224 */ /* 0x000fe200078e0210 */
[----:B------:R-:W-:Y:S01]  /*3c00*/  IABS R13, R12 ;  /* 0x0000000c000d7213 */ /* 0x000fe20000000000 */
[----:B------:R-:W-:Y:S02]  /*3c10*/  IMAD.MOV.U32 R57, RZ, RZ, R6 ;  /* 0x000000ffff397224 */ /* 0x000fe400078e0006 */
[----:B------:R-:W-:Y:S01]  /*3c20*/  @!P2 IMAD.IADD R30, R30, 0x1, -R4 ;  /* 0x000000011e1ea824 */ /* 0x000fe200078e0a04 */
[C---:B------:R-:W-:Y:S01]  /*3c30*/  ISETP.GT.U32.AND P3, PT, R4.reuse, R46, PT ;  /* 0x0000002e0400720c */ /* 0x040fe20003f64070 */
[----:B------:R-:W-:Y:S01]  /*3c40*/  @!P4 IMAD.MOV R2, RZ, RZ, -R2 ;  /* 0x000000ffff02c224 */ /* 0x000fe200078e0a02 */
[C---:B------:R-:W-:Y:S01]  /*3c50*/  ISETP.GT.U32.AND P4, PT, R4.reuse, R5, PT ;  /* 0x000000050400720c */ /* 0x040fe20003f84070 */
[----:B------:R-:W-:Y:S01]  /*3c60*/  @!P5 IMAD.MOV R57, RZ, RZ, -R57 ;  /* 0x000000ffff39d224 */ /* 0x000fe200078e0a39 */
[----:B------:R-:W-:Y:S01]  /*3c70*/  ISETP.GT.U32.AND P5, PT, R4, R30, PT ;  /* 0x0000001e0400720c */ /* 0x000fe20003fa4070 */
[----:B------:R-:W-:Y:S01]  /*3c80*/  IMAD.HI.U32 R10, R0, R13, RZ ;  /* 0x0000000d000a7227 */ /* 0x000fe200078e00ff */
[----:B------:R-:W-:-:S03]  /*3c90*/  ISETP.GE.AND P6, PT, R47, RZ, PT ;  /* 0x000000ff2f00720c */ /* 0x000fc60003fc6270 */
[----:B------:R-:W-:-:S04]  /*3ca0*/  IMAD.MOV R10, RZ, RZ, -R10 ;  /* 0x000000ffff0a7224 */ /* 0x000fc800078e0a0a */
[----:B------:R-:W-:Y:S02]  /*3cb0*/  IMAD R13, R4, R10, R13 ;  /* 0x0000000a040d7224 */ /* 0x000fe400078e020d */
[--C-:B------:R-:W-:Y:S01]  /*3cc0*/  @!P4 IMAD.IADD R5, R5, 0x1, -R4.reuse ;  /* 0x000000010505c824 */ /* 0x100fe200078e0a04 */
[----:B------:R-:W-:Y:S01]  /*3cd0*/  ISETP.GE.AND P4, PT, R59, RZ, PT ;  /* 0x000000ff3b00720c */ /* 0x000fe20003f86270 */
[--C-:B------:R-:W-:Y:S01]  /*3ce0*/  @!P3 IMAD.IADD R46, R46, 0x1, -R4.reuse ;  /* 0x000000012e2eb824 */ /* 0x100fe200078e0a04 */
[----:B------:R-:W-:Y:S01]  /*3cf0*/  ISETP.GT.U32.AND P3, PT, R4, R16, PT ;  /* 0x000000100400720c */ /* 0x000fe20003f64070 */
[----:B------:R-:W-:Y:S01]  /*3d00*/  @!P5 IMAD.IADD R30, R30, 0x1, -R4 ;  /* 0x000000011e1ed824 */ /* 0x000fe200078e0a04 */
[----:B------:R-:W-:Y:S01]  /*3d10*/  IABS R59, R8 ;  /* 0x00000008003b7213 */ /* 0x000fe20000000000 */
[----:B------:R-:W-:Y:S01]  /*3d20*/  @!P6 IMAD.MOV R53, RZ, RZ, -R53 ;  /* 0x000000ffff35e224 */ /* 0x000fe200078e0a35 */
[----:B------:R-:W-:Y:S02]  /*3d30*/  ISETP.GT.U32.AND P5, PT, R4, R13, PT ;  /* 0x0000000d0400720c */ /* 0x000fe40003fa4070 */
[----:B------:R-:W-:Y:S01]  /*3d40*/  ISETP.GE.AND P6, PT, R55, RZ, PT ;  /* 0x000000ff3700720c */ /* 0x000fe20003fc6270 */
[----:B------:R-:W-:-:S04]  /*3d50*/  IMAD.HI.U32 R17, R0, R59, RZ ;  /* 0x0000003b00117227 */ /* 0x000fc800078e00ff */
[----:B------:R-:W-:Y:S02]  /*3d60*/  IMAD.MOV R17, RZ, RZ, -R17 ;  /* 0x000000ffff117224 */ /* 0x000fe400078e0a11 */
[--C-:B------:R-:W-:Y:S02]  /*3d70*/  @!P3 IMAD.IADD R16, R16, 0x1, -R4.reuse ;  /* 0x000000011010b824 */ /* 0x100fe400078e0a04 */
[C---:B------:R-:W-:Y:S02]  /*3d80*/  IMAD R59, R4.reuse, R17, R59 ;  /* 0x00000011043b7224 */ /* 0x040fe400078e023b */
[----:B------:R-:W-:Y:S02]  /*3d90*/  @!P5 IMAD.IADD R13, R13, 0x1, -R4 ;  /* 0x000000010d0dd824 */ /* 0x000fe400078e0a04 */
[----:B------:R-:W-:Y:S01]  /*3da0*/  @!P6 IMAD.MOV R5, RZ, RZ, -R5 ;  /* 0x000000ffff05e224 */ /* 0x000fe200078e0a05 */
[C---:B------:R-:W-:Y:S01]  /*3db0*/  ISETP.GT.U32.AND P6, PT, R4.reuse, R16, PT ;  /* 0x000000100400720c */ /* 0x040fe20003fc4070 */
[----:B------:R-:W-:Y:S01]  /*3dc0*/  @!P4 IMAD.MOV R46, RZ, RZ, -R46 ;  /* 0x000000ffff2ec224 */ /* 0x000fe200078e0a2e */
[----:B------:R-:W-:-:S02]  /*3dd0*/  ISETP.GT.U32.AND P4, PT, R4, R59, PT ;  /* 0x0000003b0400720c */ /* 0x000fc40003f84070 */
[----:B------:R-:W-:Y:S01]  /*3de0*/  ISETP.GT.U32.AND P5, PT, R4, R13, PT ;  /* 0x0000000d0400720c */ /* 0x000fe20003fa4070 */
[----:B------:R1:W-:Y:S01]  /*3df0*/  STL [R1+0x17f0], R25 ;  /* 0x0017f01901007387 */ /* 0x0003e20000100800 */
[----:B---3--:R-:W-:-:S03]  /*3e00*/  IABS R6, R3 ;  /* 0x0000000300067213 */ /* 0x008fc60000000000 */
[----:B------:R3:W-:Y:S04]  /*3e10*/  STL [R1+0x17f8], R29 ;  /* 0x0017f81d01007387 */ /* 0x0007e80000100800 */
[--C-:B------:R-:W-:Y:S01]  /*3e20*/  @!P6 IMAD.IADD R16, R16, 0x1, -R4.reuse ;  /* 0x000000011010e824 */ /* 0x100fe200078e0a04 */
[----:B------:R0:W-:Y:S01]  /*3e30*/  STL [R1+0x17fc], R32 ;  /* 0x0017fc2001007387 */ /* 0x0001e20000100800 */
[----:B------:R-:W-:Y:S01]  /*3e40*/  ISETP.GE.AND P6, PT, R15, RZ, PT ;  /* 0x000000ff0f00720c */ /* 0x000fe20003fc6270 */
[--C-:B------:R-:W-:Y:S01]  /*3e50*/  @!P4 IMAD.IADD R59, R59, 0x1, -R4.reuse ;  /* 0x000000013b3bc824 */ /* 0x100fe200078e0a04 */
[----:B------:R-:W-:Y:S01]  /*3e60*/  ISETP.GE.AND P4, PT, R8, RZ, PT ;  /* 0x000000ff0800720c */ /* 0x000fe20003f86270 */
[----:B------:R-:W3:Y:S01]  /*3e70*/  LDL.LU R15, [R1+0x38] ;  /* 0x00003800010f7983 */ /* 0x000ee20000300800 */
[----:B------:R-:W-:Y:S01]  /*3e80*/  @!P5 IMAD.IADD R13, R13, 0x1, -R4 ;  /* 0x000000010d0dd824 */ /* 0x000fe200078e0a04 */
[----:B------:R-:W-:-:S02]  /*3e90*/  ISETP.GE.AND P5, PT, R3, RZ, PT ;  /* 0x000000ff0300720c */ /* 0x000fc40003fa6270 */
[----:B------:R-:W3:Y:S04]  /*3ea0*/  LDL.LU R8, [R1+0x3c] ;  /* 0x00003c0001087983 */ /* 0x000ee80000300800 */
[----:B------:R-:W5:Y:S01]  /*3eb0*/  LDL.LU R3, [R1+0x40] ;  /* 0x0000400001037983 */ /* 0x000f620000300800 */
[----:B------:R-:W-:Y:S01]  /*3ec0*/  ISETP.GT.U32.AND P2, PT, R4, R60, PT ;  /* 0x0000003c0400720c */ /* 0x000fe20003f44070 */
[----:B------:R-:W-:-:S12]  /*3ed0*/  @!P0 IMAD.MOV R24, RZ, RZ, -R24 ;  /* 0x000000ffff188224 */ /* 0x000fd800078e0a18 */
[----:B------:R-:W-:Y:S02]  /*3ee0*/  @!P2 IMAD.IADD R60, R60, 0x1, -R4 ;  /* 0x000000013c3ca824 */ /* 0x000fe400078e0a04 */
[----:B------:R-:W-:-:S04]  /*3ef0*/  IMAD.HI.U32 R10, R0, R6, RZ ;  /* 0x00000006000a7227 */ /* 0x000fc800078e00ff */
[----:B------:R-:W-:Y:S02]  /*3f00*/  IMAD.MOV R10, RZ, RZ, -R10 ;  /* 0x000000ffff0a7224 */ /* 0x000fe400078e0a0a */
[----:B------:R-:W-:Y:S01]  /*3f10*/  @!P1 IMAD.MOV R60, RZ, RZ, -R60 ;  /* 0x000000ffff3c9224 */ /* 0x000fe200078e0a3c */
[----:B------:R-:W-:Y:S02]  /*3f20*/  ISETP.GT.U32.AND P1, PT, R4, R59, PT ;  /* 0x0000003b0400720c */ /* 0x000fe40003f24070 */
[----:B------:R-:W-:-:S11]  /*3f30*/  IABS R26, R11 ;  /* 0x0000000b001a7213 */ /* 0x000fd60000000000 */
[----:B------:R-:W-:Y:S01]  /*3f40*/  @!P1 IMAD.IADD R59, R59, 0x1, -R4 ;  /* 0x000000013b3b9824 */ /* 0x000fe200078e0a04 */
[----:B------:R-:W-:Y:S02]  /*3f50*/  ISETP.GE.AND P1, PT, R12, RZ, PT ;  /* 0x000000ff0c00720c */ /* 0x000fe40003f26270 */
[----:B--2---:R-:W-:Y:S02]  /*3f60*/  IABS R9, R22 ;  /* 0x0000001600097213 */ /* 0x004fe40000000000 */
[----:B----4-:R-:W-:-:S03]  /*3f70*/  IABS R28, R21 ;  /* 0x00000015001c7213 */ /* 0x010fc60000000000 */
[----:B------:R-:W-:-:S04]  /*3f80*/  IMAD.HI.U32 R14, R0, R9, RZ ;  /* 0x00000009000e7227 */ /* 0x000fc800078e00ff */
[----:B------:R-:W-:-:S04]  /*3f90*/  IMAD.HI.U32 R20, R0, R28, RZ ;  /* 0x0000001c00147227 */ /* 0x000fc800078e00ff */
[----:B------:R-:W-:Y:S02]  /*3fa0*/  IMAD.MOV R20, RZ, RZ, -R20 ;  /* 0x000000ffff147224 */ /* 0x000fe400078e0a14 */
[----:B------:R-:W-:Y:S02]  /*3fb0*/  IMAD.MOV R14, RZ, RZ, -R14 ;  /* 0x000000ffff0e7224 */ /* 0x000fe400078e0a0e */
[C---:B------:R-:W-:Y:S02]  /*3fc0*/  IMAD R28, R4.reuse, R20, R28 ;  /* 0x00000014041c7224 */ /* 0x040fe400078e021c */
[----:B------:R-:W-:-:S03]  /*3fd0*/  IMAD R9, R4, R14, R9 ;  /* 0x0000000e04097224 */ /* 0x000fc600078e0209 */
[C---:B------:R-:W-:Y:S02]  /*3fe0*/  ISETP.GT.U32.AND P0, PT, R4.reuse, R28, PT ;  /* 0x0000001c0400720c */ /* 0x040fe40003f04070 */
[----:B------:R-:W-:-:S11]  /*3ff0*/  ISETP.GT.U32.AND P2, PT, R4, R9, PT ;  /* 0x000000090400720c */ /* 0x000fd60003f44070 */
[--C-:B------:R-:W-:Y:S02]  /*4000*/  @!P0 IMAD.IADD R28, R28, 0x1, -R4.reuse ;  /* 0x000000011c1c8824 */ /* 0x100fe400078e0a04 */
[----:B------:R-:W-:-:S03]  /*4010*/  @!P2 IMAD.IADD R9, R9, 0x1, -R4 ;  /* 0x000000010909a824 */ /* 0x000fc600078e0a04 */
[C---:B------:R-:W-:Y:S01]  /*4020*/  ISETP.GT.U32.AND P2, PT, R4.reuse, R28, PT ;  /* 0x0000001c0400720c */ /* 0x040fe20003f44070 */
[----:B------:R-:W-:Y:S01]  /*4030*/  IMAD R20, R4, R10, R6 ;  /* 0x0000000a04147224 */ /* 0x000fe200078e0206 */
[----:B------:R-:W-:-:S11]  /*4040*/  ISETP.GE.AND P0, PT, R21, RZ, PT ;  /* 0x000000ff1500720c */ /* 0x000fd60003f06270 */
[----:B------:R-:W-:Y:S01]  /*4050*/  @!P2 IMAD.IADD R28, R28, 0x1, -R4 ;  /* 0x000000011c1ca824 */ /* 0x000fe200078e0a04 */
[----:B------:R-:W-:-:S03]  /*4060*/  ISETP.GT.U32.AND P2, PT, R4, R20, PT ;  /* 0x000000140400720c */ /* 0x000fc60003f44070 */
[----:B------:R-:W-:-:S10]  /*4070*/  @!P0 IMAD.MOV R28, RZ, RZ, -R28 ;  /* 0x000000ffff1c8224 */ /* 0x000fd400078e0a1c */
[----:B------:R-:W-:-:S05]  /*4080*/  @!P2 IMAD.IADD R20, R20, 0x1, -R4 ;  /* 0x000000011414a824 */ /* 0x000fca00078e0a04 */
[----:B------:R-:W-:Y:S02]  /*4090*/  ISETP.GT.U32.AND P0, PT, R4, R20, PT ;  /* 0x000000140400720c */ /* 0x000fe40003f04070 */
[----:B------:R-:W-:Y:S02]  /*40a0*/  ISETP.GE.AND P2, PT, R11, RZ, PT ;  /* 0x000000ff0b00720c */ /* 0x000fe40003f46270 */
[----:B------:R-:W2:Y:S04]  /*40b0*/  LDL.LU R11, [R1+0x44] ;  /* 0x00004400010b7983 */ /* 0x000ea80000300800 */
[----:B------:R-:W4:Y:S05]  /*40c0*/  LDL.LU R12, [R1+0x48] ;  /* 0x00004800010c7983 */ /* 0x000f2a0000300800 */
[----:B------:R-:W-:-:S04]  /*40d0*/  @!P0 IMAD.IADD R20, R20, 0x1, -R4 ;  /* 0x0000000114148824 */ /* 0x000fc800078e0a04 */
[----:B------:R-:W-:Y:S01]  /*40e0*/  @!P5 IMAD.MOV R20, RZ, RZ, -R20 ;  /* 0x000000ffff14d224 */ /* 0x000fe200078e0a14 */
[----:B---3--:R-:W-:Y:S02]  /*40f0*/  IABS R43, R8 ;  /* 0x00000008002b7213 */ /* 0x008fe40000000000 */
[----:B------:R-:W-:Y:S02]  /*4100*/  ISETP.GE.AND P0, PT, R8, RZ, PT ;  /* 0x000000ff0800720c */ /* 0x000fe40003f06270 */
[----:B-----5:R-:W-:Y:S01]  /*4110*/  IABS R49, R3 ;  /* 0x0000000300317213 */ /* 0x020fe20000000000 */
[----:B------:R-:W3:Y:S01]  /*4120*/  LDL.LU R8, [R1+0x4c] ;  /* 0x00004c0001087983 */ /* 0x000ee20000300800 */
[----:B------:R-:W-:-:S03]  /*4130*/  ISETP.GE.AND P5, PT, R3, RZ, PT ;  /* 0x000000ff0300720c */ /* 0x000fc60003fa6270 */
[----:B------:R-:W5:Y:S01]  /*4140*/  LDL.LU R3, [R1+0x50] ;  /* 0x0000500001037983 */ /* 0x000f620000300800 */
[----:B------:R-:W-:Y:S01]  /*4150*/  ISETP.GE.AND P3, PT, R61, RZ, PT ;  /* 0x000000ff3d00720c */ /* 0x000fe20003f66270 */
[----:B------:R-:W-:-:S04]  /*4160*/  IMAD.HI.U32 R6, R0, R26, RZ ;  /* 0x0000001a00067227 */ /* 0x000fc800078e00ff */
[----:B------:R-:W-:-:S08]  /*4170*/  IMAD.MOV R6, RZ, RZ, -R6 ;  /* 0x000000ffff067224 */ /* 0x000fd000078e0a06 */
[----:B------:R-:W-:Y:S01]  /*4180*/  @!P3 IMAD.MOV R16, RZ, RZ, -R16 ;  /* 0x000000ffff10b224 */ /* 0x000fe200078e0a10 */
[C---:B------:R-:W-:Y:S01]  /*4190*/  ISETP.GT.U32.AND P3, PT, R4.reuse, R9, PT ;  /* 0x000000090400720c */ /* 0x040fe20003f64070 */
[----:B------:R-:W-:Y:S01]  /*41a0*/  IMAD R26, R4, R6, R26 ;  /* 0x00000006041a7224 */ /* 0x000fe200078e021a */
[----:B------:R-:W-:-:S11]  /*41b0*/  IABS R10, R19 ;  /* 0x00000013000a7213 */ /* 0x000fd60000000000 */
[----:B------:R-:W-:Y:S01]  /*41c0*/  @!P3 IMAD.IADD R9, R9, 0x1, -R4 ;  /* 0x000000010909b824 */ /* 0x000fe200078e0a04 */
[----:B------:R-:W-:Y:S01]  /*41d0*/  ISETP.GT.U32.AND P3, PT, R4, R26, PT ;  /* 0x0000001a0400720c */ /* 0x000fe20003f64070 */
[----:B------:R-:W-:Y:S01]  /*41e0*/  IMAD.HI.U32 R33, R0, R10, RZ ;  /* 0x0000000a00217227 */ /* 0x000fe200078e00ff */
[----:B------:R-:W-:-:S03]  /*41f0*/  IABS R38, R15 ;  /* 0x0000000f00267213 */ /* 0x000fc60000000000 */
[----:B------:R-:W-:-:S08]  /*4200*/  IMAD.MOV R33, RZ, RZ, -R33 ;  /* 0x000000ffff217224 */ /* 0x000fd000078e0a21 */
[----:B------:R-:W-:Y:S02]  /*4210*/  @!P3 IMAD.IADD R26, R26, 0x1, -R4 ;  /* 0x000000011a1ab824 */ /* 0x000fe400078e0a04 */
[----:B------:R-:W-:Y:S02]  /*4220*/  IMAD R33, R4, R33, R10 ;  /* 0x0000002104217224 */ /* 0x000fe400078e020a */
[----:B------:R-:W-:Y:S01]  /*4230*/  IMAD.HI.U32 R10, R0, R38, RZ ;  /* 0x00000026000a7227 */ /* 0x000fe200078e00ff */
[----:B------:R-:W-:-:S03]  /*4240*/  ISETP.GT.U32.AND P3, PT, R4, R26, PT ;  /* 0x0000001a0400720c */ /* 0x000fc60003f64070 */
[----:B------:R-:W-:-:S04]  /*4250*/  IMAD.MOV R10, RZ, RZ, -R10 ;  /* 0x000000ffff0a7224 */ /* 0x000fc800078e0a0a */
[----:B------:R-:W-:-:S06]  /*4260*/  IMAD R38, R4, R10, R38 ;  /* 0x0000000a04267224 */ /* 0x000fcc00078e0226 */
[----:B------:R-:W-:Y:S01]  /*4270*/  @!P3 IMAD.IADD R26, R26, 0x1, -R4 ;  /* 0x000000011a1ab824 */ /* 0x000fe200078e0a04 */
[----:B------:R-:W-:Y:S01]  /*4280*/  ISETP.GT.U32.AND P3, PT, R4, R38, PT ;  /* 0x000000260400720c */ /* 0x000fe20003f64070 */
[----:B------:R-:W-:-:S04]  /*4290*/  IMAD.HI.U32 R6, R0, R43, RZ ;  /* 0x0000002b00067227 */ /* 0x000fc800078e00ff */
[----:B------:R-:W-:-:S08]  /*42a0*/  IMAD.MOV R6, RZ, RZ, -R6 ;  /* 0x000000ffff067224 */ /* 0x000fd000078e0a06 */
[----:B------:R-:W-:Y:S02]  /*42b0*/  @!P3 IMAD.IADD R38, R38, 0x1, -R4 ;  /* 0x000000012626b824 */ /* 0x000fe400078e0a04 */
[----:B------:R-:W-:Y:S02]  /*42c0*/  IMAD R43, R4, R6, R43 ;  /* 0x00000006042b7224 */ /* 0x000fe400078e022b */
[----:B------:R-:W-:Y:S01]  /*42d0*/  IMAD.HI.U32 R6, R0, R49, RZ ;  /* 0x0000003100067227 */ /* 0x000fe200078e00ff */
[----:B------:R-:W-:-:S03]  /*42e0*/  ISETP.GT.U32.AND P3, PT, R4, R38, PT ;  /* 0x000000260400720c */ /* 0x000fc60003f64070 */
[----:B------:R-:W-:Y:S01]  /*42f0*/  @!P4 IMAD.MOV R59, RZ, RZ, -R59 ;  /* 0x000000ffff3bc224 */ /* 0x000fe200078e0a3b */
[----:B------:R-:W-:Y:S01]  /*4300*/  ISETP.GT.U32.AND P4, PT, R4, R33, PT ;  /* 0x000000210400720c */ /* 0x000fe20003f84070 */
[----:B------:R-:W-:-:S04]  /*4310*/  IMAD.MOV R6, RZ, RZ, -R6 ;  /* 0x000000ffff067224 */ /* 0x000fc800078e0a06 */
[----:B------:R-:W-:-:S04]  /*4320*/  IMAD R49, R4, R6, R49 ;  /* 0x0000000604317224 */ /* 0x000fc800078e0231 */
[----:B------:R-:W-:Y:S01]  /*4330*/  @!P3 IMAD.IADD R38, R38, 0x1, -R4 ;  /* 0x000000012626b824 */ /* 0x000fe200078e0a04 */
[----:B------:R-:W-:-:S03]  /*4340*/  ISETP.GT.U32.AND P3, PT, R4, R49, PT ;  /* 0x000000310400720c */ /* 0x000fc60003f64070 */
[----:B------:R-:W-:-:S05]  /*4350*/  @!P4 IMAD.IADD R33, R33, 0x1, -R4 ;  /* 0x000000012121c824 */ /* 0x000fca00078e0a04 */
[----:B------:R-:W-:Y:S01]  /*4360*/  ISETP.GT.U32.AND P4, PT, R4, R33, PT ;  /* 0x000000210400720c */ /* 0x000fe20003f84070 */
[----:B------:R-:W-:-:S04]  /*4370*/  @!P1 IMAD.MOV R13, RZ, RZ, -R13 ;  /* 0x000000ffff0d9224 */ /* 0x000fc800078e0a0d */
[----:B------:R-:W-:Y:S01]  /*4380*/  @!P3 IMAD.IADD R49, R49, 0x1, -R4 ;  /* 0x000000013131b824 */ /* 0x000fe200078e0a04 */
[----:B------:R-:W-:-:S04]  /*4390*/  ISETP.GE.AND P1, PT, R15, RZ, PT ;  /* 0x000000ff0f00720c */ /* 0x000fc80003f26270 */
[----:B------:R-:W-:-:S03]  /*43a0*/  ISETP.GT.U32.AND P3, PT, R4, R49, PT ;  /* 0x000000310400720c */ /* 0x000fc60003f64070 */
[----:B------:R-:W-:-:S06]  /*43b0*/  @!P4 IMAD.IADD R33, R33, 0x1, -R4 ;  /* 0x000000012121c824 */ /* 0x000fcc00078e0a04 */
[----:B------:R-:W-:-:S04]  /*43c0*/  @!P1 IMAD.MOV R38, RZ, RZ, -R38 ;  /* 0x000000ffff269224 */ /* 0x000fc800078e0a26 */
[----:B------:R-:W-:Y:S01]  /*43d0*/  @!P3 IMAD.IADD R49, R49, 0x1, -R4 ;  /* 0x000000013131b824 */ /* 0x000fe200078e0a04 */
[----:B--2---:R-:W-:Y:S02]  /*43e0*/  IABS R55, R11 ;  /* 0x0000000b00377213 */ /* 0x004fe40000000000 */
[----:B------:R-:W-:Y:S02]  /*43f0*/  ISETP.GE.AND P4, PT, R11, RZ, PT ;  /* 0x000000ff0b00720c */ /* 0x000fe40003f86270 */
[----:B------:R-:W2:Y:S01]  /*4400*/  LDL.LU R11, [R1+0x54] ;  /* 0x00005400010b7983 */ /* 0x000ea20000300800 */
[----:B---3--:R-:W-:Y:S02]  /*4410*/  ISETP.GE.AND P1, PT, R8, RZ, PT ;  /* 0x000000ff0800720c */ /* 0x008fe40003f26270 */
[----:B------:R-:W-:Y:S02]  /*4420*/  IABS R44, R8 ;  /* 0x00000008002c7213 */ /* 0x000fe40000000000 */
[----:B------:R-:W3:Y:S01]  /*4430*/  LDL.LU R8, [R1+0x58] ;  /* 0x0000580001087983 */ /* 0x000ee20000300800 */
[----:B-----5:R-:W-:-:S02]  /*4440*/  IABS R14, R3 ;  /* 0x00000003000e7213 */ /* 0x020fc40000000000 */
[----:B------:R-:W-:Y:S02]  /*4450*/  ISETP.GE.AND P3, PT, R3, RZ, PT ;  /* 0x000000ff0300720c */ /* 0x000fe40003f66270 */
[----:B------:R-:W5:Y:S01]  /*4460*/  LDL.LU R3, [R1+0x5c] ;  /* 0x00005c0001037983 */ /* 0x000f620000300800 */
[----:B------:R-:W-:Y:S01]  /*4470*/  @!P2 IMAD.MOV R26, RZ, RZ, -R26 ;  /* 0x000000ffff1aa224 */ /* 0x000fe200078e0a1a */
[----:B------:R-:W-:Y:S02]  /*4480*/  ISETP.GT.U32.AND P2, PT, R4, R43, PT ;  /* 0x0000002b0400720c */ /* 0x000fe40003f44070 */
[----:B----4-:R-:W-:Y:S01]  /*4490*/  IABS R47, R12 ;  /* 0x0000000c002f7213 */ /* 0x010fe20000000000 */
[----:B------:R-:W-:Y:S01]  /*44a0*/  @!P6 IMAD.MOV R30, RZ, RZ, -R30 ;  /* 0x000000ffff1ee224 */ /* 0x000fe200078e0a1e */
[----:B------:R-:W4:Y:S09]  /*44b0*/  LDL.LU R15, [R1+0x60] ;  /* 0x00006000010f7983 */ /* 0x000f320000300800 */
[----:B------:R-:W-:-:S05]  /*44c0*/  @!P2 IMAD.IADD R43, R43, 0x1, -R4 ;  /* 0x000000012b2ba824 */ /* 0x000fca00078e0a04 */
[----:B------:R-:W-:Y:S01]  /*44d0*/  ISETP.GT.U32.AND P2, PT, R4, R43, PT ;  /* 0x0000002b0400720c */ /* 0x000fe20003f44070 */
[----:B------:R-:W-:Y:S01]  /*44e0*/  IMAD.HI.U32 R6, R0, R47, RZ ;  /* 0x0000002f00067227 */ /* 0x000fe200078e00ff */
[----:B------:R-:W-:-:S03]  /*44f0*/  ISETP.GE.AND P6, PT, R22, RZ, PT ;  /* 0x000000ff1600720c */ /* 0x000fc60003fc6270 */
[----:B------:R-:W-:-:S04]  /*4500*/  IMAD.MOV R6, RZ, RZ, -R6 ;  /* 0x000000ffff067224 */ /* 0x000fc800078e0a06 */
[----:B------:R-:W-:-:S04]  /*4510*/  IMAD R47, R4, R6, R47 ;  /* 0x00000006042f7224 */ /* 0x000fc800078e022f */
[----:B------:R-:W-:-:S04]  /*4520*/  @!P2 IMAD.IADD R43, R43, 0x1, -R4 ;  /* 0x000000012b2ba824 */ /* 0x000fc800078e0a04 */
[----:B------:R-:W-:Y:S01]  /*4530*/  @!P0 IMAD.MOV R43, RZ, RZ, -R43 ;  /* 0x000000ffff2b8224 */ /* 0x000fe200078e0a2b */
[----:B------:R-:W-:Y:S01]  /*4540*/  ISETP.GT.U32.AND P0, PT, R4, R47, PT ;  /* 0x0000002f0400720c */ /* 0x000fe20003f04070 */
[----:B------:R-:W-:Y:S01]  /*4550*/  @!P6 IMAD.MOV R9, RZ, RZ, -R9 ;  /* 0x000000ffff09e224 */ /* 0x000fe200078e0a09 */
[----:B------:R-:W-:Y:S01]  /*4560*/  ISETP.GE.AND P6, PT, R19, RZ, PT ;  /* 0x000000ff1300720c */ /* 0x000fe20003fc6270 */
[----:B------:R-:W-:-:S10]  /*4570*/  IMAD.HI.U32 R6, R0, R14, RZ ;  /* 0x0000000e00067227 */ /* 0x000fd400078e00ff */
[----:B------:R-:W-:Y:S02]  /*4580*/  @!P0 IMAD.IADD R47, R47, 0x1, -R4 ;  /* 0x000000012f2f8824 */ /* 0x000fe400078e0a04 */
[----:B------:R-:W-:-:S03]  /*4590*/  @!P6 IMAD.MOV R33, RZ, RZ, -R33 ;  /* 0x000000ffff21e224 */ /* 0x000fc600078e0a21 */
[----:B------:R-:W-:Y:S02]  /*45a0*/  ISETP.GT.U32.AND P0, PT, R4, R47, PT ;  /* 0x0000002f0400720c */ /* 0x000fe40003f04070 */
[----:B------:R-:W-:Y:S01]  /*45b0*/  ISETP.GE.AND P6, PT, R12, RZ, PT ;  /* 0x000000ff0c00720c */ /* 0x000fe20003fc6270 */
[----:B------:R-:W-:Y:S01]  /*45c0*/  IMAD.MOV R6, RZ, RZ, -R6 ;  /* 0x000000ffff067224 */ /* 0x000fe200078e0a06 */
[----:B------:R-:W4:Y:S03]  /*45d0*/  LDL.LU R12, [R1+0x64] ;  /* 0x00006400010c7983 */ /* 0x000f260000300800 */
[----:B------:R-:W-:-:S06]  /*45e0*/  IMAD R14, R4, R6, R14 ;  /* 0x00000006040e7224 */ /* 0x000fcc00078e020e */
[----:B------:R-:W-:-:S04]  /*45f0*/  @!P0 IMAD.IADD R47, R47, 0x1, -R4 ;  /* 0x000000012f2f8824 */ /* 0x000fc800078e0a04 */
[----:B------:R-:W-:Y:S02]  /*4600*/  @!P6 IMAD.MOV R47, RZ, RZ, -R47 ;  /* 0x000000ffff2fe224 */ /* 0x000fe400078e0a2f */
[----:B------:R-:W-:Y:S01]  /*4610*/  @!P5 IMAD.MOV R49, RZ, RZ, -R49 ;  /* 0x000000ffff31d224 */ /* 0x000fe200078e0a31 */
[----:B--2---:R-:W-:-:S05]  /*4620*/  IABS R36, R11 ;  /* 0x0000000b00247213 */ /* 0x004fca0000000000 */
[----:B------:R-:W-:-:S04]  /*4630*/  IMAD.HI.U32 R6, R0, R36, RZ ;  /* 0x0000002400067227 */ /* 0x000fc800078e00ff */
[----:B------:R-:W-:Y:S01]  /*4640*/  IMAD.MOV R6, RZ, RZ, -R6 ;  /* 0x000000ffff067224 */ /* 0x000fe200078e0a06 */
[----:B------:R-:W-:-:S03]  /*4650*/  ISETP.GE.AND P5, PT, R11, RZ, PT ;  /* 0x000000ff0b00720c */ /* 0x000fc60003fa6270 */
[----:B------:R-:W-:Y:S01]  /*4660*/  IMAD R36, R4, R6, R36 ;  /* 0x0000000604247224 */ /* 0x000fe200078e0224 */
[----:B---3--:R-:W-:Y:S02]  /*4670*/  ISETP.GE.AND P0, PT, R8, RZ, PT ;  /* 0x000000ff0800720c */ /* 0x008fe40003f06270 */
[----:B------:R-:W-:Y:S02]  /*4680*/  IABS R6, R8 ;  /* 0x0000000800067213 */ /* 0x000fe40000000000 */
[----:B-----5:R-:W-:Y:S02]  /*4690*/  ISETP.GE.AND P6, PT, R3, RZ, PT ;  /* 0x000000ff0300720c */ /* 0x020fe40003fc6270 */
[----:B------:R-:W-:Y:S02]  /*46a0*/  IABS R61, R3 ;  /* 0x00000003003d7213 */ /* 0x000fe40000000000 */
[----:B------:R-:W2:Y:S04]  /*46b0*/  LDL.LU R3, [R1+0x68] ;  /* 0x0000680001037983 */ /* 0x000ea80000300800 */
[----:B------:R-:W3:Y:S04]  /*46c0*/  LDL.LU R8, [R1+0x6c] ;  /* 0x00006c0001087983 */ /* 0x000ee80000300800 */
[----:B------:R-:W5:Y:S04]  /*46d0*/  LDL.LU R11, [R1+0x70] ;  /* 0x00007000010b7983 */ /* 0x000f680000300800 */
[----:B-1----:R-:W5:Y:S01]  /*46e0*/  LDL R25, [R1+0x7c4] ;  /* 0x0007c40001197983 */ /* 0x002f620000100800 */
[----:B------:R-:W-:-:S04]  /*46f0*/  IMAD.HI.U32 R10, R0, R55, RZ ;  /* 0x00000037000a7227 */ /* 0x000fc800078e00ff */
[----:B------:R-:W-:-:S04]  /*4700*/  IMAD.MOV R10, RZ, RZ, -R10 ;  /* 0x000000ffff0a7224 */ /* 0x000fc800078e0a0a */
[----:B------:R-:W-:-:S05]  /*4710*/  IMAD R55, R4, R10, R55 ;  /* 0x0000000a04377224 */ /* 0x000fca00078e0237 */
[----:B------:R-:W-:Y:S01]  /*4720*/  ISETP.GT.U32.AND P2, PT, R4, R55, PT ;  /* 0x000000370400720c */ /* 0x000fe20003f44070 */
[----:B------:R-:W-:-:S12]  /*4730*/  IMAD.HI.U32 R10, R0, R44, RZ ;  /* 0x0000002c000a7227 */ /* 0x000fd800078e00ff */
[----:B------:R-:W-:-:S05]  /*4740*/  @!P2 IMAD.IADD R55, R55, 0x1, -R4 ;  /* 0x000000013737a824 */ /* 0x000fca00078e0a04 */
[----:B------:R-:W-:Y:S01]  /*4750*/  ISETP.GT.U32.AND P2, PT, R4, R55, PT ;  /* 0x000000370400720c */ /* 0x000fe20003f44070 */
[----:B------:R-:W-:-:S04]  /*4760*/  IMAD.MOV R10, RZ, RZ, -R10 ;  /* 0x000000ffff0a7224 */ /* 0x000fc800078e0a0a */
[----:B------:R-:W-:-:S08]  /*4770*/  IMAD R44, R4, R10, R44 ;  /* 0x0000000a042c7224 */ /* 0x000fd000078e022c */
[----:B------:R-:W-:Y:S01]  /*4780*/  @!P2 IMAD.IADD R55, R55, 0x1, -R4 ;  /* 0x000000013737a824 */ /* 0x000fe200078e0a04 */
[----:B------:R-:W-:-:S03]  /*4790*/  ISETP.GT.U32.AND P2, PT, R4, R44, PT ;  /* 0x0000002c0400720c */ /* 0x000fc60003f44070 */
[----:B------:R-:W-:Y:S01]  /*47a0*/  @!P4 IMAD.MOV R55, RZ, RZ, -R55 ;  /* 0x000000ffff37c224 */ /* 0x000fe200078e0a37 */
[----:B------:R-:W-:-:S09]  /*47b0*/  ISETP.GT.U32.AND P4, PT, R4, R14, PT ;  /* 0x0000000e0400720c */ /* 0x000fd20003f84070 */
[----:B------:R-:W-:-:S04]  /*47c0*/  @!P2 IMAD.IADD R44, R44, 0x1, -R4 ;  /* 0x000000012c2ca824 */ /* 0x000fc800078e0a04 */
[----:B------:R-:W-:Y:S01]  /*47d0*/  @!P4 IMAD.IADD R14, R14, 0x1, -R4 ;  /* 0x000000010e0ec824 */ /* 0x000fe200078e0a04 */
[----:B------:R-:W-:Y:S01]  /*47e0*/  ISETP.GT.U32.AND P2, PT, R4, R44, PT ;  /* 0x0000002c0400720c */ /* 0x000fe20003f44070 */
[----:B------:R-:W-:-:S03]  /*47f0*/  IMAD.HI.U32 R10, R0, R6, RZ ;  /* 0x00000006000a7227 */ /* 0x000fc600078e00ff */
[----:B------:R-:W-:Y:S01]  /*4800*/  ISETP.GT.U32.AND P4, PT, R4, R14, PT ;  /* 0x0000000e0400720c */ /* 0x000fe20003f84070 */
[----:B------:R-:W-:-:S04]  /*4810*/  IMAD.MOV R10, RZ, RZ, -R10 ;  /* 0x000000ffff0a7224 */ /* 0x000fc800078e0a0a */
[----:B------:R-:W-:-:S04]  /*4820*/  IMAD R6, R4, R10, R6 ;  /* 0x0000000a04067224 */ /* 0x000fc800078e0206 */
[----:B------:R-:W-:Y:S01]  /*4830*/  @!P2 IMAD.IADD R44, R44, 0x1, -R4 ;  /* 0x000000012c2ca824 */ /* 0x000fe200078e0a04 */
[----:B------:R-:W-:-:S03]  /*4840*/  ISETP.GT.U32.AND P2, PT, R4, R36, PT ;  /* 0x000000240400720c */ /* 0x000fc60003f44070 */
[----:B------:R-:W-:Y:S01]  /*4850*/  @!P4 IMAD.IADD R14, R14, 0x1, -R4 ;  /* 0x000000010e0ec824 */ /* 0x000fe200078e0a04 */
[----:B------:R-:W-:Y:S01]  /*4860*/  ISETP.GT.U32.AND P4, PT, R4, R6, PT ;  /* 0x000000060400720c */ /* 0x000fe20003f84070 */
[----:B------:R-:W-:Y:S01]  /*4870*/  IMAD.HI.U32 R10, R0, R61, RZ ;  /* 0x0000003d000a7227 */ /* 0x000fe200078e00ff */
[----:B----4-:R-:W-:-:S07]  /*4880*/  IABS R23, R15 ;  /* 0x0000000f00177213 */ /* 0x010fce0000000000 */
[----:B------:R-:W-:-:S04]  /*4890*/  @!P2 IMAD.IADD R36, R36, 0x1, -R4 ;  /* 0x000000012424a824 */ /* 0x000fc800078e0a04 */
[----:B------:R-:W-:Y:S01]  /*48a0*/  @!P4 IMAD.IADD R6, R6, 0x1, -R4 ;  /* 0x000000010606c824 */ /* 0x000fe200078e0a04 */
[----:B------:R-:W-:Y:S01]  /*48b0*/  ISETP.GT.U32.AND P2, PT, R4, R36, PT ;  /* 0x000000240400720c */ /* 0x000fe20003f44070 */
[----:B------:R-:W-:Y:S01]  /*48c0*/  IMAD.MOV R10, RZ, RZ, -R10 ;  /* 0x000000ffff0a7224 */ /* 0x000fe200078e0a0a */
[----:B------:R-:W-:Y:S01]  /*48d0*/  IABS R52, R12 ;  /* 0x0000000c00347213 */ /* 0x000fe20000000000 */
[----:B------:R-:W-:Y:S01]  /*48e0*/  IMAD.HI.U32 R17, R0, R23, RZ ;  /* 0x0000001700117227 */ /* 0x000fe200078e00ff */
[----:B------:R-:W-:-:S03]  /*48f0*/  ISETP.GT.U32.AND P4, PT, R4, R6, PT ;  /* 0x000000060400720c */ /* 0x000fc60003f84070 */
[----:B------:R-:W-:Y:S02]  /*4900*/  IMAD R61, R4, R10, R61 ;  /* 0x0000000a043d7224 */ /* 0x000fe400078e023d */
[----:B------:R-:W-:-:S04]  /*4910*/  IMAD.HI.U32 R21, R0, R52, RZ ;  /* 0x0000003400157227 */ /* 0x000fc800078e00ff */
[----:B------:R-:W-:Y:S02]  /*4920*/  IMAD.MOV R17, RZ, RZ, -R17 ;  /* 0x000000ffff117224 */ /* 0x000fe400078e0a11 */
[----:B------:R-:W-:Y:S01]  /*4930*/  @!P2 IMAD.IADD R36, R36, 0x1, -R4 ;  /* 0x000000012424a824 */ /* 0x000fe200078e0a04 */
[C---:B------:R-:W-:Y:S01]  /*4940*/  ISETP.GT.U32.AND P2, PT, R4.reuse, R61, PT ;  /* 0x0000003d0400720c */ /* 0x040fe20003f44070 */
[----:B------:R-:W-:Y:S02]  /*4950*/  IMAD.MOV R10, RZ, RZ, -R21 ;  /* 0x000000ffff0a7224 */ /* 0x000fe400078e0a15 */
[C---:B------:R-:W-:Y:S02]  /*4960*/  IMAD R23, R4.reuse, R17, R23 ;  /* 0x0000001104177224 */ /* 0x040fe400078e0217 */
[----:B------:R-:W-:Y:S02]  /*4970*/  IMAD R52, R4, R10, R52 ;  /* 0x0000000a04347224 */ /* 0x000fe400078e0234 */
[----:B------:R-:W-:Y:S01]  /*4980*/  @!P4 IMAD.IADD R6, R6, 0x1, -R4 ;  /* 0x000000010606c824 */ /* 0x000fe200078e0a04 */
[----:B------:R-:W-:-:S05]  /*4990*/  ISETP.GT.U32.AND P4, PT, R4, R23, PT ;  /* 0x000000170400720c */ /* 0x000fca0003f84070 */
[----:B------:R-:W-:Y:S01]  /*49a0*/  @!P2 IMAD.IADD R61, R61, 0x1, -R4 ;  /* 0x000000013d3da824 */ /* 0x000fe200078e0a04 */
[----:B------:R-:W-:Y:S01]  /*49b0*/  ISETP.GT.U32.AND P2, PT, R4, R52, PT ;  /* 0x000000340400720c */ /* 0x000fe20003f44070 */
[----:B------:R-:W-:-:S06]  /*49c0*/  @!P1 IMAD.MOV R44, RZ, RZ, -R44 ;  /* 0x000000ffff2c9224 */ /* 0x000fcc00078e0a2c */
[----:B------:R-:W-:Y:S01]  /*49d0*/  @!P4 IMAD.IADD R23, R23, 0x1, -R4 ;  /* 0x000000011717c824 */ /* 0x000fe200078e0a04 */
[----:B------:R-:W-:-:S05]  /*49e0*/  ISETP.GT.U32.AND P1, PT, R4, R61, PT ;  /* 0x0000003d0400720c */ /* 0x000fca0003f24070 */
[----:B------:R-:W-:-:S08]  /*49f0*/  @!P2 IMAD.IADD R52, R52, 0x1, -R4 ;  /* 0x000000013434a824 */ /* 0x000fd000078e0a04 */
[----:B------:R-:W-:Y:S02]  /*4a00*/  @!P1 IMAD.IADD R61, R61, 0x1, -R4 ;  /* 0x000000013d3d9824 */ /* 0x000fe400078e0a04 */
[----:B------:R-:W-:Y:S01]  /*4a10*/  @!P5 IMAD.MOV R36, RZ, RZ, -R36 ;  /* 0x000000ffff24d224 */ /* 0x000fe200078e0a24 */
[----:B------:R-:W-:Y:S01]  /*4a20*/  ISETP.GT.U32.AND P5, PT, R4, R52, PT ;  /* 0x000000340400720c */ /* 0x000fe20003fa4070 */
[----:B------:R-:W-:Y:S01]  /*4a30*/  @!P0 IMAD.MOV R6, RZ, RZ, -R6 ;  /* 0x000000ffff068224 */ /* 0x000fe200078e0a06 */
[----:B------:R-:W-:-:S11]  /*4a40*/  ISETP.GE.AND P0, PT, R15, RZ, PT ;  /* 0x000000ff0f00720c */ /* 0x000fd60003f06270 */
[----:B------:R-:W-:Y:S01]  /*4a50*/  @!P5 IMAD.IADD R52, R52, 0x1, -R4 ;  /* 0x000000013434d824 */ /* 0x000fe200078e0a04 */
[----:B------:R-:W-:Y:S02]  /*4a60*/  ISETP.GE.AND P5, PT, R12, RZ, PT ;  /* 0x000000ff0c00720c */ /* 0x000fe40003fa6270 */
[----:B--2---:R-:W-:Y:S02]  /*4a70*/  IABS R17, R3 ;  /* 0x0000000300117213 */ /* 0x004fe40000000000 */
[----:B---3--:R-:W-:-:S03]  /*4a80*/  IABS R10, R8 ;  /* 0x00000008000a7213 */ /* 0x008fc60000000000 */
[----:B------:R-:W-:Y:S01]  /*4a90*/  IMAD.HI.U32 R29, R0, R17, RZ ;  /* 0x00000011001d7227 */ /* 0x000fe200078e00ff */
[----:B-----5:R-:W-:-:S03]  /*4aa0*/  IABS R21, R11 ;  /* 0x0000000b00157213 */ /* 0x020fc60000000000 */
[----:B------:R-:W-:Y:S01]  /*4ab0*/  IMAD.HI.U32 R19, R0, R10, RZ ;  /* 0x0000000a00137227 */ /* 0x000fe200078e00ff */
[----:B------:R-:W-:-:S03]  /*4ac0*/  IABS R34, R25 ;  /* 0x0000001900227213 */ /* 0x000fc60000000000 */
[----:B------:R-:W-:-:S04]  /*4ad0*/  IMAD.HI.U32 R22, R0, R21, RZ ;  /* 0x0000001500167227 */ /* 0x000fc800078e00ff */
[----:B0-----:R-:W-:Y:S02]  /*4ae0*/  IMAD.MOV R32, RZ, RZ, -R29 ;  /* 0x000000ffff207224 */ /* 0x001fe400078e0a1d */
[----:B------:R-:W-:Y:S02]  /*4af0*/  IMAD.MOV R29, RZ, RZ, -R19 ;  /* 0x000000ffff1d7224 */ /* 0x000fe400078e0a13 */
[----:B------:R-:W-:-:S04]  /*4b00*/  IMAD.HI.U32 R19, R0, R34, RZ ;  /* 0x0000002200137227 */ /* 0x000fc800078e00ff */
[C---:B------:R-:W-:Y:S02]  /*4b10*/  IMAD R17, R4.reuse, R32, R17 ;  /* 0x0000002004117224 */ /* 0x040fe400078e0211 */
[----:B------:R-:W-:Y:S01]  /*4b20*/  IMAD.MOV R0, RZ, RZ, -R22 ;  /* 0x000000ffff007224 */ /* 0x000fe200078e0a16 */
[----:B------:R-:W2:Y:S01]  /*4b30*/  LDL.LU R32, [R1+0x17fc] ;  /* 0x0017fc0001207983 */ /* 0x000ea20000300800 */
[----:B------:R-:W0:Y:S01]  /*4b40*/  S2R R22, SR_TID.X ;  /* 0x0000000000167919 */ /* 0x000e220000002100 */
[C---:B------:R-:W-:Y:S01]  /*4b50*/  ISETP.GT.U32.AND P4, PT, R4.reuse, R17, PT ;  /* 0x000000110400720c */ /* 0x040fe20003f84070 */
[----:B------:R-:W-:-:S05]  /*4b60*/  IMAD R10, R4, R29, R10 ;  /* 0x0000001d040a7224 */ /* 0x000fca00078e020a */
[C---:B------:R-:W-:Y:S01]  /*4b70*/  ISETP.GT.U32.AND P2, PT, R4.reuse, R10, PT ;  /* 0x0000000a0400720c */ /* 0x040fe20003f44070 */
[----:B------:R-:W-:-:S06]  /*4b80*/  IMAD R21, R4, R0, R21 ;  /* 0x0000000004157224 */ /* 0x000fcc00078e0215 */
[----:B------:R-:W-:Y:S01]  /*4b90*/  @!P4 IMAD.IADD R17, R17, 0x1, -R4 ;  /* 0x000000011111c824 */ /* 0x000fe200078e0a04 */
[----:B------:R-:W-:-:S04]  /*4ba0*/  ISETP.GT.U32.AND P1, PT, R4, R21, PT ;  /* 0x000000150400720c */ /* 0x000fc80003f24070 */
[----:B------:R-:W-:Y:S01]  /*4bb0*/  ISETP.GT.U32.AND P4, PT, R4, R17, PT ;  /* 0x000000110400720c */ /* 0x000fe20003f84070 */
[----:B------:R-:W-:-:S05]  /*4bc0*/  @!P2 IMAD.IADD R10, R10, 0x1, -R4 ;  /* 0x000000010a0aa824 */ /* 0x000fca00078e0a04 */
[----:B------:R-:W-:-:S03]  /*4bd0*/  ISETP.GT.U32.AND P2, PT, R4, R10, PT ;  /* 0x0000000a0400720c */ /* 0x000fc60003f44070 */
[--C-:B------:R-:W-:Y:S02]  /*4be0*/  @!P1 IMAD.IADD R21, R21, 0x1, -R4.reuse ;  /* 0x0000000115159824 */ /* 0x100fe400078e0a04 */
[C---:B0-----:R-:W-:Y:S02]  /*4bf0*/  IMAD.SHL.U32 R0, R22.reuse, 0x40, RZ ;  /* 0x0000004016007824 */ /* 0x041fe400078e00ff */
[--C-:B------:R-:W-:Y:S01]  /*4c00*/  @!P4 IMAD.IADD R17, R17, 0x1, -R4.reuse ;  /* 0x000000011111c824 */ /* 0x100fe200078e0a04 */
[----:B------:R-:W-:Y:S01]  /*4c10*/  ISETP.GE.AND P4, PT, R3, RZ, PT ;  /* 0x000000ff0300720c */ /* 0x000fe20003f86270 */
[----:B------:R-:W-:Y:S01]  /*4c20*/  IMAD.SHL.U32 R3, R22, 0x8, RZ ;  /* 0x0000000816037824 */ /* 0x000fe200078e00ff */
[----:B------:R-:W-:Y:S02]  /*4c30*/  LOP3.LUT R0, R0, 0x1c0, RZ, 0xc0, !PT ;  /* 0x000001c000007812 */ /* 0x000fe400078ec0ff */
[----:B------:R-:W-:Y:S01]  /*4c40*/  ISETP.GT.U32.AND P1, PT, R4, R21, PT ;  /* 0x000000150400720c */ /* 0x000fe20003f24070 */
[----:B------:R-:W-:Y:S01]  /*4c50*/  @!P2 IMAD.IADD R10, R10, 0x1, -R4 ;  /* 0x000000010a0aa824 */ /* 0x000fe200078e0a04 */
[----:B------:R-:W-:-:S02]  /*4c60*/  LOP3.LUT R3, R0, 0x30, R3, 0xf8, !PT ;  /* 0x0000003000037812 */ /* 0x000fc400078ef803 */
[----:B------:R-:W-:Y:S02]  /*4c70*/  LOP3.LUT R0, R22, 0x3, RZ, 0xc0, !PT ;  /* 0x0000000316007812 */ /* 0x000fe400078ec0ff */
[----:B------:R-:W-:Y:S02]  /*4c80*/  ISETP.GE.AND P2, PT, R8, RZ, PT ;  /* 0x000000ff0800720c */ /* 0x000fe40003f46270 */
[----:B------:R-:W-:Y:S01]  /*4c90*/  SHF.R.U32.HI R8, RZ, 0x2, R22 ;  /* 0x00000002ff087819 */ /* 0x000fe20000011616 */
[----:B------:R-:W-:Y:S02]  /*4ca0*/  IMAD.MOV R19, RZ, RZ, -R19 ;  /* 0x000000ffff137224 */ /* 0x000fe400078e0a13 */
[----:B------:R-:W-:Y:S01]  /*4cb0*/  IMAD R0, R0, 0x220, RZ ;  /* 0x0000022000007824 */ /* 0x000fe200078e02ff */
[----:B------:R-:W-:Y:S01]  /*4cc0*/  SGXT.U32 R8, R8, 0x3 ;  /* 0x000000030808781a */ /* 0x000fe20000000000 */
[----:B------:R-:W-:Y:S02]  /*4cd0*/  IMAD.SHL.U32 R29, R22, 0x2, RZ ;  /* 0x00000002161d7824 */ /* 0x000fe400078e00ff */
[----:B------:R-:W-:Y:S01]  /*4ce0*/  IMAD R34, R4, R19, R34 ;  /* 0x0000001304227224 */ /* 0x000fe200078e0222 */
[----:B------:R-:W-:Y:S01]  /*4cf0*/  LOP3.LUT R0, R0, R8, RZ, 0xfc, !PT ;  /* 0x0000000800007212 */ /* 0x000fe200078efcff */
[----:B------:R-:W3:Y:S01]  /*4d00*/  LDL.LU R19, [R1+0x14] ;  /* 0x0000140001137983 */ /* 0x000ee20000300800 */
[----:B------:R-:W-:Y:S01]  /*4d10*/  @!P1 IMAD.IADD R21, R21, 0x1, -R4 ;  /* 0x0000000115159824 */ /* 0x000fe200078e0a04 */
[----:B------:R-:W-:-:S02]  /*4d20*/  ISETP.GE.AND P1, PT, R11, RZ, PT ;  /* 0x000000ff0b00720c */ /* 0x000fc40003f26270 */
[----:B------:R-:W4:Y:S01]  /*4d30*/  LDL.LU R15, [R1+0x10] ;  /* 0x00001000010f7983 */ /* 0x000f220000300800 */
[----:B------:R-:W-:-:S03]  /*4d40*/  LOP3.LUT R3, R3, 0x30, R29, 0x78, !PT ;  /* 0x0000003003037812 */ /* 0x000fc600078e781d */
[----:B------:R-:W5:Y:S04]  /*4d50*/  LDL.LU R12, [R1+0xc] ;  /* 0x00000c00010c7983 */ /* 0x000f680000300800 */
[----:B------:R-:W2:Y:S04]  /*4d60*/  LDL.LU R11, [R1+0x8] ;  /* 0x00000800010b7983 */ /* 0x000ea80000300800 */
[----:B------:R-:W2:Y:S04]  /*4d70*/  LDL.LU R8, [R1+0x4] ;  /* 0x0000040001087983 */ /* 0x000ea80000300800 */
[----:B------:R0:W-:Y:S04]  /*4d80*/  STL [R1+0x1750], R0 ;  /* 0x0017500001007387 */ /* 0x0001e80000100800 */
[----:B0-----:R-:W2:Y:S04]  /*4d90*/  LDL.LU R0, [R1] ;  /* 0x0000000001007983 */ /* 0x001ea80000300800 */
[----:B------:R-:W2:Y:S04]  /*4da0*/  LDL.LU R29, [R1+0x17f8] ;  /* 0x0017f800011d7983 */ /* 0x000ea80000300800 */
[----:B------:R-:W2:Y:S01]  /*4db0*/  LDL.LU R3, [R1+0x17f4] ;  /* 0x0017f40001037983 */ /* 0x000ea20000300800 */
[----:B------:R-:W-:Y:S01]  /*4dc0*/  @!P3 IMAD.MOV R14, RZ, RZ, -R14 ;  /* 0x000000ffff0eb224 */ /* 0x000fe200078e0a0e */
[----:B------:R-:W-:-:S13]  /*4dd0*/  ISETP.GT.U32.AND P3, PT, R4, R23, PT ;  /* 0x000000170400720c */ /* 0x000fda0003f64070 */
[----:B------:R-:W-:Y:S01]  /*4de0*/  @!P3 IMAD.IADD R23, R23, 0x1, -R4 ;  /* 0x000000011717b824 */ /* 0x000fe200078e0a04 */
[----:B------:R-:W-:-:S13]  /*4df0*/  ISETP.GT.U32.AND P3, PT, R4, R34, PT ;  /* 0x000000220400720c */ /* 0x000fda0003f64070 */
[----:B------:R-:W-:-:S05]  /*4e00*/  @!P3 IMAD.IADD R34, R34, 0x1, -R4 ;  /* 0x000000012222b824 */ /* 0x000fca00078e0a04 */
[----:B------:R-:W-:-:S13]  /*4e10*/  ISETP.GT.U32.AND P3, PT, R4, R34, PT ;  /* 0x000000220400720c */ /* 0x000fda0003f64070 */
[----:B------:R-:W-:Y:S02]  /*4e20*/  @!P3 IMAD.IADD R34, R34, 0x1, -R4 ;  /* 0x000000012222b824 */ /* 0x000fe400078e0a04 */
[----:B------:R-:W0:Y:S01]  /*4e30*/  LDC R4, c[0x0][0x3ac] ;  /* 0x0000eb00ff047b82 */ /* 0x000e220000000800 */
[----:B------:R-:W-:Y:S01]  /*4e40*/  LOP3.LUT R22, R22, 0x1f, RZ, 0xc0, !PT ;  /* 0x0000001f16167812 */ /* 0x000fe200078ec0ff */
[----:B------:R-:W-:Y:S01]  /*4e50*/  @!P6 IMAD.MOV R61, RZ, RZ, -R61 ;  /* 0x000000ffff3de224 */ /* 0x000fe200078e0a3d */
[----:B------:R-:W-:Y:S02]  /*4e60*/  ISETP.GE.AND P6, PT, R25, RZ, PT ;  /* 0x000000ff1900720c */ /* 0x000fe40003fc6270 */
[----:B------:R-:W5:Y:S01]  /*4e70*/  LDL.LU R25, [R1+0x17f0] ;  /* 0x0017f00001197983 */ /* 0x000f620000300800 */
[----:B0-----:R-:W-:-:S04]  /*4e80*/  IMAD R22, R22, R4, RZ ;  /* 0x0000000416167224 */ /* 0x001fc800078e02ff */
[----:B------:R-:W-:Y:S02]  /*4e90*/  IMAD R4, R4, 0x20, R22 ;  /* 0x0000002004047824 */ /* 0x000fe400078e0216 */
[----:B------:R-:W5:Y:S01]  /*4ea0*/  LDL.LU R22, [R1+0x17ec] ;  /* 0x0017ec0001167983 */ /* 0x000f620000300800 */
[----:B--2---:R-:W-:Y:S02]  /*4eb0*/  ISETP.NE.AND P3, PT, R3, RZ, PT ;  /* 0x000000ff0300720c */ /* 0x004fe40003f65270 */
[----:B------:R-:W-:-:S04]  /*4ec0*/  LOP3.LUT R3, RZ, R3, RZ, 0x33, !PT ;  /* 0x00000003ff037212 */ /* 0x000fc800078e33ff */
[C---:B---3--:R-:W-:Y:S02]  /*4ed0*/  SEL R19, R3.reuse, R19, !P3 ;  /* 0x0000001303137207 */ /* 0x048fe40005800000 */
[C---:B----4-:R-:W-:Y:S02]  /*4ee0*/  SEL R15, R3.reuse, R15, !P3 ;  /* 0x0000000f030f7207 */ /* 0x050fe40005800000 */
[C---:B-----5:R-:W-:Y:S01]  /*4ef0*/  SEL R12, R3.reuse, R12, !P3 ;  /* 0x0000000c030c7207 */ /* 0x060fe20005800000 */
[----:B------:R0:W-:Y:S01]  /*4f00*/  STL [R1+0x64], R19 ;  /* 0x0000641301007387 */ /* 0x0001e20000100800 */
[C---:B------:R-:W-:Y:S02]  /*4f10*/  SEL R11, R3.reuse, R11, !P3 ;  /* 0x0000000b030b7207 */ /* 0x040fe40005800000 */
[C---:B------:R-:W-:Y:S01]  /*4f20*/  SEL R8, R3.reuse, R8, !P3 ;  /* 0x0000000803087207 */ /* 0x040fe20005800000 */
[----:B0-----:R-:W2:Y:S04]  /*4f30*/  LDL.LU R19, [R1+0x17e8] ;  /* 0x0017e80001137983 */ /* 0x001ea80000300800 */
[----:B------:R0:W-:Y:S04]  /*4f40*/  STL [R1+0x60], R15 ;  /* 0x0000600f01007387 */ /* 0x0001e80000100800 */
[----:B0-----:R-:W3:Y:S04]  /*4f50*/  LDL.LU R15, [R1+0x17e4] ;  /* 0x0017e400010f7983 */ /* 0x001ee80000300800 */
[----:B------:R0:W-:Y:S04]  /*4f60*/  STL [R1+0x5c], R12 ;  /* 0x00005c0c01007387 */ /* 0x0001e80000100800 */
[----:B0-----:R-:W4:Y:S04]  /*4f70*/  LDL.LU R12, [R1+0x17e0] ;  /* 0x0017e000010c7983 */ /* 0x001f280000300800 */
[----:B------:R0:W-:Y:S04]  /*4f80*/  STL [R1+0x58], R11 ;  /* 0x0000580b01007387 */ /* 0x0001e80000100800 */
[----:B0-----:R-:W5:Y:S04]  /*4f90*/  LDL.LU R11, [R1+0x17dc] ;  /* 0x0017dc00010b7983 */ /* 0x001f680000300800 */
[----:B------:R0:W-:Y:S04]  /*4fa0*/  STL [R1+0x54], R8 ;  /* 0x0000540801007387 */ /* 0x0001e80000100800 */
[----:B0-----:R-:W2:Y:S01]  /*4fb0*/  LDL.LU R8, [R1+0x17d8] ;  /* 0x0017d80001087983 */ /* 0x001ea20000300800 */
[----:B------:R-:W-:-:S05]  /*4fc0*/  SEL R0, R3, R0, !P3 ;  /* 0x0000000003007207 */ /* 0x000fca0005800000 */
[----:B------:R2:W-:Y:S01]  /*4fd0*/  STL [R1+0x50], R0 ;  /* 0x0000500001007387 */ /* 0x0005e20000100800 */
[C---:B-----5:R-:W-:Y:S02]  /*4fe0*/  SEL R11, R3.reuse, R11, !P3 ;  /* 0x0000000b030b7207 */ /* 0x060fe40005800000 */
[C---:B--2---:R-:W-:Y:S02]  /*4ff0*/  SEL R0, R3.reuse, R8, !P3 ;  /* 0x0000000803007207 */ /* 0x044fe40005800000 */
[----:B----4-:R-:W-:-:S03]  /*5000*/  SEL R8, R3, R12, !P3 ;  /* 0x0000000c03087207 */ /* 0x010fc60005800000 */
[----:B------:R3:W-:Y:S04]  /*5010*/  STL [R1+0x4c], R0 ;  /* 0x00004c0001007387 */ /* 0x0007e80000100800 */
[----:B------:R0:W-:Y:S01]  /*5020*/  STL [R1+0x48], R11 ;  /* 0x0000480b01007387 */ /* 0x0001e20000100800 */
[----:B---3--:R-:W-:-:S03]  /*5030*/  SEL R0, R3, R15, !P3 ;  /* 0x0000000f03007207 */ /* 0x008fc60005800000 */
[----:B------:R1:W-:Y:S01]  /*5040*/  STL [R1+0x44], R8 ;  /* 0x0000440801007387 */ /* 0x0003e20000100800 */
[----:B0-----:R-:W-:-:S03]  /*5050*/  SEL R11, R3, R19, !P3 ;  /* 0x00000013030b7207 */ /* 0x001fc60005800000 */
[----:B------:R0:W-:Y:S01]  /*5060*/  STL [R1+0x40], R0 ;  /* 0x0000400001007387 */ /* 0x0001e20000100800 */
[----:B-1----:R-:W-:-:S03]  /*5070*/  SEL R8, R3, R22, !P3 ;  /* 0x0000001603087207 */ /* 0x002fc60005800000 */
[----:B------:R1:W-:Y:S01]  /*5080*/  STL [R1+0x3c], R11 ;  /* 0x00003c0b01007387 */ /* 0x0003e20000100800 */
[----:B------:R-:W2:Y:S01]  /*5090*/  LDC R22, c[0x0][0x3ac] ;  /* 0x0000eb00ff167b82 */ /* 0x000ea20000000800 */
[C---:B0-----:R-:W-:Y:S02]  /*50a0*/  SEL R0, R3.reuse, R25, !P3 ;  /* 0x0000001903007207 */ /* 0x041fe40005800000 */
[----:B------:R0:W-:Y:S01]  /*50b0*/  STL [R1+0x38], R8 ;  /* 0x0000380801007387 */ /* 0x0001e20000100800 */
[----:B-1----:R-:W-:-:S03]  /*50c0*/  SEL R11, R3, R29, !P3 ;  /* 0x0000001d030b7207 */ /* 0x002fc60005800000 */
[----:B------:R1:W-:Y:S01]  /*50d0*/  STL [R1+0x34], R0 ;  /* 0x0000340001007387 */ /* 0x0003e20000100800 */
[----:B0-----:R-:W-:-:S03]  /*50e0*/  SEL R8, R3, R32, !P3 ;  /* 0x0000002003087207 */ /* 0x001fc60005800000 */
        /* <DEDUP_REMOVED lines=20> */
[----:B------:R-:W3:Y:S04]  /*5230*/  LDL.LU R12, [R1+0x80] ;  /* 0x00008000010c7983 */ /* 0x000ee80000300800 */
[----:B------:R0:W-:Y:S04]  /*5240*/  STL [R1+0x8], R8 ;  /* 0x0000080801007387 */ /* 0x0001e80000100800 */
[----:B-1----:R-:W4:Y:S04]  /*5250*/  LDL.LU R11, [R1+0x7c] ;  /* 0x00007c00010b7983 */ /* 0x002f280000300800 */
[----:B------:R1:W-:Y:S04]  /*5260*/  STL [R1+0x4], R0 ;  /* 0x0000040001007387 */ /* 0x0003e80000100800 */
[----:B0-----:R-:W5:Y:S04]  /*5270*/  LDL.LU R8, [R1+0x78] ;  /* 0x0000780001087983 */ /* 0x001f680000300800 */
[----:B------:R-:W5:Y:S01]  /*5280*/  LDL.LU R19, [R1+0x74] ;  /* 0x0000740001137983 */ /* 0x000f620000300800 */
[----:B------:R-:W0:Y:S01]  /*5290*/  S2R R15, SR_TID.X ;  /* 0x00000000000f7919 */ /* 0x000e220000002100 */
[----:B-1----:R-:W-:-:S02]  /*52a0*/  SEL R0, R3, R27, !P3 ;  /* 0x0000001b03007207 */ /* 0x002fc40005800000 */
[C---:B------:R-:W-:Y:S01]  /*52b0*/  SEL R58, R3.reuse, R7, !P3 ;  /* 0x00000007033a7207 */ /* 0x040fe20005800000 */
[----:B------:R-:W-:Y:S01]  /*52c0*/  @!P0 IMAD.MOV R23, RZ, RZ, -R23 ;  /* 0x000000ffff178224 */ /* 0x000fe200078e0a17 */
[C---:B------:R-:W-:Y:S02]  /*52d0*/  SEL R56, R3.reuse, R18, !P3 ;  /* 0x0000001203387207 */ /* 0x040fe40005800000 */
[C---:B------:R-:W-:Y:S02]  /*52e0*/  SEL R54, R3.reuse, R31, !P3 ;  /* 0x0000001f03367207 */ /* 0x040fe40005800000 */
[C---:B------:R-:W-:Y:S01]  /*52f0*/  SEL R48, R3.reuse, R2, !P3 ;  /* 0x0000000203307207 */ /* 0x040fe20005800000 */
[----:B------:R-:W-:Y:S01]  /*5300*/  STL [R1+0x17c8], R0 ;  /* 0x0017c80001007387 */ /* 0x000fe20000100800 */
[----:B------:R-:W-:Y:S01]  /*5310*/  @!P4 IMAD.MOV R17, RZ, RZ, -R17 ;  /* 0x000000ffff11c224 */ /* 0x000fe200078e0a11 */
[----:B------:R-:W-:Y:S02]  /*5320*/  SEL R42, R3, R5, !P3 ;  /* 0x00000005032a7207 */ /* 0x000fe40005800000 */
[----:B------:R-:W-:Y:S01]  /*5330*/  STL [R1+0x17cc], R58 ;  /* 0x0017cc3a01007387 */ /* 0x000fe20000100800 */
[----:B------:R-:W-:Y:S01]  /*5340*/  IADD3 R4, P4, PT, R4, UR26, RZ ;  /* 0x0000001a04047c10 */ /* 0x000fe2000ff9e0ff */
[----:B------:R-:W-:-:S02]  /*5350*/  @!P5 IMAD.MOV R52, RZ, RZ, -R52 ;  /* 0x000000ffff34d224 */ /* 0x000fc400078e0a34 */
[----:B------:R-:W-:Y:S01]  /*5360*/  STL [R1+0x17d0], R56 ;  /* 0x0017d03801007387 */ /* 0x000fe20000100800 */
[----:B0-----:R-:W-:-:S05]  /*5370*/  LOP3.LUT R15, R15, 0x1f, RZ, 0xc0, !PT ;  /* 0x0000001f0f0f7812 */ /* 0x001fca00078ec0ff */
[----:B--2---:R-:W-:Y:S01]  /*5380*/  IMAD R15, R15, R22, RZ ;  /* 0x000000160f0f7224 */ /* 0x004fe200078e02ff */
[----:B------:R-:W-:Y:S04]  /*5390*/  STL [R1+0x17d4], R54 ;  /* 0x0017d43601007387 */ /* 0x000fe80000100800 */
[C---:B------:R-:W-:Y:S01]  /*53a0*/  IADD3 R2, P0, PT, R15.reuse, UR26, RZ ;  /* 0x0000001a0f027c10 */ /* 0x040fe2000ff1e0ff */
[----:B------:R-:W-:Y:S02]  /*53b0*/  @!P2 IMAD.MOV R10, RZ, RZ, -R10 ;  /* 0x000000ffff0aa224 */ /* 0x000fe400078e0a0a */
[----:B------:R-:W-:Y:S01]  /*53c0*/  @!P1 IMAD.MOV R21, RZ, RZ, -R21 ;  /* 0x000000ffff159224 */ /* 0x000fe200078e0a15 */
[----:B------:R-:W-:Y:S01]  /*53d0*/  LEA.HI.X.SX32 R5, R15, UR27, 0x1, P0 ;  /* 0x0000001b0f057c11 */ /* 0x000fe200080f0eff */
[----:B------:R0:W-:Y:S01]  /*53e0*/  STL [R1+0x1754], R2 ;  /* 0x0017540201007387 */ /* 0x0001e20000100800 */
[----:B------:R-:W-:Y:S01]  /*53f0*/  @!P6 IMAD.MOV R34, RZ, RZ, -R34 ;  /* 0x000000ffff22e224 */ /* 0x000fe200078e0a22 */
[----:B------:R-:W-:-:S02]  /*5400*/  SEL R51, R3, R41, !P3 ;  /* 0x0000002903337207 */ /* 0x000fc40005800000 */
[----:B------:R1:W-:Y:S01]  /*5410*/  STL [R1+0x1758], R4 ;  /* 0x0017580401007387 */ /* 0x0003e20000100800 */
[C---:B------:R-:W-:Y:S02]  /*5420*/  SEL R53, R3.reuse, R53, !P3 ;  /* 0x0000003503357207 */ /* 0x040fe40005800000 */
[C---:B------:R-:W-:Y:S01]  /*5430*/  SEL R50, R3.reuse, R50, !P3 ;  /* 0x0000003203327207 */ /* 0x040fe20005800000 */
[----:B------:R-:W-:Y:S01]  /*5440*/  STL [R1+0x175c], R5 ;  /* 0x00175c0501007387 */ /* 0x000fe20000100800 */
[C---:B------:R-:W-:Y:S02]  /*5450*/  SEL R45, R3.reuse, R40, !P3 ;  /* 0x00000028032d7207 */ /* 0x040fe40005800000 */
[C---:B------:R-:W-:Y:S02]  /*5460*/  SEL R57, R3.reuse, R57, !P3 ;  /* 0x0000003903397207 */ /* 0x040fe40005800000 */
[C---:B------:R-:W-:Y:S02]  /*5470*/  SEL R41, R3.reuse, R24, !P3 ;  /* 0x0000001803297207 */ /* 0x040fe40005800000 */
[----:B------:R-:W-:-:S02]  /*5480*/  SEL R46, R3, R46, !P3 ;  /* 0x0000002e032e7207 */ /* 0x000fc40005800000 */
[C---:B------:R-:W-:Y:S02]  /*5490*/  SEL R60, R3.reuse, R60, !P3 ;  /* 0x0000003c033c7207 */ /* 0x040fe40005800000 */
[C---:B------:R-:W-:Y:S02]  /*54a0*/  SEL R16, R3.reuse, R16, !P3 ;  /* 0x0000001003107207 */ /* 0x040fe40005800000 */
        /* <DEDUP_REMOVED lines=23> */
[----:B------:R-:W-:Y:S01]  /*5620*/  SEL R3, R3, R34, !P3 ;  /* 0x0000002203037207 */ /* 0x000fe20005800000 */
[----:B---3--:R-:W-:-:S05]  /*5630*/  IMAD R12, R12, UR45, RZ ;  /* 0x0000002d0c0c7c24 */ /* 0x008fca000f8e02ff */
[----:B0-----:R-:W-:Y:S01]  /*5640*/  IADD3 R2, P0, PT, R12, UR24, RZ ;  /* 0x000000180c027c10 */ /* 0x001fe2000ff1e0ff */
[----:B----4-:R-:W-:-:S04]  /*5650*/  IMAD R11, R11, UR45, RZ ;  /* 0x0000002d0b0b7c24 */ /* 0x010fc8000f8e02ff */
[----:B------:R0:W-:Y:S01]  /*5660*/  STL [R1+0x80c], R2 ;  /* 0x00080c0201007387 */ /* 0x0001e20000100800 */
[----:B------:R-:W-:Y:S01]  /*5670*/  IADD3 R0, P1, PT, R11, UR24, RZ ;  /* 0x000000180b007c10 */ /* 0x000fe2000ff3e0ff */
[----:B-----5:R-:W-:Y:S02]  /*5680*/  IMAD R8, R8, UR45, RZ ;  /* 0x0000002d08087c24 */ /* 0x020fe4000f8e02ff */
[----:B------:R-:W-:-:S03]  /*5690*/  IMAD R7, R19, UR45, RZ ;  /* 0x0000002d13077c24 */ /* 0x000fc6000f8e02ff */
[----:B-1----:R-:W-:Y:S01]  /*56a0*/  IADD3 R4, P2, PT, R8, UR24, RZ ;  /* 0x0000001808047c10 */ /* 0x002fe2000ff5e0ff */
[----:B------:R1:W-:Y:S01]  /*56b0*/  STL [R1+0x814], R0 ;  /* 0x0008140001007387 */ /* 0x0003e20000100800 */
[----:B0-----:R-:W-:-:S03]  /*56c0*/  IADD3 R2, P3, PT, R7, UR24, RZ ;  /* 0x0000001807027c10 */ /* 0x001fc6000ff7e0ff */
[----:B------:R-:W-:Y:S01]  /*56d0*/  STL [R1+0x81c], R4 ;  /* 0x00081c0401007387 */ /* 0x000fe20000100800 */
[----:B-1----:R-:W-:-:S03]  /*56e0*/  LEA.HI.X.SX32 R0, R12, UR25, 0x1, P0 ;  /* 0x000000190c007c11 */ /* 0x002fc600080f0eff */
[----:B------:R-:W2:Y:S04]  /*56f0*/  LDL.LU R12, [R1+0x5c] ;  /* 0x00005c00010c7983 */ /* 0x000ea80000300800 */
[----:B------:R-:W-:Y:S04]  /*5700*/  STL [R1+0x824], R2 ;  /* 0x0008240201007387 */ /* 0x000fe80000100800 */
[----:B------:R-:W3:Y:S04]  /*5710*/  LDL.LU R15, [R1+0x58] ;  /* 0x00005800010f7983 */ /* 0x000ee80000300800 */
[----:B------:R0:W-:Y:S04]  /*5720*/  STL [R1+0x808], R0 ;  /* 0x0008080001007387 */ /* 0x0001e80000100800 */
[----:B------:R-:W4:Y:S04]  /*5730*/  LDL.LU R18, [R1+0x54] ;  /* 0x0000540001127983 */ /* 0x000f280000300800 */
[----:B------:R-:W5:Y:S04]  /*5740*/  LDL.LU R19, [R1+0x50] ;  /* 0x0000500001137983 */ /* 0x000f680000300800 */
[----:B------:R-:W2:Y:S04]  /*5750*/  LDL.LU R22, [R1+0x4c] ;  /* 0x00004c0001167983 */ /* 0x000ea80000300800 */
        /* <DEDUP_REMOVED lines=12> */
[----:B------:R-:W3:Y:S04]  /*5820*/  LDL.LU R58, [R1+0x18] ;  /* 0x00001800013a7983 */ /* 0x000ee80000300800 */
[----:B0-----:R-:W4:Y:S01]  /*5830*/  LDL.LU R0, [R1+0x14] ;  /* 0x0000140001007983 */ /* 0x001f220000300800 */
[----:B------:R-:W-:-:S02]  /*5840*/  LEA.HI.X.SX32 R54, R11, UR25, 0x1, P1 ;  /* 0x000000190b367c11 */ /* 0x000fc400088f0eff */
[----:B------:R-:W-:Y:S01]  /*5850*/  LEA.HI.X.SX32 R8, R8, UR25, 0x1, P2 ;  /* 0x0000001908087c11 */ /* 0x000fe200090f0eff */
[----:B------:R-:W5:Y:S01]  /*5860*/  LDL.LU R5, [R1+0xc] ;  /* 0x00000c0001057983 */ /* 0x000f620000300800 */
[----:B------:R-:W-:-:S03]  /*5870*/  LEA.HI.X.SX32 R7, R7, UR25, 0x1, P3 ;  /* 0x0000001907077c11 */ /* 0x000fc600098f0eff */
[----:B------:R-:W5:Y:S04]  /*5880*/  LDL.LU R4, [R1+0x8] ;  /* 0x0000080001047983 */ /* 0x000f680000300800 */
[----:B------:R-:W5:Y:S04]  /*5890*/  LDL.LU R2, [R1+0x4] ;  /* 0x0000040001027983 */ /* 0x000f680000300800 */
[----:B------:R-:W5:Y:S04]  /*58a0*/  LDL.LU R11, [R1+0x60] ;  /* 0x00006000010b7983 */ /* 0x000f680000300800 */
[----:B------:R0:W-:Y:S04]  /*58b0*/  STL [R1+0x810], R54 ;  /* 0x0008103601007387 */ /* 0x0001e80000100800 */
[----:B------:R1:W-:Y:S01]  /*58c0*/  STL [R1+0x818], R8 ;  /* 0x0008180801007387 */ /* 0x0003e20000100800 */
[----:B0-----:R-:W0:Y:S03]  /*58d0*/  LDC R54, c[0x0][0x3ac] ;  /* 0x0000eb00ff367b82 */ /* 0x001e260000000800 */
[----:B-1----:R-:W5:Y:S04]  /*58e0*/  LDL.LU R8, [R1+0x64] ;  /* 0x0000640001087983 */ /* 0x002f680000300800 */
[----:B------:R1:W-:Y:S02]  /*58f0*/  STL [R1+0x820], R7 ;  /* 0x0008200701007387 */ /* 0x0003e40000100800 */
[----:B-1----:R-:W1:Y:S02]  /*5900*/  S2R R7, SR_TID.X ;  /* 0x0000000000077919 */ /* 0x002e640000002100 */
[----:B-1----:R-:W-:-:S05]  /*5910*/  LOP3.LUT R7, R7, 0x1f, RZ, 0xc0, !PT ;  /* 0x0000001f07077812 */ /* 0x002fca00078ec0ff */
[----:B0-----:R-:W-:-:S04]  /*5920*/  IMAD R7, R7, R54, RZ ;  /* 0x0000003607077224 */ /* 0x001fc800078e02ff */
[----:B------:R-:W-:Y:S02]  /*5930*/  IMAD R7, R54, 0x20, R7 ;  /* 0x0000002036077824 */ /* 0x000fe400078e0207 */
[----:B------:R-:W5:Y:S03]  /*5940*/  LDL.LU R54, [R1+0x17d4] ;  /* 0x0017d40001367983 */ /* 0x000f660000300800 */
[----:B------:R-:W-:-:S05]  /*5950*/  LEA.HI.X.SX32 R7, R7, UR27, 0x1, P4 ;  /* 0x0000001b07077c11 */ /* 0x000fca000a0f0eff */
[----:B------:R0:W-:Y:S04]  /*5960*/  STL [R1+0x1760], R7 ;  /* 0x0017600701007387 */ /* 0x0001e80000100800 */
[----:B0-----:R-:W5:Y:S01]  /*5970*/  LDL.LU R7, [R1+0x10] ;  /* 0x0000100001077983 */ /* 0x001f620000300800 */
[----:B--2---:R-:W-:Y:S02]  /*5980*/  IMAD R56, R56, UR47, RZ ;  /* 0x0000002f38387c24 */ /* 0x004fe4000f8e02ff */
[----:B---3--:R-:W-:-:S03]  /*5990*/  IMAD R58, R58, UR47, RZ ;  /* 0x0000002f3a3a7c24 */ /* 0x008fc6000f8e02ff */
[----:B------:R0:W-:Y:S01]  /*59a0*/  STL [R1+0x1c], R56 ;  /* 0x00001c3801007387 */ /* 0x0001e20000100800 */
[----:B----4-:R-:W-:-:S03]  /*59b0*/  IMAD R0, R0, UR47, RZ ;  /* 0x0000002f00007c24 */ /* 0x010fc6000f8e02ff */
[----:B0-----:R-:W2:Y:S04]  /*59c0*/  LDL.LU R56, [R1+0x17d0] ;  /* 0x0017d00001387983 */ /* 0x001ea80000300800 */
[----:B------:R0:W-:Y:S04]  /*59d0*/  STL [R1+0x18], R58 ;  /* 0x0000183a01007387 */ /* 0x0001e80000100800 */
[----:B0-----:R-:W3:Y:S04]  /*59e0*/  LDL.LU R58, [R1+0x17cc] ;  /* 0x0017cc00013a7983 */ /* 0x001ee80000300800 */
[----:B------:R0:W-:Y:S04]  /*59f0*/  STL [R1+0x14], R0 ;  /* 0x0000140001007387 */ /* 0x0001e80000100800 */
[----:B0-----:R-:W4:Y:S01]  /*5a00*/  LDL.LU R0, [R1+0x17c8] ;  /* 0x0017c80001007983 */ /* 0x001f220000300800 */
[----:B-----5:R-:W-:-:S02]  /*5a10*/  IMAD R5, R5, UR47, RZ ;  /* 0x0000002f05057c24 */ /* 0x020fc4000f8e02ff */
[----:B------:R-:W-:Y:S02]  /*5a20*/  IMAD R4, R4, UR47, RZ ;  /* 0x0000002f04047c24 */ /* 0x000fe4000f8e02ff */
[----:B------:R-:W-:Y:S02]  /*5a30*/  IMAD R2, R2, UR47, RZ ;  /* 0x0000002f02027c24 */ /* 0x000fe4000f8e02ff */
[----:B------:R-:W-:Y:S02]  /*5a40*/  IMAD R48, R48, UR47, RZ ;  /* 0x0000002f30307c24 */ /* 0x000fe4000f8e02ff */
[----:B------:R-:W-:Y:S02]  /*5a50*/  IMAD R50, R50, UR47, RZ ;  /* 0x0000002f32327c24 */ /* 0x000fe4000f8e02ff */
[----:B------:R-:W-:Y:S02]  /*5a60*/  IMAD R45, R45, UR47, RZ ;  /* 0x0000002f2d2d7c24 */ /* 0x000fe4000f8e02ff */
[----:B------:R-:W-:-:S05]  /*5a70*/  IMAD R7, R7, UR47, RZ ;  /* 0x0000002f07077c24 */ /* 0x000fca000f8e02ff */
[----:B------:R-:W-:Y:S04]  /*5a80*/  STL [R1+0x10], R7 ;  /* 0x0000100701007387 */ /* 0x000fe80000100800 */
[----:B------:R-:W-:Y:S04]  /*5a90*/  STL [R1+0xc], R5 ;  /* 0x00000c0501007387 */ /* 0x000fe80000100800 */
[----:B------:R-:W-:Y:S04]  /*5aa0*/  STL [R1+0x8], R4 ;  /* 0x0000080401007387 */ /* 0x000fe80000100800 */
[----:B------:R0:W-:Y:S02]  /*5ab0*/  STL [R1+0x4], R2 ;  /* 0x0000040201007387 */ /* 0x0001e40000100800 */
[----:B0-----:R-:W-:-:S02]  /*5ac0*/  IMAD R2, R57, UR47, RZ ;  /* 0x0000002f39027c24 */ /* 0x001fc4000f8e02ff */
[----:B------:R-:W-:Y:S02]  /*5ad0*/  IMAD R4, R46, UR47, RZ ;  /* 0x0000002f2e047c24 */ /* 0x000fe4000f8e02ff */
[----:B------:R-:W-:Y:S02]  /*5ae0*/  IMAD R7, R23, UR47, RZ ;  /* 0x0000002f17077c24 */ /* 0x000fe4000f8e02ff */
[----:B------:R-:W-:Y:S02]  /*5af0*/  IMAD R5, R52, UR47, RZ ;  /* 0x0000002f34057c24 */ /* 0x000fe4000f8e02ff */
[----:B------:R-:W-:Y:S02]  /*5b00*/  IMAD R8, R8, UR47, RZ ;  /* 0x0000002f08087c24 */ /* 0x000fe4000f8e02ff */
[----:B------:R-:W-:Y:S02]  /*5b10*/  IMAD R3, R3, UR47, RZ ;  /* 0x0000002f03037c24 */ /* 0x000fe4000f8e02ff */
[----:B------:R-:W-:-:S02]  /*5b20*/  IMAD R11, R11, UR47, RZ ;  /* 0x0000002f0b0b7c24 */ /* 0x000fc4000f8e02ff */
[----:B------:R-:W-:Y:S02]  /*5b30*/  IMAD.MOV.U32 R57, RZ, RZ, R48 ;  /* 0x000000ffff397224 */ /* 0x000fe400078e0030 */
[----:B------:R-:W-:Y:S02]  /*5b40*/  IMAD R12, R12, UR47, RZ ;  /* 0x0000002f0c0c7c24 */ /* 0x000fe4000f8e02ff */
[----:B------:R-:W-:Y:S02]  /*5b50*/  IMAD R15, R15, UR47, RZ ;  /* 0x0000002f0f0f7c24 */ /* 0x000fe4000f8e02ff */
[----:B------:R-:W-:Y:S02]  /*5b60*/  IMAD R18, R18, UR47, RZ ;  /* 0x0000002f12127c24 */ /* 0x000fe4000f8e02ff */
[----:B------:R-:W-:Y:S02]  /*5b70*/  IMAD R19, R19, UR47, RZ ;  /* 0x0000002f13137c24 */ /* 0x000fe4000f8e02ff */
[----:B------:R-:W-:-:S02]  /*5b80*/  IMAD R22, R22, UR47, RZ ;  /* 0x0000002f16167c24 */ /* 0x000fc4000f8e02ff */
[----:B------:R-:W-:Y:S02]  /*5b90*/  IMAD R24, R24, UR47, RZ ;  /* 0x0000002f18187c24 */ /* 0x000fe4000f8e02ff */
[----:B------:R-:W-:Y:S02]  /*5ba0*/  IMAD R25, R25, UR47, RZ ;  /* 0x0000002f19197c24 */ /* 0x000fe4000f8e02ff */
[----:B------:R-:W-:Y:S02]  /*5bb0*/  IMAD R27, R27, UR47, RZ ;  /* 0x0000002f1b1b7c24 */ /* 0x000fe4000f8e02ff */
[----:B----4-:R-:W-:-:S05]  /*5bc0*/  IMAD R0, R0, UR47, RZ ;  /* 0x0000002f00007c24 */ /* 0x010fca000f8e02ff */
[----:B------:R0:W-:Y:S04]  /*5bd0*/  STL [R1], R0 ;  /* 0x0000000001007387 */ /* 0x0001e80000100800 */
[----:B------:R-:W-:Y:S04]  /*5be0*/  STL [R1+0x20], R48 ;  /* 0x0000203001007387 */ /* 0x000fe80000100800 */
[----:B------:R1:W-:Y:S01]  /*5bf0*/  STL [R1+0x2c], R2 ;  /* 0x00002c0201007387 */ /* 0x0003e20000100800 */
[----:B0-----:R-:W-:-:S03]  /*5c00*/  IMAD R0, R42, UR47, RZ ;  /* 0x0000002f2a007c24 */ /* 0x001fc6000f8e02ff */
[----:B------:R-:W-:Y:S04]  /*5c10*/  STL [R1+0x24], R50 ;  /* 0x0000243201007387 */ /* 0x000fe80000100800 */
[----:B------:R-:W-:Y:S04]  /*5c20*/  STL [R1+0x28], R45 ;  /* 0x0000282d01007387 */ /* 0x000fe80000100800 */
[----:B------:R0:W-:Y:S01]  /*5c30*/  STL [R1+0x30], R0 ;  /* 0x0000300001007387 */ /* 0x0001e20000100800 */
[----:B-1----:R-:W-:Y:S02]  /*5c40*/  IMAD R2, R60, UR47, RZ ;  /* 0x0000002f3c027c24 */ /* 0x002fe4000f8e02ff */
[----:B0-----:R-:W-:-:S05]  /*5c50*/  IMAD R0, R41, UR47, RZ ;  /* 0x0000002f29007c24 */ /* 0x001fca000f8e02ff */
[----:B------:R0:W-:Y:S04]  /*5c60*/  STL [R1+0x34], R0 ;  /* 0x0000340001007387 */ /* 0x0001e80000100800 */
[----:B------:R1:W-:Y:S01]  /*5c70*/  STL [R1+0x38], R4 ;  /* 0x0000380401007387 */ /* 0x0003e20000100800 */
[----:B0-----:R-:W-:-:S03]  /*5c80*/  IMAD R0, R16, UR47, RZ ;  /* 0x0000002f10007c24 */ /* 0x001fc6000f8e02ff */
[----:B------:R0:W-:Y:S01]  /*5c90*/  STL [R1+0x3c], R2 ;  /* 0x00003c0201007387 */ /* 0x0001e20000100800 */
[----:B-1----:R-:W-:-:S03]  /*5ca0*/  IMAD R4, R30, UR47, RZ ;  /* 0x0000002f1e047c24 */ /* 0x002fc6000f8e02ff */
[----:B------:R1:W-:Y:S01]  /*5cb0*/  STL [R1+0x40], R0 ;  /* 0x0000400001007387 */ /* 0x0003e20000100800 */
[----:B0-----:R-:W-:-:S03]  /*5cc0*/  IMAD R2, R28, UR47, RZ ;  /* 0x0000002f1c027c24 */ /* 0x001fc6000f8e02ff */
[----:B------:R0:W-:Y:S01]  /*5cd0*/  STL [R1+0x48], R4 ;  /* 0x0000480401007387 */ /* 0x0001e20000100800 */
[----:B-1----:R-:W-:-:S03]  /*5ce0*/  IMAD R0, R59, UR47, RZ ;  /* 0x0000002f3b007c24 */ /* 0x002fc6000f8e02ff */
[----:B------:R1:W-:Y:S04]  /*5cf0*/  STL [R1+0x50], R2 ;  /* 0x0000500201007387 */ /* 0x0003e80000100800 */
[----:B------:R4:W-:Y:S01]  /*5d00*/  STL [R1+0x54], R0 ;  /* 0x0000540001007387 */ /* 0x0009e20000100800 */
[----:B0-----:R-:W-:Y:S02]  /*5d10*/  IMAD R4, R9, UR47, RZ ;  /* 0x0000002f09047c24 */ /* 0x001fe4000f8e02ff */
[----:B-1----:R-:W-:-:S03]  /*5d20*/  IMAD R2, R13, UR47, RZ ;  /* 0x0000002f0d027c24 */ /* 0x002fc6000f8e02ff */
[----:B------:R0:W-:Y:S01]  /*5d30*/  STL [R1+0x5c], R4 ;  /* 0x00005c0401007387 */ /* 0x0001e20000100800 */
[----:B----4-:R-:W-:-:S03]  /*5d40*/  IMAD R0, R20, UR47, RZ ;  /* 0x0000002f14007c24 */ /* 0x010fc6000f8e02ff */
        /* <DEDUP_REMOVED lines=26> */
[----:B0-----:R-:W-:-:S03]  /*5ef0*/  IMAD R4, R17, UR47, RZ ;  /* 0x0000002f11047c24 */ /* 0x001fc6000f8e02ff */
[----:B------:R-:W-:Y:S01]  /*5f00*/  STL [R1+0xbc], R7 ;  /* 0x0000bc0701007387 */ /* 0x000fe20000100800 */
[----:B------:R-:W-:-:S03]  /*5f10*/  SHF.R.S32.HI R44, RZ, 0x1f, R8 ;  /* 0x0000001fff2c7819 */ /* 0x000fc60000011408 */
[----:B------:R-:W-:Y:S01]  /*5f20*/  STL [R1+0x1764], R7 ;  /* 0x0017640701007387 */ /* 0x000fe20000100800 */
[----:B------:R-:W-:-:S03]  /*5f30*/  IMAD.MOV.U32 R60, RZ, RZ, R45 ;  /* 0x000000ffff3c7224 */ /* 0x000fc600078e002d */
[----:B------:R-:W-:Y:S01]  /*5f40*/  STL [R1+0xc0], R5 ;  /* 0x0000c00501007387 */ /* 0x000fe20000100800 */
[----:B-1----:R-:W-:-:S03]  /*5f50*/  IMAD R2, R10, UR47, RZ ;  /* 0x0000002f0a027c24 */ /* 0x002fc6000f8e02ff */
[----:B------:R-:W-:Y:S01]  /*5f60*/  STL [R1+0x1768], R5 ;  /* 0x0017680501007387 */ /* 0x000fe20000100800 */
[----:B------:R-:W-:-:S03]  /*5f70*/  SHF.R.S32.HI R43, RZ, 0x1f, R11 ;  /* 0x0000001fff2b7819 */ /* 0x000fc6000001140b */
[----:B------:R-:W-:Y:S04]  /*5f80*/  STL [R1+0xdc], R3 ;  /* 0x0000dc0301007387 */ /* 0x000fe80000100800 */
[----:B------:R-:W5:Y:S04]  /*5f90*/  LDL R9, [R1+0x1c] ;  /* 0x00001c0001097983 */ /* 0x000f680000100800 */
[----:B------:R-:W2:Y:S04]  /*5fa0*/  LDL R47, [R1+0x18] ;  /* 0x00001800012f7983 */ /* 0x000ea80000100800 */
[----:B------:R-:W2:Y:S04]  /*5fb0*/  LDL R55, [R1+0x14] ;  /* 0x0000140001377983 */ /* 0x000ea80000100800 */
[----:B------:R-:W2:Y:S04]  /*5fc0*/  LDL R45, [R1+0x10] ;  /* 0x00001000012d7983 */ /* 0x000ea80000100800 */
[----:B------:R-:W2:Y:S04]  /*5fd0*/  LDL R46, [R1+0xc] ;  /* 0x00000c00012e7983 */ /* 0x000ea80000100800 */
[----:B------:R-:W2:Y:S04]  /*5fe0*/  LDL R49, [R1+0x8] ;  /* 0x0000080001317983 */ /* 0x000ea80000100800 */
[----:B------:R-:W2:Y:S04]  /*5ff0*/  LDL R48, [R1+0x4] ;  /* 0x0000040001307983 */ /* 0x000ea80000100800 */
[----:B------:R-:W2:Y:S01]  /*6000*/  LDL R59, [R1] ;  /* 0x00000000013b7983 */ /* 0x000ea20000100800 */
[----:B----4-:R-:W-:-:S03]  /*6010*/  IMAD R0, R21, UR47, RZ ;  /* 0x0000002f15007c24 */ /* 0x010fc6000f8e02ff */
[----:B------:R-:W-:Y:S04]  /*6020*/  STL [R1+0xc8], R4 ;  /* 0x0000c80401007387 */ /* 0x000fe80000100800 */
[----:B------:R-:W-:Y:S01]  /*6030*/  STL [R1+0x176c], R4 ;  /* 0x00176c0401007387 */ /* 0x000fe20000100800 */
[----:B------:R-:W-:-:S03]  /*6040*/  SHF.R.S32.HI R42, RZ, 0x1f, R12 ;  /* 0x0000001fff2a7819 */ /* 0x000fc6000001140c */
        /* <DEDUP_REMOVED lines=22> */
[----:B------:R-:W-:Y:S04]  /*61b0*/  STL [R1+0x17a0], R19 ;  /* 0x0017a01301007387 */ /* 0x000fe80000100800 */
[----:B------:R-:W-:Y:S04]  /*61c0*/  STL [R1+0x17ac], R33 ;  /* 0x0017ac2101007387 */ /* 0x000fe80000100800 */
[----:B------:R-:W-:Y:S04]  /*61d0*/  STL [R1+0x17a8], R22 ;  /* 0x0017a81601007387 */ /* 0x000fe80000100800 */
[----:B------:R-:W-:Y:S04]  /*61e0*/  STL [R1+0x17b4], R30 ;  /* 0x0017b41e01007387 */ /* 0x000fe80000100800 */
[----:B------:R-:W-:Y:S04]  /*61f0*/  STL [R1+0x17b0], R24 ;  /* 0x0017b01801007387 */ /* 0x000fe80000100800 */
[----:B------:R0:W-:Y:S04]  /*6200*/  STL [R1+0x17bc], R28 ;  /* 0x0017bc1c01007387 */ /* 0x0001e80000100800 */
[----:B------:R1:W-:Y:S04]  /*6210*/  STL [R1+0x17b8], R25 ;  /* 0x0017b81901007387 */ /* 0x0003e80000100800 */
[----:B------:R-:W-:Y:S04]  /*6220*/  STL [R1+0x17c4], R26 ;  /* 0x0017c41a01007387 */ /* 0x000fe80000100800 */
[----:B------:R4:W-:Y:S04]  /*6230*/  STL [R1+0x17c0], R27 ;  /* 0x0017c01b01007387 */ /* 0x0009e80000100800 */
[----:B0-----:R-:W2:Y:S04]  /*6240*/  LDL R28, [R1+0x30] ;  /* 0x00003000011c7983 */ /* 0x001ea80000100800 */
[----:B-1----:R-:W3:Y:S04]  /*6250*/  LDL R25, [R1+0x34] ;  /* 0x0000340001197983 */ /* 0x002ee80000100800 */
[----:B----4-:R-:W4:Y:S04]  /*6260*/  LDL R27, [R1+0x2c] ;  /* 0x00002c00011b7983 */ /* 0x010f280000100800 */
[----:B------:R-:W5:Y:S04]  /*6270*/  LDL R30, [R1+0x38] ;  /* 0x00003800011e7983 */ /* 0x000f680000100800 */
        /* <DEDUP_REMOVED lines=19> */
[----:B------:R-:W5:Y:S01]  /*63b0*/  LDL R7, [R1+0xb4] ;  /* 0x0000b40001077983 */ /* 0x000f620000100800 */
[----:B------:R-:W-:-:S05]  /*63c0*/  IMAD.MOV.U32 R26, RZ, RZ, R60 ;  /* 0x000000ffff1a7224 */ /* 0x000fca00078e003c */
[----:B------:R-:W-:-:S05]  /*63d0*/  SHF.R.S32.HI R26, RZ, 0x1f, R26 ;  /* 0x0000001fff1a7819 */ /* 0x000fca000001141a */
[----:B------:R0:W-:Y:S04]  /*63e0*/  STL [R1+0x44], R26 ;  /* 0x0000441a01007387 */ /* 0x0001e80000100800 */
[----:B0-----:R-:W5:Y:S01]  /*63f0*/  LDL.LU R26, [R1+0x17c4] ;  /* 0x0017c400011a7983 */ /* 0x001f620000300800 */
[----:B--2---:R-:W-:Y:S02]  /*6400*/  SHF.R.S32.HI R28, RZ, 0x1f, R28 ;  /* 0x0000001fff1c7819 */ /* 0x004fe4000001141c */
[----:B---3--:R-:W-:Y:S02]  /*6410*/  SHF.R.S32.HI R25, RZ, 0x1f, R25 ;  /* 0x0000001fff197819 */ /* 0x008fe40000011419 */
[----:B----4-:R-:W-:Y:S02]  /*6420*/  SHF.R.S32.HI R27, RZ, 0x1f, R27 ;  /* 0x0000001fff1b7819 */ /* 0x010fe4000001141b */
[----:B-----5:R-:W-:-:S03]  /*6430*/  SHF.R.S32.HI R30, RZ, 0x1f, R30 ;  /* 0x0000001fff1e7819 */ /* 0x020fc6000001141e */
[----:B------:R0:W-:Y:S01]  /*6440*/  STL [R1+0x4c], R27 ;  /* 0x00004c1b01007387 */ /* 0x0001e20000100800 */
[----:B------:R-:W-:-:S03]  /*6450*/  SHF.R.S32.HI R24, RZ, 0x1f, R24 ;  /* 0x0000001fff187819 */ /* 0x000fc60000011418 */
[----:B0-----:R-:W2:Y:S01]  /*6460*/  LDL.LU R27, [R1+0x17c0] ;  /* 0x0017c000011b7983 */ /* 0x001ea20000300800 */
[----:B------:R-:W-:-:S03]  /*6470*/  SHF.R.S32.HI R33, RZ, 0x1f, R33 ;  /* 0x0000001fff217819 */ /* 0x000fc60000011421 */
[----:B------:R0:W-:Y:S01]  /*6480*/  STL [R1+0x58], R28 ;  /* 0x0000581c01007387 */ /* 0x0001e20000100800 */
[----:B------:R-:W-:Y:S02]  /*6490*/  SHF.R.S32.HI R22, RZ, 0x1f, R22 ;  /* 0x0000001fff167819 */ /* 0x000fe40000011416 */
[----:B------:R-:W-:Y:S01]  /*64a0*/  SHF.R.S32.HI R36, RZ, 0x1f, R36 ;  /* 0x0000001fff247819 */ /* 0x000fe20000011424 */
[----:B0-----:R-:W3:Y:S04]  /*64b0*/  LDL.LU R28, [R1+0x17bc] ;  /* 0x0017bc00011c7983 */ /* 0x001ee80000300800 */
[----:B------:R0:W-:Y:S01]  /*64c0*/  STL [R1+0x64], R25 ;  /* 0x0000641901007387 */ /* 0x0001e20000100800 */
[----:B------:R-:W-:-:S03]  /*64d0*/  SHF.R.S32.HI R19, RZ, 0x1f, R19 ;  /* 0x0000001fff137819 */ /* 0x000fc60000011413 */
[----:B0-----:R-:W4:Y:S04]  /*64e0*/  LDL.LU R25, [R1+0x17b8] ;  /* 0x0017b80001197983 */ /* 0x001f280000300800 */
[----:B------:R0:W-:Y:S01]  /*64f0*/  STL [R1+0x70], R30 ;  /* 0x0000701e01007387 */ /* 0x0001e20000100800 */
[----:B------:R-:W-:-:S03]  /*6500*/  SHF.R.S32.HI R38, RZ, 0x1f, R38 ;  /* 0x0000001fff267819 */ /* 0x000fc60000011426 */
[----:B0-----:R-:W5:Y:S04]  /*6510*/  LDL.LU R30, [R1+0x17b4] ;  /* 0x0017b400011e7983 */ /* 0x001f680000300800 */
[----:B------:R0:W-:Y:S01]  /*6520*/  STL [R1+0x78], R24 ;  /* 0x0000781801007387 */ /* 0x0001e20000100800 */
[----:B------:R-:W-:-:S03]  /*6530*/  SHF.R.S32.HI R18, RZ, 0x1f, R18 ;  /* 0x0000001fff127819 */ /* 0x000fc60000011412 */
[----:B0-----:R-:W2:Y:S04]  /*6540*/  LDL.LU R24, [R1+0x17b0] ;  /* 0x0017b00001187983 */ /* 0x001ea80000300800 */
        /* <DEDUP_REMOVED lines=39> */
[----:B------:R0:W-:Y:S04]  /*67c0*/  STL [R1+0xf0], R2 ;  /* 0x0000f00201007387 */ /* 0x0001e80000100800 */
        /* <DEDUP_REMOVED lines=8> */
[----:B0-----:R-:W3:Y:S04]  /*6850*/  LDL.LU R5, [R1+0x1768] ;  /* 0x0017680001057983 */ /* 0x001ee80000300800 */
[----:B------:R0:W-:Y:S04]  /*6860*/  STL [R1+0x104], R7 ;  /* 0x0001040701007387 */ /* 0x0001e80000100800 */
[----:B0-----:R-:W4:Y:S01]  /*6870*/  LDL.LU R7, [R1+0x1764] ;  /* 0x0017640001077983 */ /* 0x001f220000300800 */
[----:B--2---:R-:W-:-:S02]  /*6880*/  SHF.R.S32.HI R4, RZ, 0x1f, R4 ;  /* 0x0000001fff047819 */ /* 0x004fc40000011404 */
[----:B---3--:R-:W-:Y:S02]  /*6890*/  SHF.R.S32.HI R5, RZ, 0x1f, R5 ;  /* 0x0000001fff057819 */ /* 0x008fe40000011405 */
[----:B----4-:R-:W-:-:S05]  /*68a0*/  SHF.R.S32.HI R7, RZ, 0x1f, R7 ;  /* 0x0000001fff077819 */ /* 0x010fca0000011407 */
[----:B------:R0:W-:Y:S04]  /*68b0*/  STL [R1+0x108], R7 ;  /* 0x0001080701007387 */ /* 0x0001e80000100800 */
[----:B0-----:R-:W2:Y:S04]  /*68c0*/  LDL.LU R7, [R1+0x1760] ;  /* 0x0017600001077983 */ /* 0x001ea80000300800 */
[----:B------:R0:W-:Y:S04]  /*68d0*/  STL [R1+0x10c], R5 ;  /* 0x00010c0501007387 */ /* 0x0001e80000100800 */
[----:B0-----:R-:W3:Y:S04]  /*68e0*/  LDL.LU R5, [R1+0x175c] ;  /* 0x00175c0001057983 */ /* 0x001ee80000300800 */
[----:B------:R0:W-:Y:S04]  /*68f0*/  STL [R1+0x110], R4 ;  /* 0x0001100401007387 */ /* 0x0001e80000100800 */
[----:B0-----:R-:W4:Y:S01]  /*6900*/  LDL.LU R4, [R1+0x1758] ;  /* 0x0017580001047983 */ /* 0x001f220000300800 */
[----:B------:R-:W-:-:S05]  /*6910*/  SHF.R.S32.HI R2, RZ, 0x1f, R2 ;  /* 0x0000001fff027819 */ /* 0x000fca0000011402 */
[----:B------:R4:W-:Y:S02]  /*6920*/  STL [R1+0x114], R2 ;  /* 0x0001140201007387 */ /* 0x0009e40000100800 */
[----:B----4-:R-:W-:-:S05]  /*6930*/  IADD3 R2, P4, PT, R8, R4, RZ ;  /* 0x0000000408027210 */ /* 0x010fca0007f9e0ff */
[----:B------:R0:W-:Y:S04]  /*6940*/  STL [R1+0x1620], R2 ;  /* 0x0016200201007387 */ /* 0x0001e80000100800 */
[----:B0-----:R-:W4:Y:S01]  /*6950*/  LDL.LU R2, [R1+0x1754] ;  /* 0x0017540001027983 */ /* 0x001f220000300800 */
[----:B------:R-:W-:Y:S02]  /*6960*/  IMAD R29, R29, UR47, RZ ;  /* 0x0000002f1d1d7c24 */ /* 0x000fe4000f8e02ff */
[----:B------:R-:W-:Y:S02]  /*6970*/  IMAD R31, R31, UR47, RZ ;  /* 0x0000002f1f1f7c24 */ /* 0x000fe4000f8e02ff */
[----:B------:R-:W-:Y:S01]  /*6980*/  IMAD R32, R32, UR47, RZ ;  /* 0x0000002f20207c24 */ /* 0x000fe2000f8e02ff */
[----:B------:R-:W-:Y:S01]  /*6990*/  SHF.R.S32.HI R23, RZ, 0x1f, R29 ;  /* 0x0000001fff177819 */ /* 0x000fe2000001141d */
        /* <DEDUP_REMOVED lines=9> */
[----:B----4-:R-:W-:-:S05]  /*6a30*/  IADD3 R8, P6, PT, R8, R2, RZ ;  /* 0x0000000208087210 */ /* 0x010fca0007fde0ff */
[----:B------:R0:W-:Y:S02]  /*6a40*/  STL [R1+0x1618], R8 ;  /* 0x0016180801007387 */ /* 0x0001e40000100800 */
[C---:B0-----:R-:W-:Y:S02]  /*6a50*/  IADD3 R8, P3, PT, R11.reuse, R4, RZ ;  /* 0x000000040b087210 */ /* 0x041fe40007f7e0ff */
[----:B------:R-:W-:-:S03]  /*6a60*/  IADD3 R11, P2, PT, R11, R2, RZ ;  /* 0x000000020b0b7210 */ /* 0x000fc60007f5e0ff */
[----:B------:R0:W-:Y:S04]  /*6a70*/  STL [R1+0x161c], R8 ;  /* 0x00161c0801007387 */ /* 0x0001e80000100800 */
[----:B------:R2:W-:Y:S01]  /*6a80*/  STL [R1+0x1610], R11 ;  /* 0x0016100b01007387 */ /* 0x0005e20000100800 */
[C---:B0-----:R-:W-:Y:S02]  /*6a90*/  IADD3 R8, P1, PT, R12.reuse, R4, RZ ;  /* 0x000000040c087210 */ /* 0x041fe40007f3e0ff */
[----:B------:R-:W-:Y:S01]  /*6aa0*/  IADD3 R12, P0, PT, R12, R2, RZ ;  /* 0x000000020c0c7210 */ /* 0x000fe20007f1e0ff */
[----:B--2---:R-:W-:Y:S02]  /*6ab0*/  IMAD.X R11, R44, 0x1, R7, P4 ;  /* 0x000000012c0b7824 */ /* 0x004fe400020e0607 */
[----:B------:R0:W-:Y:S04]  /*6ac0*/  STL [R1+0x1614], R8 ;  /* 0x0016140801007387 */ /* 0x0001e80000100800 */
[----:B------:R3:W-:Y:S01]  /*6ad0*/  STL [R1+0x1608], R12 ;  /* 0x0016080c01007387 */ /* 0x0007e20000100800 */
[----:B0-----:R-:W-:-:S03]  /*6ae0*/  IADD3 R8, P5, PT, R15, R4, RZ ;  /* 0x000000040f087210 */ /* 0x001fc60007fbe0ff */
[----:B------:R0:W-:Y:S01]  /*6af0*/  STL [R1+0x1600], R11 ;  /* 0x0016000b01007387 */ /* 0x0001e20000100800 */
[----:B---3--:R-:W-:-:S03]  /*6b00*/  IMAD.X R12, R44, 0x1, R5, P6 ;  /* 0x000000012c0c7824 */ /* 0x008fc600030e0605 */
[----:B------:R1:W-:Y:S04]  /*6b10*/  STL [R1+0x160c], R8 ;  /* 0x00160c0801007387 */ /* 0x0003e80000100800 */
[----:B------:R2:W-:Y:S01]  /*6b20*/  STL [R1+0x1604], R12 ;  /* 0x0016040c01007387 */ /* 0x0005e20000100800 */
[----:B0-----:R-:W-:Y:S01]  /*6b30*/  IADD3 R11, P4, PT, R15, R2, RZ ;  /* 0x000000020f0b7210 */ /* 0x001fe20007f9e0ff */
[----:B-1----:R-:W-:-:S04]  /*6b40*/  IMAD.X R8, R43, 0x1, R7, P3 ;  /* 0x000000012b087824 */ /* 0x002fc800018e0607 */
[----:B------:R0:W-:Y:S01]  /*6b50*/  STL [R1+0x15f8], R11 ;  /* 0x0015f80b01007387 */ /* 0x0001e20000100800 */
[----:B--2---:R-:W-:-:S03]  /*6b60*/  IADD3 R12, P3, PT, R18, R4, RZ ;  /* 0x00000004120c7210 */ /* 0x004fc60007f7e0ff */
[----:B------:R1:W-:Y:S04]  /*6b70*/  STL [R1+0x15f0], R8 ;  /* 0x0015f00801007387 */ /* 0x0003e80000100800 */
[----:B------:R2:W-:Y:S01]  /*6b80*/  STL [R1+0x15fc], R12 ;  /* 0x0015fc0c01007387 */ /* 0x0005e20000100800 */
[----:B0-----:R-:W-:Y:S01]  /*6b90*/  IMAD.X R11, R43, 0x1, R5, P2 ;  /* 0x000000012b0b7824 */ /* 0x001fe200010e0605 */
[----:B-1----:R-:W-:-:S04]  /*6ba0*/  IADD3 R8, P2, PT, R18, R2, RZ ;  /* 0x0000000212087210 */ /* 0x002fc80007f5e0ff */
[----:B------:R0:W-:Y:S01]  /*6bb0*/  STL [R1+0x15f4], R11 ;  /* 0x0015f40b01007387 */ /* 0x0001e20000100800 */
[----:B--2---:R-:W-:-:S03]  /*6bc0*/  IMAD.X R12, R42, 0x1, R7, P1 ;  /* 0x000000012a0c7824 */ /* 0x004fc600008e0607 */
        /* <DEDUP_REMOVED lines=39> */
[----:B-----5:R-:W-:-:S04]  /*6e40*/  IMAD.X R8, R30, 0x1, R7, P3 ;  /* 0x000000011e087824 */ /* 0x020fc800018e0607 */
[----:B------:R0:W-:Y:S01]  /*6e50*/  STL [R1+0x1594], R11 ;  /* 0x0015940b01007387 */ /* 0x0001e20000100800 */
[----:B-1----:R-:W-:-:S03]  /*6e60*/  IADD3 R12, P3, PT, R29, R4, RZ ;  /* 0x000000041d0c7210 */ /* 0x002fc60007f7e0ff */
        /* <DEDUP_REMOVED lines=14> */
[----:B0-----:R-:W-:-:S03]  /*6f50*/  IMAD.X R11, R26, 0x1, R7, P5 ;  /* 0x000000011a0b7824 */ /* 0x001fc600028e0607 */
[----:B------:R-:W3:Y:S01]  /*6f60*/  LDL.LU R42, [R1+0x1c] ;  /* 0x00001c00012a7983 */ /* 0x000ee20000300800 */
[----:B-1----:R-:W-:Y:S01]  /*6f70*/  IADD3 R8, P5, PT, R32, R4, RZ ;  /* 0x0000000420087210 */ /* 0x002fe20007fbe0ff */
[----:B--2---:R-:W-:Y:S02]  /*6f80*/  IMAD.X R12, R26, 0x1, R5, P4 ;  /* 0x000000011a0c7824 */ /* 0x004fe400020e0605 */
[----:B------:R0:W-:Y:S04]  /*6f90*/  STL [R1+0x156c], R11 ;  /* 0x00156c0b01007387 */ /* 0x0001e80000100800 */
[----:B------:R1:W-:Y:S04]  /*6fa0*/  STL [R1+0x1578], R8 ;  /* 0x0015780801007387 */ /* 0x0003e80000100800 */
[----:B------:R2:W-:Y:S01]  /*6fb0*/  STL [R1+0x1570], R12 ;  /* 0x0015700c01007387 */ /* 0x0005e20000100800 */
[----:B0-----:R-:W-:-:S03]  /*6fc0*/  IADD3 R11, P4, PT, R32, R2, RZ ;  /* 0x00000002200b7210 */ /* 0x001fc60007f9e0ff */
[----:B------:R-:W4:Y:S01]  /*6fd0*/  LDL.LU R18, [R1+0x18] ;  /* 0x0000180001127983 */ /* 0x000f220000300800 */
[C---:B-1----:R-:W-:Y:S01]  /*6fe0*/  IMAD.X R8, R23.reuse, 0x1, R7, P3 ;  /* 0x0000000117087824 */ /* 0x042fe200018e0607 */
[----:B--2---:R-:W-:Y:S02]  /*6ff0*/  IADD3 R12, P3, PT, R34, R4, RZ ;  /* 0x00000004220c7210 */ /* 0x004fe40007f7e0ff */
[----:B------:R0:W-:Y:S04]  /*7000*/  STL [R1+0x1560], R11 ;  /* 0x0015600b01007387 */ /* 0x0001e80000100800 */
[----:B------:R1:W-:Y:S04]  /*7010*/  STL [R1+0x1558], R8 ;  /* 0x0015580801007387 */ /* 0x0003e80000100800 */
[----:B------:R2:W-:Y:S01]  /*7020*/  STL [R1+0x1564], R12 ;  /* 0x0015640c01007387 */ /* 0x0005e20000100800 */
[----:B0-----:R-:W-:-:S03]  /*7030*/  IMAD.X R11, R23, 0x1, R5, P2 ;  /* 0x00000001170b7824 */ /* 0x001fc600010e0605 */
[----:B------:R-:W5:Y:S01]  /*7040*/  LDL.LU R43, [R1+0x14] ;  /* 0x00001400012b7983 */ /* 0x000f620000300800 */
[----:B-1----:R-:W-:Y:S01]  /*7050*/  IADD3 R8, P2, PT, R34, R2, RZ ;  /* 0x0000000222087210 */ /* 0x002fe20007f5e0ff */
[----:B--2---:R-:W-:Y:S02]  /*7060*/  IMAD.X R12, R21, 0x1, R7, P1 ;  /* 0x00000001150c7824 */ /* 0x004fe400008e0607 */
[----:B------:R0:W-:Y:S04]  /*7070*/  STL [R1+0x155c], R11 ;  /* 0x00155c0b01007387 */ /* 0x0001e80000100800 */
[----:B------:R1:W-:Y:S04]  /*7080*/  STL [R1+0x1550], R8 ;  /* 0x0015500801007387 */ /* 0x0003e80000100800 */
[----:B------:R2:W-:Y:S01]  /*7090*/  STL [R1+0x1548], R12 ;  /* 0x0015480c01007387 */ /* 0x0005e20000100800 */
[----:B0-----:R-:W-:-:S03]  /*70a0*/  IADD3 R11, P1, PT, R35, R4, RZ ;  /* 0x00000004230b7210 */ /* 0x001fc60007f3e0ff */
[----:B------:R-:W5:Y:S01]  /*70b0*/  LDL.LU R15, [R1+0x10] ;  /* 0x00001000010f7983 */ /* 0x000f620000300800 */
[----:B-1----:R-:W-:Y:S01]  /*70c0*/  IMAD.X R8, R21, 0x1, R5, P0 ;  /* 0x0000000115087824 */ /* 0x002fe200000e0605 */
[----:B--2---:R-:W-:Y:S02]  /*70d0*/  IADD3 R12, P0, PT, R35, R2, RZ ;  /* 0x00000002230c7210 */ /* 0x004fe40007f1e0ff */
[----:B------:R0:W-:Y:S04]  /*70e0*/  STL [R1+0x1554], R11 ;  /* 0x0015540b01007387 */ /* 0x0001e80000100800 */
[----:B------:R1:W-:Y:S04]  /*70f0*/  STL [R1+0x154c], R8 ;  /* 0x00154c0801007387 */ /* 0x0003e80000100800 */
[----:B------:R2:W-:Y:S01]  /*7100*/  STL [R1+0x1540], R12 ;  /* 0x0015400c01007387 */ /* 0x0005e20000100800 */
[----:B0-----:R-:W-:-:S03]  /*7110*/  IMAD.X R11, R20, 0x1, R7, P5 ;  /* 0x00000001140b7824 */ /* 0x001fc600028e0607 */
[----:B------:R-:W5:Y:S01]  /*7120*/  LDL.LU R44, [R1+0xc] ;  /* 0x00000c00012c7983 */ /* 0x000f620000300800 */
[----:B-1----:R-:W-:-:S03]  /*7130*/  IADD3 R8, P5, PT, R37, R4, RZ ;  /* 0x0000000425087210 */ /* 0x002fc60007fbe0ff */
[----:B------:R0:W-:Y:S01]  /*7140*/  STL [R1+0x1538], R11 ;  /* 0x0015380b01007387 */ /* 0x0001e20000100800 */
[----:B--2---:R-:W-:-:S03]  /*7150*/  IMAD.X R12, R20, 0x1, R5, P4 ;  /* 0x00000001140c7824 */ /* 0x004fc600020e0605 */
[----:B------:R1:W-:Y:S01]  /*7160*/  STL [R1+0x1544], R8 ;  /* 0x0015440801007387 */ /* 0x0003e20000100800 */
[----:B0-----:R-:W-:-:S03]  /*7170*/  IADD3 R11, P4, PT, R37, R2, RZ ;  /* 0x00000002250b7210 */ /* 0x001fc60007f9e0ff */
[----:B------:R0:W-:Y:S01]  /*7180*/  STL [R1+0x153c], R12 ;  /* 0x00153c0c01007387 */ /* 0x0001e20000100800 */
[----:B-1----:R-:W-:-:S03]  /*7190*/  IMAD.X R8, R17, 0x1, R7, P3 ;  /* 0x0000000111087824 */ /* 0x002fc600018e0607 */
[----:B0-----:R-:W2:Y:S04]  /*71a0*/  LDL.LU R12, [R1+0x8] ;  /* 0x00000800010c7983 */ /* 0x001ea80000300800 */
[----:B------:R0:W-:Y:S01]  /*71b0*/  STL [R1+0x1530], R11 ;  /* 0x0015300b01007387 */ /* 0x0001e20000100800 */
[----:B------:R-:W-:-:S03]  /*71c0*/  IMAD.X R17, R17, 0x1, R5, P2 ;  /* 0x0000000111117824 */ /* 0x000fc600010e0605 */
[----:B------:R1:W-:Y:S01]  /*71d0*/  STL [R1+0x1528], R8 ;  /* 0x0015280801007387 */ /* 0x0003e20000100800 */
[C---:B0-----:R-:W-:Y:S02]  /*71e0*/  IADD3 R11, P3, PT, R39.reuse, R4, RZ ;  /* 0x00000004270b7210 */ /* 0x041fe40007f7e0ff */
[----:B-1----:R-:W-:-:S03]  /*71f0*/  IADD3 R8, P2, PT, R39, R2, RZ ;  /* 0x0000000227087210 */ /* 0x002fc60007f5e0ff */
[----:B------:R0:W-:Y:S04]  /*7200*/  STL [R1+0x1534], R11 ;  /* 0x0015340b01007387 */ /* 0x0001e80000100800 */
[----:B0-----:R-:W2:Y:S04]  /*7210*/  LDL.LU R11, [R1+0x4] ;  /* 0x00000400010b7983 */ /* 0x001ea80000300800 */
[----:B------:R0:W-:Y:S04]  /*7220*/  STL [R1+0x152c], R17 ;  /* 0x00152c1101007387 */ /* 0x0001e80000100800 */
[----:B------:R1:W-:Y:S01]  /*7230*/  STL [R1+0x1520], R8 ;  /* 0x0015200801007387 */ /* 0x0003e20000100800 */
[----:B0-----:R-:W-:Y:S01]  /*7240*/  IMAD.X R17, R16, 0x1, R7, P1 ;  /* 0x0000000110117824 */ /* 0x001fe200008e0607 */
[----:B-1----:R-:W-:-:S04]  /*7250*/  IADD3 R8, P1, PT, R40, R4, RZ ;  /* 0x0000000428087210 */ /* 0x002fc80007f3e0ff */
[----:B------:R-:W-:Y:S04]  /*7260*/  STL [R1+0x1518], R17 ;  /* 0x0015181101007387 */ /* 0x000fe80000100800 */
[----:B------:R0:W-:Y:S04]  /*7270*/  STL [R1+0x1524], R8 ;  /* 0x0015240801007387 */ /* 0x0001e80000100800 */
[----:B0-----:R-:W2:Y:S01]  /*7280*/  LDL.LU R8, [R1] ;  /* 0x0000000001087983 */ /* 0x001ea20000300800 */
[----:B------:R-:W-:Y:S01]  /*7290*/  IMAD.X R16, R16, 0x1, R5, P0 ;  /* 0x0000000110107824 */ /* 0x000fe200000e0605 */
[----:B------:R-:W-:-:S02]  /*72a0*/  SHF.R.S32.HI R14, RZ, 0x1f, R37 ;  /* 0x0000001fff0e7819 */ /* 0x000fc40000011425 */
[----:B------:R-:W-:Y:S02]  /*72b0*/  IADD3 R17, P0, PT, R40, R2, RZ ;  /* 0x0000000228117210 */ /* 0x000fe40007f1e0ff */
[----:B------:R0:W-:Y:S01]  /*72c0*/  STL [R1+0x151c], R16 ;  /* 0x00151c1001007387 */ /* 0x0001e20000100800 */
[----:B------:R-:W-:-:S03]  /*72d0*/  SHF.R.S32.HI R13, RZ, 0x1f, R39 ;  /* 0x0000001fff0d7819 */ /* 0x000fc60000011427 */
[----:B------:R3:W-:Y:S01]  /*72e0*/  STL [R1+0x1258], R17 ;  /* 0x0012581101007387 */ /* 0x0007e20000100800 */
[C---:B0-----:R-:W-:Y:S02]  /*72f0*/  IMAD.X R16, R14.reuse, 0x1, R7, P5 ;  /* 0x000000010e107824 */ /* 0x041fe400028e0607 */
[----:B------:R-:W-:-:S03]  /*7300*/  IMAD.X R14, R14, 0x1, R5, P4 ;  /* 0x000000010e0e7824 */ /* 0x000fc600020e0605 */
[----:B------:R0:W-:Y:S01]  /*7310*/  STL [R1+0x1240], R16 ;  /* 0x0012401001007387 */ /* 0x0001e20000100800 */
[----:B------:R-:W-:Y:S02]  /*7320*/  SHF.R.S32.HI R10, RZ, 0x1f, R40 ;  /* 0x0000001fff0a7819 */ /* 0x000fe40000011428 */
[----:B------:R-:W-:Y:S02]  /*7330*/  SHF.R.S32.HI R9, RZ, 0x1f, R9 ;  /* 0x0000001fff097819 */ /* 0x000fe40000011409 */
[----:B------:R-:W-:Y:S02]  /*7340*/  SHF.R.S32.HI R6, RZ, 0x1f, R47 ;  /* 0x0000001fff067819 */ /* 0x000fe4000001142f */
[----:B------:R-:W-:Y:S02]  /*7350*/  SHF.R.S32.HI R3, RZ, 0x1f, R55 ;  /* 0x0000001fff037819 */ /* 0x000fe40000011437 */
[----:B------:R-:W-:Y:S02]  /*7360*/  SHF.R.S32.HI R45, RZ, 0x1f, R45 ;  /* 0x0000001fff2d7819 */ /* 0x000fe4000001142d */
[----:B------:R-:W-:Y:S01]  /*7370*/  SHF.R.S32.HI R46, RZ, 0x1f, R46 ;  /* 0x0000001fff2e7819 */ /* 0x000fe2000001142e */
[----:B------:R-:W-:Y:S01]  /*7380*/  IMAD R58, R58, UR47, RZ ;  /* 0x0000002f3a3a7c24 */ /* 0x000fe2000f8e02ff */
[----:B------:R-:W-:-:S02]  /*7390*/  SHF.R.S32.HI R47, RZ, 0x1f, R49 ;  /* 0x0000001fff2f7819 */ /* 0x000fc40000011431 */
[----:B------:R-:W-:Y:S02]  /*73a0*/  SHF.R.S32.HI R48, RZ, 0x1f, R48 ;  /* 0x0000001fff307819 */ /* 0x000fe40000011430 */
[C---:B---3--:R-:W-:Y:S02]  /*73b0*/  IADD3 R17, P5, PT, R42.reuse, R4, RZ ;  /* 0x000000042a117210 */ /* 0x048fe40007fbe0ff */
[----:B0-----:R-:W-:-:S03]  /*73c0*/  IADD3 R16, P4, PT, R42, R2, RZ ;  /* 0x000000022a107210 */ /* 0x001fc60007f9e0ff */
[----:B------:R0:W-:Y:S04]  /*73d0*/  STL [R1+0x1260], R17 ;  /* 0x0012601101007387 */ /* 0x0001e80000100800 */
[----:B------:R4:W-:Y:S04]  /*73e0*/  STL [R1+0x1244], R14 ;  /* 0x0012440e01007387 */ /* 0x0009e80000100800 */
[----:B------:R1:W-:Y:S01]  /*73f0*/  STL [R1+0x1268], R16 ;  /* 0x0012681001007387 */ /* 0x0003e20000100800 */
[----:B0-----:R-:W-:Y:S01]  /*7400*/  IMAD.X R17, R13, 0x1, R7, P3 ;  /* 0x000000010d117824 */ /* 0x001fe200018e0607 */
[----:B----4-:R-:W-:-:S04]  /*7410*/  IADD3 R14, P3, PT, R18, R4, RZ ;  /* 0x00000004120e7210 */ /* 0x010fc80007f7e0ff */
[----:B------:R-:W-:Y:S01]  /*7420*/  STL [R1+0x1248], R17 ;  /* 0x0012481101007387 */ /* 0x000fe20000100800 */
[----:B-1----:R-:W-:Y:S01]  /*7430*/  IMAD.X R16, R13, 0x1, R5, P2 ;  /* 0x000000010d107824 */ /* 0x002fe200010e0605 */
[----:B------:R-:W-:Y:S02]  /*7440*/  IADD3 R13, P2, PT, R18, R2, RZ ;  /* 0x00000002120d7210 */ /* 0x000fe40007f5e0ff */
[----:B------:R0:W-:Y:S04]  /*7450*/  STL [R1+0x1270], R14 ;  /* 0x0012700e01007387 */ /* 0x0001e80000100800 */
[----:B------:R5:W-:Y:S04]  /*7460*/  STL [R1+0x124c], R16 ;  /* 0x00124c1001007387 */ /* 0x000be80000100800 */
[----:B------:R1:W-:Y:S01]  /*7470*/  STL [R1+0x1278], R13 ;  /* 0x0012780d01007387 */ /* 0x0003e20000100800 */
[----:B0-----:R-:W-:Y:S01]  /*7480*/  IMAD.X R14, R10, 0x1, R7, P1 ;  /* 0x000000010a0e7824 */ /* 0x001fe200008e0607 */
[----:B-----5:R-:W-:-:S04]  /*7490*/  IADD3 R16, P1, PT, R43, R4, RZ ;  /* 0x000000042b107210 */ /* 0x020fc80007f3e0ff */
[----:B------:R0:W-:Y:S01]  /*74a0*/  STL [R1+0x1250], R14 ;  /* 0x0012500e01007387 */ /* 0x0001e20000100800 */
[----:B-1----:R-:W-:-:S03]  /*74b0*/  IMAD.X R13, R10, 0x1, R5, P0 ;  /* 0x000000010a0d7824 */ /* 0x002fc600000e0605 */
[----:B------:R-:W-:Y:S01]  /*74c0*/  STL [R1+0x1280], R16 ;  /* 0x0012801001007387 */ /* 0x000fe20000100800 */
[----:B------:R-:W-:-:S03]  /*74d0*/  IMAD.X R10, R9, 0x1, R7, P5 ;  /* 0x00000001090a7824 */ /* 0x000fc600028e0607 */
[----:B------:R1:W-:Y:S01]  /*74e0*/  STL [R1+0x1254], R13 ;  /* 0x0012540d01007387 */ /* 0x0003e20000100800 */
[----:B0-----:R-:W-:Y:S01]  /*74f0*/  IADD3 R14, P0, PT, R43, R2, RZ ;  /* 0x000000022b0e7210 */ /* 0x001fe20007f1e0ff */
[----:B------:R-:W-:-:S04]  /*7500*/  IMAD.X R9, R9, 0x1, R5, P4 ;  /* 0x0000000109097824 */ /* 0x000fc800020e0605 */
[----:B------:R-:W-:Y:S01]  /*7510*/  STL [R1+0x1288], R14 ;  /* 0x0012880e01007387 */ /* 0x000fe20000100800 */
[----:B-1----:R-:W-:-:S03]  /*7520*/  IADD3 R13, P5, PT, R15, R4, RZ ;  /* 0x000000040f0d7210 */ /* 0x002fc60007fbe0ff */
[----:B------:R0:W-:Y:S04]  /*7530*/  STL [R1+0x125c], R10 ;  /* 0x00125c0a01007387 */ /* 0x0001e80000100800 */
[----:B------:R1:W-:Y:S04]  /*7540*/  STL [R1+0x1290], R13 ;  /* 0x0012900d01007387 */ /* 0x0003e80000100800 */
[----:B------:R3:W-:Y:S01]  /*7550*/  STL [R1+0x1264], R9 ;  /* 0x0012640901007387 */ /* 0x0007e20000100800 */
[----:B0-----:R-:W-:Y:S01]  /*7560*/  IADD3 R10, P4, PT, R15, R2, RZ ;  /* 0x000000020f0a7210 */ /* 0x001fe20007f9e0ff */
[----:B-1----:R-:W-:-:S04]  /*7570*/  IMAD.X R13, R6, 0x1, R7, P3 ;  /* 0x00000001060d7824 */ /* 0x002fc800018e0607 */
[----:B------:R0:W-:Y:S01]  /*7580*/  STL [R1+0x1298], R10 ;  /* 0x0012980a01007387 */ /* 0x0001e20000100800 */
[----:B---3--:R-:W-:-:S03]  /*7590*/  IADD3 R9, P3, PT, R44, R4, RZ ;  /* 0x000000042c097210 */ /* 0x008fc60007f7e0ff */
[----:B------:R-:W-:Y:S04]  /*75a0*/  STL [R1+0x126c], R13 ;  /* 0x00126c0d01007387 */ /* 0x000fe80000100800 */
[----:B------:R1:W-:Y:S01]  /*75b0*/  STL [R1+0x12a0], R9 ;  /* 0x0012a00901007387 */ /* 0x0003e20000100800 */
[----:B0-----:R-:W-:Y:S01]  /*75c0*/  IMAD.X R10, R6, 0x1, R5, P2 ;  /* 0x00000001060a7824 */ /* 0x001fe200010e0605 */
[----:B------:R-:W-:-:S04]  /*75d0*/  IADD3 R6, P2, PT, R44, R2, RZ ;  /* 0x000000022c067210 */ /* 0x000fc80007f5e0ff */
[----:B------:R2:W-:Y:S01]  /*75e0*/  STL [R1+0x1274], R10 ;  /* 0x0012740a01007387 */ /* 0x0005e20000100800 */
[----:B-1----:R-:W-:-:S03]  /*75f0*/  IMAD.X R9, R3, 0x1, R7, P1 ;  /* 0x0000000103097824 */ /* 0x002fc600008e0607 */
[----:B------:R0:W-:Y:S04]  /*7600*/  STL [R1+0x12a8], R6 ;  /* 0x0012a80601007387 */ /* 0x0001e80000100800 */
[----:B------:R1:W-:Y:S01]  /*7610*/  STL [R1+0x127c], R9 ;  /* 0x00127c0901007387 */ /* 0x0003e20000100800 */
[C---:B--2---:R-:W-:Y:S01]  /*7620*/  IADD3 R10, P1, PT, R12.reuse, R4, RZ ;  /* 0x000000040c0a7210 */ /* 0x044fe20007f3e0ff */
[----:B0-----:R-:W-:Y:S01]  /*7630*/  IMAD.X R6, R3, 0x1, R5, P0 ;  /* 0x0000000103067824 */ /* 0x001fe200000e0605 */
[----:B-1----:R-:W-:-:S03]  /*7640*/  IADD3 R9, P0, PT, R12, R2, RZ ;  /* 0x000000020c097210 */ /* 0x002fc60007f1e0ff */
[----:B------:R-:W-:Y:S01]  /*7650*/  STL [R1+0x1514], R10 ;  /* 0x0015140a01007387 */ /* 0x000fe20000100800 */
[----:B------:R-:W-:-:S03]  /*7660*/  IMAD.X R3, R45, 0x1, R7, P5 ;  /* 0x000000012d037824 */ /* 0x000fc600028e0607 */
[----:B------:R-:W-:Y:S04]  /*7670*/  STL [R1+0x1284], R6 ;  /* 0x0012840601007387 */ /* 0x000fe80000100800 */
[----:B------:R0:W-:Y:S04]  /*7680*/  STL [R1+0x12b4], R9 ;  /* 0x0012b40901007387 */ /* 0x0001e80000100800 */
[----:B------:R1:W-:Y:S01]  /*7690*/  STL [R1+0x128c], R3 ;  /* 0x00128c0301007387 */ /* 0x0003e20000100800 */
[----:B0-----:R-:W-:Y:S01]  /*76a0*/  IMAD.X R9, R45, 0x1, R5, P4 ;  /* 0x000000012d097824 */ /* 0x001fe200020e0605 */
[----:B------:R-:W-:-:S02]  /*76b0*/  IADD3 R6, P5, PT, R11, R4, RZ ;  /* 0x000000040b067210 */ /* 0x000fc40007fbe0ff */
[----:B-1----:R-:W-:-:S03]  /*76c0*/  IADD3 R3, P4, PT, R11, R2, RZ ;  /* 0x000000020b037210 */ /* 0x002fc60007f9e0ff */
[----:B------:R0:W-:Y:S04]  /*76d0*/  STL [R1+0x12bc], R6 ;  /* 0x0012bc0601007387 */ /* 0x0001e80000100800 */
[----:B------:R-:W-:Y:S04]  /*76e0*/  STL [R1+0x1294], R9 ;  /* 0x0012940901007387 */ /* 0x000fe80000100800 */
[----:B------:R-:W2:Y:S01]  /*76f0*/  LDL.LU R12, [R1+0x20] ;  /* 0x00002000010c7983 */ /* 0x000ea20000300800 */
[----:B0-----:R-:W-:-:S03]  /*7700*/  IMAD.X R6, R46, 0x1, R7, P3 ;  /* 0x000000012e067824 */ /* 0x001fc600018e0607 */
[----:B------:R-:W-:Y:S04]  /*7710*/  STL [R1+0x12c4], R3 ;  /* 0x0012c40301007387 */ /* 0x000fe80000100800 */
[----:B------:R0:W-:Y:S02]  /*7720*/  STL [R1+0x129c], R6 ;  /* 0x00129c0601007387 */ /* 0x0001e40000100800 */
[----:B0-----:R-:W-:Y:S01]  /*7730*/  IMAD.X R6, R46, 0x1, R5, P2 ;  /* 0x000000012e067824 */ /* 0x001fe200010e0605 */
[C---:B------:R-:W-:Y:S02]  /*7740*/  IADD3 R3, P3, PT, R8.reuse, R4, RZ ;  /* 0x0000000408037210 */ /* 0x040fe40007f7e0ff */
[----:B------:R-:W-:-:S03]  /*7750*/  IADD3 R8, P2, PT, R8, R2, RZ ;  /* 0x0000000208087210 */ /* 0x000fc60007f5e0ff */
[----:B------:R0:W-:Y:S04]  /*7760*/  STL [R1+0x12cc], R3 ;  /* 0x0012cc0301007387 */ /* 0x0001e80000100800 */
[----:B------:R1:W-:Y:S04]  /*7770*/  STL [R1+0x12a4], R6 ;  /* 0x0012a40601007387 */ /* 0x0003e80000100800 */
[----:B------:R3:W-:Y:S01]  /*7780*/  STL [R1+0x12d4], R8 ;  /* 0x0012d40801007387 */ /* 0x0007e20000100800 */
[----:B0-----:R-:W-:-:S03]  /*7790*/  IMAD.X R3, R47, 0x1, R7, P1 ;  /* 0x000000012f037824 */ /* 0x001fc600008e0607 */
[----:B------:R-:W4:Y:S01]  /*77a0*/  LDL.LU R11, [R1+0x24] ;  /* 0x00002400010b7983 */ /* 0x000f220000300800 */
[----:B-1----:R-:W-:-:S03]  /*77b0*/  IADD3 R6, P1, PT, R58, R4, RZ ;  /* 0x000000043a067210 */ /* 0x002fc60007f3e0ff */
[----:B------:R0:W-:Y:S01]  /*77c0*/  STL [R1+0x12ac], R3 ;  /* 0x0012ac0301007387 */ /* 0x0001e20000100800 */
[----:B---3--:R-:W-:-:S03]  /*77d0*/  IMAD.X R8, R48, 0x1, R7, P5 ;  /* 0x0000000130087824 */ /* 0x008fc600028e0607 */
[----:B------:R1:W-:Y:S01]  /*77e0*/  STL [R1+0x12dc], R6 ;  /* 0x0012dc0601007387 */ /* 0x0003e20000100800 */
[----:B0-----:R-:W-:Y:S01]  /*77f0*/  IMAD.X R3, R47, 0x1, R5, P0 ;  /* 0x000000012f037824 */ /* 0x001fe200000e0605 */
[----:B-1----:R-:W-:-:S04]  /*7800*/  IADD3 R6, P0, PT, R58, R2, RZ ;  /* 0x000000023a067210 */ /* 0x002fc80007f1e0ff */
[----:B------:R-:W-:Y:S04]  /*7810*/  STL [R1+0x12b0], R3 ;  /* 0x0012b00301007387 */ /* 0x000fe80000100800 */
[----:B------:R-:W-:Y:S04]  /*7820*/  STL [R1+0x12e4], R6 ;  /* 0x0012e40601007387 */ /* 0x000fe80000100800 */
[----:B------:R0:W-:Y:S04]  /*7830*/  STL [R1+0x12b8], R8 ;  /* 0x0012b80801007387 */ /* 0x0001e80000100800 */
[----:B0-----:R-:W3:Y:S01]  /*7840*/  LDL.LU R8, [R1+0x28] ;  /* 0x0000280001087983 */ /* 0x001ee20000300800 */
[----:B------:R-:W-:Y:S01]  /*7850*/  IMAD R56, R56, UR47, RZ ;  /* 0x0000002f38387c24 */ /* 0x000fe2000f8e02ff */
[----:B------:R-:W-:Y:S01]  /*7860*/  SHF.R.S32.HI R49, RZ, 0x1f, R59 ;  /* 0x0000001fff317819 */ /* 0x000fe2000001143b */
[----:B------:R-:W-:-:S03]  /*7870*/  IMAD.X R6, R48, 0x1, R5, P4 ;  /* 0x0000000130067824 */ /* 0x000fc600020e0605 */
[----:B------:R-:W-:Y:S01]  /*7880*/  IADD3 R3, P5, PT, R56, R4, RZ ;  /* 0x0000000438037210 */ /* 0x000fe20007fbe0ff */
[----:B------:R-:W-:-:S04]  /*7890*/  IMAD R54, R54, UR47, RZ ;  /* 0x0000002f36367c24 */ /* 0x000fc8000f8e02ff */
[----:B------:R0:W-:Y:S04]  /*78a0*/  STL [R1+0x12ec], R3 ;  /* 0x0012ec0301007387 */ /* 0x0001e80000100800 */
[----:B------:R1:W-:Y:S01]  /*78b0*/  STL [R1+0x12c0], R6 ;  /* 0x0012c00601007387 */ /* 0x0003e20000100800 */
[----:B0-----:R-:W-:Y:S01]  /*78c0*/  IADD3 R3, P4, PT, R56, R2, RZ ;  /* 0x0000000238037210 */ /* 0x001fe20007f9e0ff */
[----:B------:R-:W-:Y:S02]  /*78d0*/  IMAD.MOV.U32 R61, RZ, RZ, R50 ;  /* 0x000000ffff3d7224 */ /* 0x000fe400078e0032 */
[----:B-1----:R-:W-:Y:S01]  /*78e0*/  IMAD.X R6, R49, 0x1, R7, P3 ;  /* 0x0000000131067824 */ /* 0x002fe200018e0607 */
[----:B------:R-:W-:Y:S01]  /*78f0*/  IADD3 R9, P3, PT, R54, R4, RZ ;  /* 0x0000000436097210 */ /* 0x000fe20007f7e0ff */
[----:B------:R0:W-:Y:S01]  /*7900*/  STL [R1+0x12f4], R3 ;  /* 0x0012f40301007387 */ /* 0x0001e20000100800 */
[----:B------:R-:W-:Y:S01]  /*7910*/  SHF.R.S32.HI R50, RZ, 0x1f, R58 ;  /* 0x0000001fff327819 */ /* 0x000fe2000001143a */
[----:B------:R-:W-:-:S02]  /*7920*/  IMAD R51, R51, UR47, RZ ;  /* 0x0000002f33337c24 */ /* 0x000fc4000f8e02ff */
[----:B------:R1:W-:Y:S01]  /*7930*/  STL [R1+0x12c8], R6 ;  /* 0x0012c80601007387 */ /* 0x0003e20000100800 */
[----:B0-----:R-:W-:-:S03]  /*7940*/  IMAD.X R3, R49, 0x1, R5, P2 ;  /* 0x0000000131037824 */ /* 0x001fc600010e0605 */
[----:B------:R0:W-:Y:S01]  /*7950*/  STL [R1+0x12fc], R9 ;  /* 0x0012fc0901007387 */ /* 0x0001e20000100800 */
[----:B-1----:R-:W-:-:S03]  /*7960*/  IADD3 R6, P2, PT, R54, R2, RZ ;  /* 0x0000000236067210 */ /* 0x002fc60007f5e0ff */
[----:B------:R-:W5:Y:S04]  /*7970*/  LDL.LU R18, [R1+0x2c] ;  /* 0x00002c0001127983 */ /* 0x000f680000300800 */
[----:B------:R1:W-:Y:S01]  /*7980*/  STL [R1+0x12d0], R3 ;  /* 0x0012d00301007387 */ /* 0x0003e20000100800 */
[----:B0-----:R-:W-:-:S03]  /*7990*/  IMAD.X R9, R50, 0x1, R5, P0 ;  /* 0x0000000132097824 */ /* 0x001fc600000e0605 */
[----:B------:R0:W-:Y:S01]  /*79a0*/  STL [R1+0x1304], R6 ;  /* 0x0013040601007387 */ /* 0x0001e20000100800 */
[----:B-1----:R-:W-:Y:S01]  /*79b0*/  IMAD.X R3, R50, 0x1, R7, P1 ;  /* 0x0000000132037824 */ /* 0x002fe200008e0607 */
[----:B------:R-:W-:Y:S02]  /*79c0*/  SHF.R.S32.HI R52, RZ, 0x1f, R56 ;  /* 0x0000001fff347819 */ /* 0x000fe40000011438 */
[----:B0-----:R-:W-:Y:S02]  /*79d0*/  IADD3 R6, P1, PT, R51, R4, RZ ;  /* 0x0000000433067210 */ /* 0x001fe40007f3e0ff */
[----:B------:R0:W-:Y:S01]  /*79e0*/  STL [R1+0x12d8], R3 ;  /* 0x0012d80301007387 */ /* 0x0001e20000100800 */
[----:B------:R-:W-:-:S03]  /*79f0*/  IMAD R53, R53, UR47, RZ ;  /* 0x0000002f35357c24 */ /* 0x000fc6000f8e02ff */
[----:B------:R1:W-:Y:S01]  /*7a00*/  STL [R1+0x130c], R6 ;  /* 0x00130c0601007387 */ /* 0x0003e20000100800 */
[----:B0-----:R-:W-:-:S03]  /*7a10*/  IADD3 R3, P0, PT, R51, R2, RZ ;  /* 0x0000000233037210 */ /* 0x001fc60007f1e0ff */
[----:B------:R0:W-:Y:S01]  /*7a20*/  STL [R1+0x12e0], R9 ;  /* 0x0012e00901007387 */ /* 0x0001e20000100800 */
[----:B-1----:R-:W-:-:S03]  /*7a30*/  IMAD.X R6, R52, 0x1, R7, P5 ;  /* 0x0000000134067824 */ /* 0x002fc600028e0607 */
[----:B------:R-:W5:Y:S01]  /*7a40*/  LDL.LU R43, [R1+0x30] ;  /* 0x00003000012b7983 */ /* 0x000f620000300800 */
[----:B------:R-:W-:-:S03]  /*7a50*/  SHF.R.S32.HI R55, RZ, 0x1f, R54 ;  /* 0x0000001fff377819 */ /* 0x000fc60000011436 */
[----:B------:R1:W-:Y:S01]  /*7a60*/  STL [R1+0x1314], R3 ;  /* 0x0013140301007387 */ /* 0x0003e20000100800 */
[----:B0-----:R-:W-:-:S03]  /*7a70*/  IMAD.X R9, R52, 0x1, R5, P4 ;  /* 0x0000000134097824 */ /* 0x001fc600020e0605 */
[----:B------:R0:W-:Y:S01]  /*7a80*/  STL [R1+0x12e8], R6 ;  /* 0x0012e80601007387 */ /* 0x0001e20000100800 */
[C---:B-1----:R-:W-:Y:S02]  /*7a90*/  IADD3 R3, P5, PT, R53.reuse, R4, RZ ;  /* 0x0000000435037210 */ /* 0x042fe40007fbe0ff */
[----:B0-----:R-:W-:-:S03]  /*7aa0*/  IADD3 R6, P4, PT, R53, R2, RZ ;  /* 0x0000000235067210 */ /* 0x001fc60007f9e0ff */
[----:B------:R0:W-:Y:S04]  /*7ab0*/  STL [R1+0x131c], R3 ;  /* 0x00131c0301007387 */ /* 0x0001e80000100800 */
[----:B------:R-:W-:Y:S04]  /*7ac0*/  STL [R1+0x12f0], R9 ;  /* 0x0012f00901007387 */ /* 0x000fe80000100800 */
[----:B------:R-:W5:Y:S01]  /*7ad0*/  LDL.LU R15, [R1+0x44] ;  /* 0x00004400010f7983 */ /* 0x000f620000300800 */
[----:B0-----:R-:W-:-:S03]  /*7ae0*/  IMAD.X R3, R55, 0x1, R7, P3 ;  /* 0x0000000137037824 */ /* 0x001fc600018e0607 */
[----:B------:R-:W-:Y:S01]  /*7af0*/  STL [R1+0x1324], R6 ;  /* 0x0013240601007387 */ /* 0x000fe20000100800 */
[----:B------:R-:W-:-:S03]  /*7b00*/  IMAD.MOV.U32 R60, RZ, RZ, R57 ;  /* 0x000000ffff3c7224 */ /* 0x000fc600078e0039 */
[----:B------:R-:W5:Y:S01]  /*7b10*/  LDL.LU R44, [R1+0x34] ;  /* 0x00003400012c7983 */ /* 0x000f620000300800 */
[----:B------:R-:W-:-:S03]  /*7b20*/  SHF.R.S32.HI R57, RZ, 0x1f, R51 ;  /* 0x0000001fff397819 */ /* 0x000fc60000011433 */
[----:B------:R0:W-:Y:S02]  /*7b30*/  STL [R1+0x12f8], R3 ;  /* 0x0012f80301007387 */ /* 0x0001e40000100800 */
[----:B0-----:R-:W-:Y:S01]  /*7b40*/  IMAD.X R3, R55, 0x1, R5, P2 ;  /* 0x0000000137037824 */ /* 0x001fe200010e0605 */
[----:B------:R-:W-:Y:S02]  /*7b50*/  SHF.R.S32.HI R59, RZ, 0x1f, R53 ;  /* 0x0000001fff3b7819 */ /* 0x000fe40000011435 */
[C---:B--2---:R-:W-:Y:S02]  /*7b60*/  IADD3 R9, P3, PT, R12.reuse, R4, RZ ;  /* 0x000000040c097210 */ /* 0x044fe40007f7e0ff */
[----:B------:R-:W-:-:S03]  /*7b70*/  IADD3 R6, P2, PT, R12, R2, RZ ;  /* 0x000000020c067210 */ /* 0x000fc60007f5e0ff */
[----:B------:R-:W-:Y:S04]  /*7b80*/  STL [R1+0x132c], R9 ;  /* 0x00132c0901007387 */ /* 0x000fe80000100800 */
[----:B------:R-:W2:Y:S04]  /*7b90*/  LDL.LU R22, [R1+0x4c] ;  /* 0x00004c0001167983 */ /* 0x000ea80000300800 */
[----:B------:R0:W-:Y:S04]  /*7ba0*/  STL [R1+0x1300], R3 ;  /* 0x0013000301007387 */ /* 0x0001e80000100800 */
[----:B------:R-:W-:Y:S04]  /*7bb0*/  STL [R1+0x1334], R6 ;  /* 0x0013340601007387 */ /* 0x000fe80000100800 */
[----:B------:R-:W2:Y:S01]  /*7bc0*/  LDL.LU R12, [R1+0x38] ;  /* 0x00003800010c7983 */ /* 0x000ea20000300800 */
[----:B0-----:R-:W-:-:S05]  /*7bd0*/  IMAD.X R3, R57, 0x1, R7, P1 ;  /* 0x0000000139037824 */ /* 0x001fca00008e0607 */
[----:B------:R0:W-:Y:S01]  /*7be0*/  STL [R1+0x1308], R3 ;  /* 0x0013080301007387 */ /* 0x0001e20000100800 */
[----:B----4-:R-:W-:Y:S01]  /*7bf0*/  IADD3 R9, P1, PT, R11, R4, RZ ;  /* 0x000000040b097210 */ /* 0x010fe20007f3e0ff */
[----:B0-----:R-:W-:Y:S01]  /*7c00*/  IMAD.X R3, R57, 0x1, R5, P0 ;  /* 0x0000000139037824 */ /* 0x001fe200000e0605 */
[----:B------:R-:W-:-:S03]  /*7c10*/  IADD3 R6, P0, PT, R11, R2, RZ ;  /* 0x000000020b067210 */ /* 0x000fc60007f1e0ff */
[----:B------:R-:W-:Y:S04]  /*7c20*/  STL [R1+0x133c], R9 ;  /* 0x00133c0901007387 */ /* 0x000fe80000100800 */
[----:B------:R-:W4:Y:S04]  /*7c30*/  LDL.LU R41, [R1+0x58] ;  /* 0x0000580001297983 */ /* 0x000f280000300800 */
[----:B------:R0:W-:Y:S04]  /*7c40*/  STL [R1+0x1310], R3 ;  /* 0x0013100301007387 */ /* 0x0001e80000100800 */
[----:B------:R1:W-:Y:S04]  /*7c50*/  STL [R1+0x1344], R6 ;  /* 0x0013440601007387 */ /* 0x0003e80000100800 */
[----:B------:R-:W4:Y:S01]  /*7c60*/  LDL.LU R11, [R1+0x3c] ;  /* 0x00003c00010b7983 */ /* 0x000f220000300800 */
[----:B0-----:R-:W-:-:S02]  /*7c70*/  IMAD.X R3, R59, 0x1, R7, P5 ;  /* 0x000000013b037824 */ /* 0x001fc400028e0607 */
[----:B-1----:R-:W-:-:S03]  /*7c80*/  IMAD.X R6, R59, 0x1, R5, P4 ;  /* 0x000000013b067824 */ /* 0x002fc600020e0605 */
[----:B------:R0:W-:Y:S01]  /*7c90*/  STL [R1+0x1318], R3 ;  /* 0x0013180301007387 */ /* 0x0001e20000100800 */
[C---:B---3--:R-:W-:Y:S02]  /*7ca0*/  IADD3 R9, P5, PT, R8.reuse, R4, RZ ;  /* 0x0000000408097210 */ /* 0x048fe40007fbe0ff */
[----:B0-----:R-:W-:-:S03]  /*7cb0*/  IADD3 R3, P4, PT, R8, R2, RZ ;  /* 0x0000000208037210 */ /* 0x001fc60007f9e0ff */
[----:B------:R-:W-:Y:S04]  /*7cc0*/  STL [R1+0x134c], R9 ;  /* 0x00134c0901007387 */ /* 0x000fe80000100800 */
[----:B------:R-:W3:Y:S04]  /*7cd0*/  LDL.LU R19, [R1+0x64] ;  /* 0x0000640001137983 */ /* 0x000ee80000300800 */
[----:B------:R0:W-:Y:S04]  /*7ce0*/  STL [R1+0x1320], R6 ;  /* 0x0013200601007387 */ /* 0x0001e80000100800 */
[----:B------:R5:W-:Y:S04]  /*7cf0*/  STL [R1+0x1354], R3 ;  /* 0x0013540301007387 */ /* 0x000be80000100800 */
[----:B------:R-:W3:Y:S01]  /*7d00*/  LDL.LU R8, [R1+0x40] ;  /* 0x0000400001087983 */ /* 0x000ee20000300800 */
[----:B------:R-:W-:-:S05]  /*7d10*/  SHF.R.S32.HI R60, RZ, 0x1f, R60 ;  /* 0x0000001fff3c7819 */ /* 0x000fca000001143c */
[----:B0-----:R-:W-:Y:S01]  /*7d20*/  IMAD.X R6, R60, 0x1, R7, P3 ;  /* 0x000000013c067824 */ /* 0x001fe200018e0607 */
[----:B------:R-:W-:-:S04]  /*7d30*/  SHF.R.S32.HI R61, RZ, 0x1f, R61 ;  /* 0x0000001fff3d7819 */ /* 0x000fc8000001143d */
[----:B------:R0:W-:Y:S04]  /*7d40*/  STL [R1+0x1328], R6 ;  /* 0x0013280601007387 */ /* 0x0001e80000100800 */
[----:B------:R-:W3:Y:S01]  /*7d50*/  LDL.LU R42, [R1+0x70] ;  /* 0x00007000012a7983 */ /* 0x000ee20000300800 */
[----:B-----5:R-:W-:Y:S01]  /*7d60*/  IADD3 R3, P3, PT, R18, R4, RZ ;  /* 0x0000000412037210 */ /* 0x020fe20007f7e0ff */
[----:B0-----:R-:W-:-:S04]  /*7d70*/  IMAD.X R6, R60, 0x1, R5, P2 ;  /* 0x000000013c067824 */ /* 0x001fc800010e0605 */
[----:B------:R0:W-:Y:S04]  /*7d80*/  STL [R1+0x135c], R3 ;  /* 0x00135c0301007387 */ /* 0x0001e80000100800 */
[----:B------:R1:W-:Y:S01]  /*7d90*/  STL [R1+0x1330], R6 ;  /* 0x0013300601007387 */ /* 0x0003e20000100800 */
[----:B0-----:R-:W-:-:S03]  /*7da0*/  IADD3 R3, P2, PT, R18, R2, RZ ;  /* 0x0000000212037210 */ /* 0x001fc60007f5e0ff */
[----:B------:R-:W5:Y:S01]  /*7db0*/  LDL.LU R18, [R1+0x48] ;  /* 0x0000480001127983 */ /* 0x000f620000300800 */
[----:B-1----:R-:W-:-:S03]  /*7dc0*/  IMAD.X R6, R61, 0x1, R7, P1 ;  /* 0x000000013d067824 */ /* 0x002fc600008e0607 */
[----:B------:R0:W-:Y:S04]  /*7dd0*/  STL [R1+0x1364], R3 ;  /* 0x0013640301007387 */ /* 0x0001e80000100800 */
[----:B------:R1:W-:Y:S04]  /*7de0*/  STL [R1+0x1338], R6 ;  /* 0x0013380601007387 */ /* 0x0003e80000100800 */
[----:B------:R-:W5:Y:S01]  /*7df0*/  LDL.LU R38, [R1+0x78] ;  /* 0x0000780001267983 */ /* 0x000f620000300800 */
[----:B0-----:R-:W-:Y:S01]  /*7e00*/  IADD3 R3, P1, PT, R43, R4, RZ ;  /* 0x000000042b037210 */ /* 0x001fe20007f3e0ff */
[----:B-1----:R-:W-:-:S04]  /*7e10*/  IMAD.X R6, R61, 0x1, R5, P0 ;  /* 0x000000013d067824 */ /* 0x002fc800000e0605 */
[----:B------:R0:W-:Y:S04]  /*7e20*/  STL [R1+0x136c], R3 ;  /* 0x00136c0301007387 */ /* 0x0001e80000100800 */
[----:B------:R-:W-:Y:S01]  /*7e30*/  STL [R1+0x1340], R6 ;  /* 0x0013400601007387 */ /* 0x000fe20000100800 */
[----:B0-----:R-:W-:-:S03]  /*7e40*/  IADD3 R3, P0, PT, R43, R2, RZ ;  /* 0x000000022b037210 */ /* 0x001fc60007f1e0ff */
[----:B------:R-:W5:Y:S04]  /*7e50*/  LDL.LU R43, [R1+0x50] ;  /* 0x00005000012b7983 */ /* 0x000f680000300800 */
[----:B------:R0:W-:Y:S01]  /*7e60*/  STL [R1+0x1374], R3 ;  /* 0x0013740301007387 */ /* 0x0001e20000100800 */
[C---:B------:R-:W-:Y:S02]  /*7e70*/  IMAD.X R9, R15.reuse, 0x1, R7, P5 ;  /* 0x000000010f097824 */ /* 0x040fe400028e0607 */
[----:B0-----:R-:W-:-:S03]  /*7e80*/  IMAD.X R3, R15, 0x1, R5, P4 ;  /* 0x000000010f037824 */ /* 0x001fc600020e0605 */
[----:B------:R-:W-:Y:S01]  /*7e90*/  STL [R1+0x1348], R9 ;  /* 0x0013480901007387 */ /* 0x000fe20000100800 */
[----:B------:R-:W-:-:S03]  /*7ea0*/  IADD3 R6, P5, PT, R44, R4, RZ ;  /* 0x000000042c067210 */ /* 0x000fc60007fbe0ff */
[----:B------:R-:W5:Y:S04]  /*7eb0*/  LDL.LU R15, [R1+0x84] ;  /* 0x00008400010f7983 */ /* 0x000f680000300800 */
[----:B------:R0:W-:Y:S04]  /*7ec0*/  STL [R1+0x137c], R6 ;  /* 0x00137c0601007387 */ /* 0x0001e80000100800 */
[----:B------:R2:W-:Y:S01]  /*7ed0*/  STL [R1+0x1350], R3 ;  /* 0x0013500301007387 */ /* 0x0005e20000100800 */
[----:B0-----:R-:W-:-:S03]  /*7ee0*/  IADD3 R6, P4, PT, R44, R2, RZ ;  /* 0x000000022c067210 */ /* 0x001fc60007f9e0ff */
[----:B------:R-:W5:Y:S04]  /*7ef0*/  LDL.LU R44, [R1+0x54] ;  /* 0x00005400012c7983 */ /* 0x000f680000300800 */
[----:B------:R0:W-:Y:S01]  /*7f00*/  STL [R1+0x1384], R6 ;  /* 0x0013840601007387 */ /* 0x0001e20000100800 */
[----:B--2---:R-:W-:-:S05]  /*7f10*/  IMAD.X R3, R22, 0x1, R7, P3 ;  /* 0x0000000116037824 */ /* 0x004fca00018e0607 */
[----:B------:R1:W-:Y:S01]  /*7f20*/  STL [R1+0x1358], R3 ;  /* 0x0013580301007387 */ /* 0x0003e20000100800 */
[----:B0-----:R-:W-:Y:S01]  /*7f30*/  IADD3 R6, P3, PT, R12, R4, RZ ;  /* 0x000000040c067210 */ /* 0x001fe20007f7e0ff */
[----:B-1----:R-:W-:Y:S02]  /*7f40*/  IMAD.X R3, R22, 0x1, R5, P2 ;  /* 0x0000000116037824 */ /* 0x002fe400010e0605 */
[----:B------:R-:W2:Y:S04]  /*7f50*/  LDL.LU R22, [R1+0x8c] ;  /* 0x00008c0001167983 */ /* 0x000ea80000300800 */
[----:B------:R0:W-:Y:S04]  /*7f60*/  STL [R1+0x138c], R6 ;  /* 0x00138c0601007387 */ /* 0x0001e80000100800 */
[----:B------:R4:W-:Y:S01]  /*7f70*/  STL [R1+0x1360], R3 ;  /* 0x0013600301007387 */ /* 0x0009e20000100800 */
[----:B0-----:R-:W-:-:S03]  /*7f80*/  IADD3 R6, P2, PT, R12, R2, RZ ;  /* 0x000000020c067210 */ /* 0x001fc60007f5e0ff */
[----:B------:R-:W2:Y:S01]  /*7f90*/  LDL.LU R12, [R1+0x5c] ;  /* 0x00005c00010c7983 */ /* 0x000ea20000300800 */
[----:B----4-:R-:W-:-:S03]  /*7fa0*/  IMAD.X R3, R41, 0x1, R7, P1 ;  /* 0x0000000129037824 */ /* 0x010fc600008e0607 */
[----:B------:R0:W-:Y:S04]  /*7fb0*/  STL [R1+0x1394], R6 ;  /* 0x0013940601007387 */ /* 0x0001e80000100800 */
[----:B------:R1:W-:Y:S01]  /*7fc0*/  STL [R1+0x1368], R3 ;  /* 0x0013680301007387 */ /* 0x0003e20000100800 */
[----:B------:R-:W-:Y:S01]  /*7fd0*/  IADD3 R9, P1, PT, R11, R4, RZ ;  /* 0x000000040b097210 */ /* 0x000fe20007f3e0ff */
[----:B0-----:R-:W-:Y:S01]  /*7fe0*/  IMAD.X R6, R41, 0x1, R5, P0 ;  /* 0x0000000129067824 */ /* 0x001fe200000e0605 */
[----:B-1----:R-:W-:-:S03]  /*7ff0*/  IADD3 R3, P0, PT, R11, R2, RZ ;  /* 0x000000020b037210 */ /* 0x002fc60007f1e0ff */
[----:B------:R-:W-:Y:S04]  /*8000*/  STL [R1+0x139c], R9 ;  /* 0x00139c0901007387 */ /* 0x000fe80000100800 */
[----:B------:R-:W4:Y:S04]  /*8010*/  LDL.LU R11, [R1+0x98] ;  /* 0x00009800010b7983 */ /* 0x000f280000300800 */
[----:B------:R3:W-:Y:S04]  /*8020*/  STL [R1+0x1370], R6 ;  /* 0x0013700601007387 */ /* 0x0007e80000100800 */
[----:B------:R0:W-:Y:S04]  /*8030*/  STL [R1+0x13a4], R3 ;  /* 0x0013a40301007387 */ /* 0x0001e80000100800 */
[----:B------:R-:W4:Y:S01]  /*8040*/  LDL.LU R41, [R1+0x60] ;  /* 0x0000600001297983 */ /* 0x000f220000300800 */
[----:B---3--:R-:W-:-:S02]  /*8050*/  IMAD.X R6, R19, 0x1, R7, P5 ;  /* 0x0000000113067824 */ /* 0x008fc400028e0607 */
[----:B------:R-:W-:-:S03]  /*8060*/  IMAD.X R9, R19, 0x1, R5, P4 ;  /* 0x0000000113097824 */ /* 0x000fc600020e0605 */
[----:B------:R1:W-:Y:S01]  /*8070*/  STL [R1+0x1378], R6 ;  /* 0x0013780601007387 */ /* 0x0003e20000100800 */
[C---:B0-----:R-:W-:Y:S02]  /*8080*/  IADD3 R3, P5, PT, R8.reuse, R4, RZ ;  /* 0x0000000408037210 */ /* 0x041fe40007fbe0ff */
[----:B-1----:R-:W-:-:S03]  /*8090*/  IADD3 R6, P4, PT, R8, R2, RZ ;  /* 0x0000000208067210 */ /* 0x002fc60007f9e0ff */
[----:B------:R0:W-:Y:S04]  /*80a0*/  STL [R1+0x13ac], R3 ;  /* 0x0013ac0301007387 */ /* 0x0001e80000100800 */
[----:B------:R1:W-:Y:S04]  /*80b0*/  STL [R1+0x1380], R9 ;  /* 0x0013800901007387 */ /* 0x0003e80000100800 */
[----:B------:R-:W3:Y:S04]  /*80c0*/  LDL.LU R8, [R1+0xa4] ;  /* 0x0000a40001087983 */ /* 0x000ee80000300800 */
[----:B------:R5:W-:Y:S04]  /*80d0*/  STL [R1+0x13b4], R6 ;  /* 0x0013b40601007387 */ /* 0x000be80000100800 */
[----:B------:R-:W3:Y:S01]  /*80e0*/  LDL.LU R19, [R1+0x68] ;  /* 0x0000680001137983 */ /* 0x000ee20000300800 */
[----:B0-----:R-:W-:-:S02]  /*80f0*/  IMAD.X R3, R42, 0x1, R7, P3 ;  /* 0x000000012a037824 */ /* 0x001fc400018e0607 */
[----:B-1----:R-:W-:-:S03]  /*8100*/  IMAD.X R9, R42, 0x1, R5, P2 ;  /* 0x000000012a097824 */ /* 0x002fc600010e0605 */
[----:B------:R0:W-:Y:S01]  /*8110*/  STL [R1+0x1388], R3 ;  /* 0x0013880301007387 */ /* 0x0001e20000100800 */
[C---:B-----5:R-:W-:Y:S02]  /*8120*/  IADD3 R6, P3, PT, R18.reuse, R4, RZ ;  /* 0x0000000412067210 */ /* 0x060fe40007f7e0ff */
[----:B0-----:R-:W-:-:S03]  /*8130*/  IADD3 R3, P2, PT, R18, R2, RZ ;  /* 0x0000000212037210 */ /* 0x001fc60007f5e0ff */
[----:B------:R0:W-:Y:S04]  /*8140*/  STL [R1+0x13bc], R6 ;  /* 0x0013bc0601007387 */ /* 0x0001e80000100800 */
[----:B------:R1:W-:Y:S04]  /*8150*/  STL [R1+0x1390], R9 ;  /* 0x0013900901007387 */ /* 0x0003e80000100800 */
[----:B------:R-:W5:Y:S01]  /*8160*/  LDL.LU R42, [R1+0xb0] ;  /* 0x0000b000012a7983 */ /* 0x000f620000300800 */
[----:B0-----:R-:W-:-:S03]  /*8170*/  IMAD.X R6, R38, 0x1, R7, P1 ;  /* 0x0000000126067824 */ /* 0x001fc600008e0607 */
[----:B------:R0:W-:Y:S01]  /*8180*/  STL [R1+0x13c4], R3 ;  /* 0x0013c40301007387 */ /* 0x0001e20000100800 */
[----:B-1----:R-:W-:-:S03]  /*8190*/  IMAD.X R9, R38, 0x1, R5, P0 ;  /* 0x0000000126097824 */ /* 0x002fc600000e0605 */
[----:B------:R1:W-:Y:S04]  /*81a0*/  STL [R1+0x1398], R6 ;  /* 0x0013980601007387 */ /* 0x0003e80000100800 */
[----:B------:R-:W5:Y:S01]  /*81b0*/  LDL.LU R18, [R1+0x6c] ;  /* 0x00006c0001127983 */ /* 0x000f620000300800 */
[C---:B0-----:R-:W-:Y:S02]  /*81c0*/  IADD3 R3, P1, PT, R43.reuse, R4, RZ ;  /* 0x000000042b037210 */ /* 0x041fe40007f3e0ff */
[----:B-1----:R-:W-:-:S03]  /*81d0*/  IADD3 R6, P0, PT, R43, R2, RZ ;  /* 0x000000022b067210 */ /* 0x002fc60007f1e0ff */
[----:B------:R0:W-:Y:S04]  /*81e0*/  STL [R1+0x13cc], R3 ;  /* 0x0013cc0301007387 */ /* 0x0001e80000100800 */
[----:B------:R1:W-:Y:S04]  /*81f0*/  STL [R1+0x13a0], R9 ;  /* 0x0013a00901007387 */ /* 0x0003e80000100800 */
[----:B------:R-:W5:Y:S01]  /*8200*/  LDL.LU R43, [R1+0xb8] ;  /* 0x0000b800012b7983 */ /* 0x000f620000300800 */
[----:B0-----:R-:W-:-:S03]  /*8210*/  IMAD.X R3, R15, 0x1, R7, P5 ;  /* 0x000000010f037824 */ /* 0x001fc600028e0607 */
[----:B------:R0:W-:Y:S01]  /*8220*/  STL [R1+0x13d4], R6 ;  /* 0x0013d40601007387 */ /* 0x0001e20000100800 */
[----:B-1----:R-:W-:-:S03]  /*8230*/  IMAD.X R9, R15, 0x1, R5, P4 ;  /* 0x000000010f097824 */ /* 0x002fc600020e0605 */
[----:B------:R-:W5:Y:S04]  /*8240*/  LDL.LU R24, [R1+0x74] ;  /* 0x0000740001187983 */ /* 0x000f680000300800 */
[----:B------:R1:W-:Y:S01]  /*8250*/  STL [R1+0x13a8], R3 ;  /* 0x0013a80301007387 */ /* 0x0003e20000100800 */
[C---:B0-----:R-:W-:Y:S02]  /*8260*/  IADD3 R6, P4, PT, R44.reuse, R2, RZ ;  /* 0x000000022c067210 */ /* 0x041fe40007f9e0ff */
[----:B-1----:R-:W-:-:S05]  /*8270*/  IADD3 R3, P5, PT, R44, R4, RZ ;  /* 0x000000042c037210 */ /* 0x002fca0007fbe0ff */
[----:B------:R2:W-:Y:S04]  /*8280*/  STL [R1+0x13dc], R3 ;  /* 0x0013dc0301007387 */ /* 0x0005e80000100800 */
[----:B------:R-:W-:Y:S04]  /*8290*/  STL [R1+0x13b0], R9 ;  /* 0x0013b00901007387 */ /* 0x000fe80000100800 */
[----:B------:R-:W5:Y:S04]  /*82a0*/  LDL.LU R15, [R1+0xc4] ;  /* 0x0000c400010f7983 */ /* 0x000f680000300800 */
[----:B------:R0:W-:Y:S04]  /*82b0*/  STL [R1+0x13e4], R6 ;  /* 0x0013e40601007387 */ /* 0x0001e80000100800 */
[----:B------:R-:W5:Y:S01]  /*82c0*/  LDL.LU R44, [R1+0x7c] ;  /* 0x00007c00012c7983 */ /* 0x000f620000300800 */
[----:B--2---:R-:W-:-:S05]  /*82d0*/  IMAD.X R3, R22, 0x1, R7, P3 ;  /* 0x0000000116037824 */ /* 0x004fca00018e0607 */
[----:B------:R1:W-:Y:S04]  /*82e0*/  STL [R1+0x13b8], R3 ;  /* 0x0013b80301007387 */ /* 0x0003e80000100800 */
[----:B------:R-:W2:Y:S01]  /*82f0*/  LDL.LU R38, [R1+0xd0] ;  /* 0x0000d00001267983 */ /* 0x000ea20000300800 */
[----:B0-----:R-:W-:Y:S01]  /*8300*/  IADD3 R6, P3, PT, R12, R4, RZ ;  /* 0x000000040c067210 */ /* 0x001fe20007f7e0ff */
[----:B-1----:R-:W-:-:S04]  /*8310*/  IMAD.X R3, R22, 0x1, R5, P2 ;  /* 0x0000000116037824 */ /* 0x002fc800010e0605 */
[----:B------:R0:W-:Y:S04]  /*8320*/  STL [R1+0x13ec], R6 ;  /* 0x0013ec0601007387 */ /* 0x0001e80000100800 */
[----:B------:R4:W-:Y:S01]  /*8330*/  STL [R1+0x13c0], R3 ;  /* 0x0013c00301007387 */ /* 0x0009e20000100800 */
[----:B0-----:R-:W-:-:S03]  /*8340*/  IADD3 R6, P2, PT, R12, R2, RZ ;  /* 0x000000020c067210 */ /* 0x001fc60007f5e0ff */
[----:B------:R-:W2:Y:S04]  /*8350*/  LDL.LU R12, [R1+0x80] ;  /* 0x00008000010c7983 */ /* 0x000ea80000300800 */
[----:B------:R0:W-:Y:S01]  /*8360*/  STL [R1+0x13f4], R6 ;  /* 0x0013f40601007387 */ /* 0x0001e20000100800 */
[----:B----4-:R-:W-:-:S05]  /*8370*/  IMAD.X R3, R11, 0x1, R7, P1 ;  /* 0x000000010b037824 */ /* 0x010fca00008e0607 */
[----:B------:R1:W-:Y:S01]  /*8380*/  STL [R1+0x13c8], R3 ;  /* 0x0013c80301007387 */ /* 0x0003e20000100800 */
[----:B0-----:R-:W-:Y:S01]  /*8390*/  IADD3 R6, P1, PT, R41, R4, RZ ;  /* 0x0000000429067210 */ /* 0x001fe20007f3e0ff */
[----:B-1----:R-:W-:Y:S02]  /*83a0*/  IMAD.X R3, R11, 0x1, R5, P0 ;  /* 0x000000010b037824 */ /* 0x002fe400000e0605 */
[----:B------:R-:W4:Y:S04]  /*83b0*/  LDL.LU R11, [R1+0xd8] ;  /* 0x0000d800010b7983 */ /* 0x000f280000300800 */
[----:B------:R-:W-:Y:S04]  /*83c0*/  STL [R1+0x13fc], R6 ;  /* 0x0013fc0601007387 */ /* 0x000fe80000100800 */
[----:B------:R-:W4:Y:S04]  /*83d0*/  LDL.LU R22, [R1+0x88] ;  /* 0x0000880001167983 */ /* 0x000f280000300800 */
[----:B------:R0:W-:Y:S02]  /*83e0*/  STL [R1+0x13d0], R3 ;  /* 0x0013d00301007387 */ /* 0x0001e40000100800 */
[----:B0-----:R-:W-:Y:S01]  /*83f0*/  IADD3 R3, P0, PT, R41, R2, RZ ;  /* 0x0000000229037210 */ /* 0x001fe20007f1e0ff */
[----:B---3--:R-:W-:-:S04]  /*8400*/  IMAD.X R9, R8, 0x1, R7, P5 ;  /* 0x0000000108097824 */ /* 0x008fc800028e0607 */
[----:B------:R0:W-:Y:S01]  /*8410*/  STL [R1+0x1404], R3 ;  /* 0x0014040301007387 */ /* 0x0001e20000100800 */
[----:B------:R-:W-:-:S03]  /*8420*/  IADD3 R6, P5, PT, R19, R4, RZ ;  /* 0x0000000413067210 */ /* 0x000fc60007fbe0ff */
[----:B------:R-:W-:Y:S04]  /*8430*/  STL [R1+0x13d8], R9 ;  /* 0x0013d80901007387 */ /* 0x000fe80000100800 */
[----:B------:R-:W3:Y:S01]  /*8440*/  LDL.LU R41, [R1+0xe0] ;  /* 0x0000e00001297983 */ /* 0x000ee20000300800 */
[----:B0-----:R-:W-:-:S03]  /*8450*/  IMAD.X R3, R8, 0x1, R5, P4 ;  /* 0x0000000108037824 */ /* 0x001fc600020e0605 */
[----:B------:R-:W-:Y:S04]  /*8460*/  STL [R1+0x140c], R6 ;  /* 0x00140c0601007387 */ /* 0x000fe80000100800 */
[----:B------:R-:W3:Y:S04]  /*8470*/  LDL.LU R8, [R1+0x90] ;  /* 0x0000900001087983 */ /* 0x000ee80000300800 */
[----:B------:R0:W-:Y:S02]  /*8480*/  STL [R1+0x13e0], R3 ;  /* 0x0013e00301007387 */ /* 0x0001e40000100800 */
[----:B0-----:R-:W-:-:S02]  /*8490*/  IADD3 R3, P4, PT, R19, R2, RZ ;  /* 0x0000000213037210 */ /* 0x001fc40007f9e0ff */
[----:B------:R-:W3:Y:S01]  /*84a0*/  LDL.LU R19, [R1+0xe4] ;  /* 0x0000e40001137983 */ /* 0x000ee20000300800 */
[----:B-----5:R-:W-:-:S03]  /*84b0*/  IMAD.X R6, R42, 0x1, R7, P3 ;  /* 0x000000012a067824 */ /* 0x020fc600018e0607 */
[----:B------:R0:W-:Y:S04]  /*84c0*/  STL [R1+0x1414], R3 ;  /* 0x0014140301007387 */ /* 0x0001e80000100800 */
[----:B------:R1:W-:Y:S01]  /*84d0*/  STL [R1+0x13e8], R6 ;  /* 0x0013e80601007387 */ /* 0x0003e20000100800 */
[----:B0-----:R-:W-:Y:S01]  /*84e0*/  IADD3 R3, P3, PT, R18, R4, RZ ;  /* 0x0000000412037210 */ /* 0x001fe20007f7e0ff */
[----:B-1----:R-:W-:Y:S02]  /*84f0*/  IMAD.X R6, R42, 0x1, R5, P2 ;  /* 0x000000012a067824 */ /* 0x002fe400010e0605 */
[----:B------:R-:W5:Y:S04]  /*8500*/  LDL.LU R42, [R1+0x94] ;  /* 0x00009400012a7983 */ /* 0x000f680000300800 */
[----:B------:R0:W-:Y:S04]  /*8510*/  STL [R1+0x141c], R3 ;  /* 0x00141c0301007387 */ /* 0x0001e80000100800 */
[----:B------:R1:W-:Y:S01]  /*8520*/  STL [R1+0x13f0], R6 ;  /* 0x0013f00601007387 */ /* 0x0003e20000100800 */
[----:B0-----:R-:W-:Y:S01]  /*8530*/  IADD3 R3, P2, PT, R18, R2, RZ ;  /* 0x0000000212037210 */ /* 0x001fe20007f5e0ff */
[----:B------:R-:W-:-:S04]  /*8540*/  IMAD.X R9, R43, 0x1, R7, P1 ;  /* 0x000000012b097824 */ /* 0x000fc800008e0607 */
[----:B------:R0:W-:Y:S04]  /*8550*/  STL [R1+0x1424], R3 ;  /* 0x0014240301007387 */ /* 0x0001e80000100800 */
[----:B------:R0:W-:Y:S01]  /*8560*/  STL [R1+0x13f8], R9 ;  /* 0x0013f80901007387 */ /* 0x0001e20000100800 */
[----:B-1----:R-:W-:-:S03]  /*8570*/  IADD3 R6, P1, PT, R24, R4, RZ ;  /* 0x0000000418067210 */ /* 0x002fc60007f3e0ff */
[----:B------:R-:W5:Y:S01]  /*8580*/  LDL.LU R18, [R1+0xe8] ;  /* 0x0000e80001127983 */ /* 0x000f620000300800 */
[----:B0-----:R-:W-:-:S03]  /*8590*/  IMAD.X R3, R43, 0x1, R5, P0 ;  /* 0x000000012b037824 */ /* 0x001fc600000e0605 */
[----:B------:R0:W-:Y:S01]  /*85a0*/  STL [R1+0x142c], R6 ;  /* 0x00142c0601007387 */ /* 0x0001e20000100800 */
[----:B------:R-:W-:-:S03]  /*85b0*/  IADD3 R9, P0, PT, R24, R2, RZ ;  /* 0x0000000218097210 */ /* 0x000fc60007f1e0ff */
[----:B------:R-:W5:Y:S04]  /*85c0*/  LDL.LU R43, [R1+0x9c] ;  /* 0x00009c00012b7983 */ /* 0x000f680000300800 */
[----:B------:R-:W-:Y:S04]  /*85d0*/  STL [R1+0x1400], R3 ;  /* 0x0014000301007387 */ /* 0x000fe80000100800 */
[----:B------:R1:W-:Y:S01]  /*85e0*/  STL [R1+0x1434], R9 ;  /* 0x0014340901007387 */ /* 0x0003e20000100800 */
[C---:B0-----:R-:W-:Y:S02]  /*85f0*/  IMAD.X R6, R15.reuse, 0x1, R7, P5 ;  /* 0x000000010f067824 */ /* 0x041fe400028e0607 */
[----:B-1----:R-:W-:Y:S01]  /*8600*/  IMAD.X R9, R15, 0x1, R5, P4 ;  /* 0x000000010f097824 */ /* 0x002fe200020e0605 */
[----:B------:R-:W-:-:S02]  /*8610*/  IADD3 R3, P5, PT, R44, R4, RZ ;  /* 0x000000042c037210 */ /* 0x000fc40007fbe0ff */
[----:B------:R0:W-:Y:S04]  /*8620*/  STL [R1+0x1408], R6 ;  /* 0x0014080601007387 */ /* 0x0001e80000100800 */
[----:B------:R2:W-:Y:S04]  /*8630*/  STL [R1+0x143c], R3 ;  /* 0x00143c0301007387 */ /* 0x0005e80000100800 */
[----:B------:R-:W-:Y:S01]  /*8640*/  STL [R1+0x1410], R9 ;  /* 0x0014100901007387 */ /* 0x000fe20000100800 */
[----:B0-----:R-:W-:-:S03]  /*8650*/  IADD3 R6, P4, PT, R44, R2, RZ ;  /* 0x000000022c067210 */ /* 0x001fc60007f9e0ff */
[----:B------:R-:W5:Y:S04]  /*8660*/  LDL.LU R15, [R1+0xec] ;  /* 0x0000ec00010f7983 */ /* 0x000f680000300800 */
[----:B------:R0:W-:Y:S04]  /*8670*/  STL [R1+0x1444], R6 ;  /* 0x0014440601007387 */ /* 0x0001e80000100800 */
[----:B------:R-:W5:Y:S01]  /*8680*/  LDL.LU R44, [R1+0xa0] ;  /* 0x0000a000012c7983 */ /* 0x000f620000300800 */
[C---:B--2---:R-:W-:Y:S02]  /*8690*/  IMAD.X R3, R38.reuse, 0x1, R7, P3 ;  /* 0x0000000126037824 */ /* 0x044fe400018e0607 */
[----:B0-----:R-:W-:-:S03]  /*86a0*/  IMAD.X R6, R38, 0x1, R5, P2 ;  /* 0x0000000126067824 */ /* 0x001fc600010e0605 */
[----:B------:R0:W-:Y:S01]  /*86b0*/  STL [R1+0x1418], R3 ;  /* 0x0014180301007387 */ /* 0x0001e20000100800 */
[C---:B------:R-:W-:Y:S02]  /*86c0*/  IADD3 R9, P3, PT, R12.reuse, R4, RZ ;  /* 0x000000040c097210 */ /* 0x040fe40007f7e0ff */
[----:B0-----:R-:W-:-:S03]  /*86d0*/  IADD3 R3, P2, PT, R12, R2, RZ ;  /* 0x000000020c037210 */ /* 0x001fc60007f5e0ff */
[----:B------:R4:W-:Y:S04]  /*86e0*/  STL [R1+0x144c], R9 ;  /* 0x00144c0901007387 */ /* 0x0009e80000100800 */
[----:B------:R-:W-:Y:S04]  /*86f0*/  STL [R1+0x1420], R6 ;  /* 0x0014200601007387 */ /* 0x000fe80000100800 */
[----:B------:R0:W-:Y:S01]  /*8700*/  STL [R1+0x1454], R3 ;  /* 0x0014540301007387 */ /* 0x0001e20000100800 */
[C---:B----4-:R-:W-:Y:S02]  /*8710*/  IMAD.X R9, R11.reuse, 0x1, R7, P1 ;  /* 0x000000010b097824 */ /* 0x050fe400008e0607 */
[----:B0-----:R-:W-:-:S03]  /*8720*/  IMAD.X R3, R11, 0x1, R5, P0 ;  /* 0x000000010b037824 */ /* 0x001fc600000e0605 */
[----:B------:R0:W-:Y:S01]  /*8730*/  STL [R1+0x1428], R9 ;  /* 0x0014280901007387 */ /* 0x0001e20000100800 */
[----:B------:R-:W-:-:S03]  /*8740*/  IADD3 R6, P1, PT, R22, R4, RZ ;  /* 0x0000000416067210 */ /* 0x000fc60007f3e0ff */
[----:B------:R-:W2:Y:S04]  /*8750*/  LDL.LU R12, [R1+0xf0] ;  /* 0x0000f000010c7983 */ /* 0x000ea80000300800 */
[----:B------:R3:W-:Y:S01]  /*8760*/  STL [R1+0x145c], R6 ;  /* 0x00145c0601007387 */ /* 0x0007e20000100800 */
[----:B0-----:R-:W-:-:S03]  /*8770*/  IADD3 R9, P0, PT, R22, R2, RZ ;  /* 0x0000000216097210 */ /* 0x001fc60007f1e0ff */
[----:B------:R-:W4:Y:S04]  /*8780*/  LDL.LU R11, [R1+0xa8] ;  /* 0x0000a800010b7983 */ /* 0x000f280000300800 */
[----:B------:R-:W-:Y:S04]  /*8790*/  STL [R1+0x1430], R3 ;  /* 0x0014300301007387 */ /* 0x000fe80000100800 */
[----:B------:R0:W-:Y:S01]  /*87a0*/  STL [R1+0x1464], R9 ;  /* 0x0014640901007387 */ /* 0x0001e20000100800 */
[C---:B---3--:R-:W-:Y:S02]  /*87b0*/  IMAD.X R6, R41.reuse, 0x1, R7, P5 ;  /* 0x0000000129067824 */ /* 0x048fe400028e0607 */
[----:B0-----:R-:W-:Y:S01]  /*87c0*/  IMAD.X R9, R41, 0x1, R5, P4 ;  /* 0x0000000129097824 */ /* 0x001fe200020e0605 */
[----:B------:R-:W-:-:S02]  /*87d0*/  IADD3 R3, P5, PT, R8, R4, RZ ;  /* 0x0000000408037210 */ /* 0x000fc40007fbe0ff */
[----:B------:R0:W-:Y:S04]  /*87e0*/  STL [R1+0x1438], R6 ;  /* 0x0014380601007387 */ /* 0x0001e80000100800 */
[----:B------:R1:W-:Y:S04]  /*87f0*/  STL [R1+0x146c], R3 ;  /* 0x00146c0301007387 */ /* 0x0003e80000100800 */
[----:B------:R-:W-:Y:S01]  /*8800*/  STL [R1+0x1440], R9 ;  /* 0x0014400901007387 */ /* 0x000fe20000100800 */
[----:B0-----:R-:W-:-:S03]  /*8810*/  IADD3 R6, P4, PT, R8, R2, RZ ;  /* 0x0000000208067210 */ /* 0x001fc60007f9e0ff */
[----:B------:R-:W3:Y:S01]  /*8820*/  LDL.LU R8, [R1+0xf4] ;  /* 0x0000f40001087983 */ /* 0x000ee20000300800 */
[----:B-1----:R-:W-:-:S03]  /*8830*/  IMAD.X R3, R19, 0x1, R7, P3 ;  /* 0x0000000113037824 */ /* 0x002fc600018e0607 */
[----:B------:R0:W-:Y:S04]  /*8840*/  STL [R1+0x1474], R6 ;  /* 0x0014740601007387 */ /* 0x0001e80000100800 */
[----:B------:R-:W3:Y:S04]  /*8850*/  LDL.LU R33, [R1+0xac] ;  /* 0x0000ac0001217983 */ /* 0x000ee80000300800 */
[----:B------:R1:W-:Y:S01]  /*8860*/  STL [R1+0x1448], R3 ;  /* 0x0014480301007387 */ /* 0x0003e20000100800 */
[----:B0-----:R-:W-:Y:S01]  /*8870*/  IMAD.X R6, R19, 0x1, R5, P2 ;  /* 0x0000000113067824 */ /* 0x001fe200010e0605 */
[----:B-----5:R-:W-:-:S02]  /*8880*/  IADD3 R9, P3, PT, R42, R4, RZ ;  /* 0x000000042a097210 */ /* 0x020fc40007f7e0ff */
[----:B-1----:R-:W-:-:S03]  /*8890*/  IADD3 R3, P2, PT, R42, R2, RZ ;  /* 0x000000022a037210 */ /* 0x002fc60007f5e0ff */
[----:B------:R-:W-:Y:S04]  /*88a0*/  STL [R1+0x147c], R9 ;  /* 0x00147c0901007387 */ /* 0x000fe80000100800 */
[----:B------:R-:W5:Y:S04]  /*88b0*/  LDL.LU R25, [R1+0xf8] ;  /* 0x0000f80001197983 */ /* 0x000f680000300800 */
[----:B------:R0:W-:Y:S04]  /*88c0*/  STL [R1+0x1450], R6 ;  /* 0x0014500601007387 */ /* 0x0001e80000100800 */
[----:B------:R-:W5:Y:S04]  /*88d0*/  LDL.LU R36, [R1+0xb4] ;  /* 0x0000b40001247983 */ /* 0x000f680000300800 */
[----:B------:R1:W-:Y:S04]  /*88e0*/  STL [R1+0x1484], R3 ;  /* 0x0014840301007387 */ /* 0x0003e80000100800 */
[----:B------:R-:W5:Y:S01]  /*88f0*/  LDL.LU R24, [R1+0xfc] ;  /* 0x0000fc0001187983 */ /* 0x000f620000300800 */
[----:B0-----:R-:W-:-:S05]  /*8900*/  IMAD.X R6, R18, 0x1, R7, P1 ;  /* 0x0000000112067824 */ /* 0x001fca00008e0607 */
[----:B------:R0:W-:Y:S01]  /*8910*/  STL [R1+0x1458], R6 ;  /* 0x0014580601007387 */ /* 0x0001e20000100800 */
[----:B-1----:R-:W-:-:S03]  /*8920*/  IADD3 R3, P1, PT, R43, R4, RZ ;  /* 0x000000042b037210 */ /* 0x002fc60007f3e0ff */
[----:B------:R-:W5:Y:S01]  /*8930*/  LDL.LU R38, [R1+0xbc] ;  /* 0x0000bc0001267983 */ /* 0x000f620000300800 */
[----:B0-----:R-:W-:-:S03]  /*8940*/  IMAD.X R6, R18, 0x1, R5, P0 ;  /* 0x0000000112067824 */ /* 0x001fc600000e0605 */
[----:B------:R0:W-:Y:S04]  /*8950*/  STL [R1+0x148c], R3 ;  /* 0x00148c0301007387 */ /* 0x0001e80000100800 */
[----:B------:R-:W5:Y:S04]  /*8960*/  LDL.LU R22, [R1+0x100] ;  /* 0x0001000001167983 */ /* 0x000f680000300800 */
[----:B------:R1:W-:Y:S01]  /*8970*/  STL [R1+0x1460], R6 ;  /* 0x0014600601007387 */ /* 0x0003e20000100800 */
[----:B0-----:R-:W-:-:S03]  /*8980*/  IADD3 R3, P0, PT, R43, R2, RZ ;  /* 0x000000022b037210 */ /* 0x001fc60007f1e0ff */
[----:B------:R-:W5:Y:S04]  /*8990*/  LDL.LU R41, [R1+0xc0] ;  /* 0x0000c00001297983 */ /* 0x000f680000300800 */
[----:B------:R0:W-:Y:S04]  /*89a0*/  STL [R1+0x1494], R3 ;  /* 0x0014940301007387 */ /* 0x0001e80000100800 */
[----:B------:R-:W5:Y:S01]  /*89b0*/  LDL.LU R19, [R1+0x104] ;  /* 0x0001040001137983 */ /* 0x000f620000300800 */
[----:B-1----:R-:W-:-:S05]  /*89c0*/  IMAD.X R6, R15, 0x1, R7, P5 ;  /* 0x000000010f067824 */ /* 0x002fca00028e0607 */
[----:B------:R1:W-:Y:S01]  /*89d0*/  STL [R1+0x1468], R6 ;  /* 0x0014680601007387 */ /* 0x0003e20000100800 */
[----:B0-----:R-:W-:-:S03]  /*89e0*/  IADD3 R3, P5, PT, R44, R4, RZ ;  /* 0x000000042c037210 */ /* 0x001fc60007fbe0ff */
[----:B------:R-:W5:Y:S04]  /*89f0*/  LDL.LU R42, [R1+0xc8] ;  /* 0x0000c800012a7983 */ /* 0x000f680000300800 */
[----:B------:R0:W-:Y:S01]  /*8a00*/  STL [R1+0x149c], R3 ;  /* 0x00149c0301007387 */ /* 0x0001e20000100800 */
[----:B-1----:R-:W-:-:S03]  /*8a10*/  IMAD.X R6, R15, 0x1, R5, P4 ;  /* 0x000000010f067824 */ /* 0x002fc600020e0605 */
[----:B------:R-:W5:Y:S04]  /*8a20*/  LDL.LU R18, [R1+0x108] ;  /* 0x0001080001127983 */ /* 0x000f680000300800 */
[----:B------:R2:W-:Y:S01]  /*8a30*/  STL [R1+0x1470], R6 ;  /* 0x0014700601007387 */ /* 0x0005e20000100800 */
[----:B0-----:R-:W-:-:S03]  /*8a40*/  IADD3 R3, P4, PT, R44, R2, RZ ;  /* 0x000000022c037210 */ /* 0x001fc60007f9e0ff */
[----:B------:R-:W5:Y:S04]  /*8a50*/  LDL.LU R43, [R1+0xcc] ;  /* 0x0000cc00012b7983 */ /* 0x000f680000300800 */
[----:B------:R4:W-:Y:S04]  /*8a60*/  STL [R1+0x14a4], R3 ;  /* 0x0014a40301007387 */ /* 0x0009e80000100800 */
[----:B------:R-:W5:Y:S01]  /*8a70*/  LDL.LU R15, [R1+0x10c] ;  /* 0x00010c00010f7983 */ /* 0x000f620000300800 */
[----:B--2---:R-:W-:-:S05]  /*8a80*/  IMAD.X R6, R12, 0x1, R7, P3 ;  /* 0x000000010c067824 */ /* 0x004fca00018e0607 */
[----:B------:R0:W-:Y:S01]  /*8a90*/  STL [R1+0x1478], R6 ;  /* 0x0014780601007387 */ /* 0x0001e20000100800 */
[----:B----4-:R-:W-:-:S03]  /*8aa0*/  IADD3 R3, P3, PT, R11, R4, RZ ;  /* 0x000000040b037210 */ /* 0x010fc60007f7e0ff */
[----:B------:R-:W2:Y:S01]  /*8ab0*/  LDL.LU R44, [R1+0xd4] ;  /* 0x0000d400012c7983 */ /* 0x000ea20000300800 */
[----:B0-----:R-:W-:-:S03]  /*8ac0*/  IMAD.X R6, R12, 0x1, R5, P2 ;  /* 0x000000010c067824 */ /* 0x001fc600010e0605 */
[----:B------:R0:W-:Y:S04]  /*8ad0*/  STL [R1+0x14ac], R3 ;  /* 0x0014ac0301007387 */ /* 0x0001e80000100800 */
[----:B------:R-:W4:Y:S04]  /*8ae0*/  LDL.LU R12, [R1+0x110] ;  /* 0x00011000010c7983 */ /* 0x000f280000300800 */
[----:B------:R-:W-:Y:S01]  /*8af0*/  STL [R1+0x1480], R6 ;  /* 0x0014800601007387 */ /* 0x000fe20000100800 */
[----:B0-----:R-:W-:-:S03]  /*8b00*/  IADD3 R3, P2, PT, R11, R2, RZ ;  /* 0x000000020b037210 */ /* 0x001fc60007f5e0ff */
[----:B------:R-:W4:Y:S04]  /*8b10*/  LDL.LU R11, [R1+0xdc] ;  /* 0x0000dc00010b7983 */ /* 0x000f280000300800 */
[----:B------:R0:W-:Y:S01]  /*8b20*/  STL [R1+0x14b4], R3 ;  /* 0x0014b40301007387 */ /* 0x0001e20000100800 */
[C---:B---3--:R-:W-:Y:S02]  /*8b30*/  IMAD.X R9, R8.reuse, 0x1, R7, P1 ;  /* 0x0000000108097824 */ /* 0x048fe400008e0607 */
[----:B0-----:R-:W-:-:S03]  /*8b40*/  IMAD.X R3, R8, 0x1, R5, P0 ;  /* 0x0000000108037824 */ /* 0x001fc600000e0605 */
[----:B------:R0:W-:Y:S04]  /*8b50*/  STL [R1+0x1488], R9 ;  /* 0x0014880901007387 */ /* 0x0001e80000100800 */
[----:B------:R-:W3:Y:S01]  /*8b60*/  LDL.LU R8, [R1+0x114] ;  /* 0x0001140001087983 */ /* 0x000ee20000300800 */
[----:B------:R-:W-:-:S05]  /*8b70*/  IADD3 R6, P1, PT, R33, R4, RZ ;  /* 0x0000000421067210 */ /* 0x000fca0007f3e0ff */
[----:B------:R-:W-:Y:S01]  /*8b80*/  STL [R1+0x14bc], R6 ;  /* 0x0014bc0601007387 */ /* 0x000fe20000100800 */
[----:B0-----:R-:W-:-:S03]  /*8b90*/  IADD3 R9, P0, PT, R33, R2, RZ ;  /* 0x0000000221097210 */ /* 0x001fc60007f1e0ff */
[----:B------:R5:W-:Y:S04]  /*8ba0*/  STL [R1+0x1490], R3 ;  /* 0x0014900301007387 */ /* 0x000be80000100800 */
[----:B------:R0:W-:Y:S01]  /*8bb0*/  STL [R1+0x14c4], R9 ;  /* 0x0014c40901007387 */ /* 0x0001e20000100800 */
[C---:B-----5:R-:W-:Y:S02]  /*8bc0*/  IMAD.X R3, R25.reuse, 0x1, R7, P5 ;  /* 0x0000000119037824 */ /* 0x060fe400028e0607 */
[----:B0-----:R-:W-:-:S03]  /*8bd0*/  IMAD.X R9, R25, 0x1, R5, P4 ;  /* 0x0000000119097824 */ /* 0x001fc600020e0605 */
[----:B------:R0:W-:Y:S01]  /*8be0*/  STL [R1+0x1498], R3 ;  /* 0x0014980301007387 */ /* 0x0001e20000100800 */
[----:B------:R-:W-:-:S05]  /*8bf0*/  IADD3 R6, P5, PT, R36, R4, RZ ;  /* 0x0000000424067210 */ /* 0x000fca0007fbe0ff */
[----:B------:R1:W-:Y:S01]  /*8c00*/  STL [R1+0x14cc], R6 ;  /* 0x0014cc0601007387 */ /* 0x0003e20000100800 */
[----:B0-----:R-:W-:-:S03]  /*8c10*/  IADD3 R3, P4, PT, R36, R2, RZ ;  /* 0x0000000224037210 */ /* 0x001fc60007f9e0ff */
[----:B------:R0:W-:Y:S01]  /*8c20*/  STL [R1+0x14a0], R9 ;  /* 0x0014a00901007387 */ /* 0x0001e20000100800 */
[----:B-1----:R-:W-:-:S03]  /*8c30*/  IMAD.X R6, R24, 0x1, R7, P3 ;  /* 0x0000000118067824 */ /* 0x002fc600018e0607 */
[----:B------:R1:W-:Y:S01]  /*8c40*/  STL [R1+0x14d4], R3 ;  /* 0x0014d40301007387 */ /* 0x0003e20000100800 */
[----:B0-----:R-:W-:-:S03]  /*8c50*/  IADD3 R9, P3, PT, R38, R4, RZ ;  /* 0x0000000426097210 */ /* 0x001fc60007f7e0ff */
[----:B------:R0:W-:Y:S01]  /*8c60*/  STL [R1+0x14a8], R6 ;  /* 0x0014a80601007387 */ /* 0x0001e20000100800 */
[----:B-1----:R-:W-:-:S03]  /*8c70*/  IMAD.X R3, R24, 0x1, R5, P2 ;  /* 0x0000000118037824 */ /* 0x002fc600010e0605 */
[----:B------:R1:W-:Y:S01]  /*8c80*/  STL [R1+0x14dc], R9 ;  /* 0x0014dc0901007387 */ /* 0x0003e20000100800 */
[----:B0-----:R-:W-:-:S03]  /*8c90*/  IADD3 R6, P2, PT, R38, R2, RZ ;  /* 0x0000000226067210 */ /* 0x001fc60007f5e0ff */
[----:B------:R0:W-:Y:S04]  /*8ca0*/  STL [R1+0x14b0], R3 ;  /* 0x0014b00301007387 */ /* 0x0001e80000100800 */
[----:B------:R5:W-:Y:S01]  /*8cb0*/  STL [R1+0x14e4], R6 ;  /* 0x0014e40601007387 */ /* 0x000be20000100800 */
[----:B-1----:R-:W-:Y:S01]  /*8cc0*/  IMAD.X R9, R22, 0x1, R7, P1 ;  /* 0x0000000116097824 */ /* 0x002fe200008e0607 */
[----:B0-----:R-:W-:-:S04]  /*8cd0*/  IADD3 R3, P1, PT, R41, R4, RZ ;  /* 0x0000000429037210 */ /* 0x001fc80007f3e0ff */
[----:B------:R0:W-:Y:S01]  /*8ce0*/  STL [R1+0x14b8], R9 ;  /* 0x0014b80901007387 */ /* 0x0001e20000100800 */
[----:B-----5:R-:W-:-:S03]  /*8cf0*/  IMAD.X R6, R22, 0x1, R5, P0 ;  /* 0x0000000116067824 */ /* 0x020fc600000e0605 */
[----:B------:R1:W-:Y:S04]  /*8d00*/  STL [R1+0x14ec], R3 ;  /* 0x0014ec0301007387 */ /* 0x0003e80000100800 */
[----:B------:R5:W-:Y:S01]  /*8d10*/  STL [R1+0x14c0], R6 ;  /* 0x0014c00601007387 */ /* 0x000be20000100800 */
[----:B0-----:R-:W-:Y:S01]  /*8d20*/  IADD3 R9, P0, PT, R41, R2, RZ ;  /* 0x0000000229097210 */ /* 0x001fe20007f1e0ff */
[----:B-1----:R-:W-:-:S04]  /*8d30*/  IMAD.X R3, R19, 0x1, R7, P5 ;  /* 0x0000000113037824 */ /* 0x002fc800028e0607 */
[----:B------:R0:W-:Y:S04]  /*8d40*/  STL [R1+0x14f4], R9 ;  /* 0x0014f40901007387 */ /* 0x0001e80000100800 */
[----:B------:R1:W-:Y:S01]  /*8d50*/  STL [R1+0x14c8], R3 ;  /* 0x0014c80301007387 */ /* 0x0003e20000100800 */
[C---:B-----5:R-:W-:Y:S01]  /*8d60*/  IADD3 R6, P5, PT, R42.reuse, R4, RZ ;  /* 0x000000042a067210 */ /* 0x060fe20007fbe0ff */
[----:B0-----:R-:W-:Y:S01]  /*8d70*/  IMAD.X R9, R19, 0x1, R5, P4 ;  /* 0x0000000113097824 */ /* 0x001fe200020e0605 */
[----:B-1----:R-:W-:-:S03]  /*8d80*/  IADD3 R3, P4, PT, R42, R2, RZ ;  /* 0x000000022a037210 */ /* 0x002fc60007f9e0ff */
[----:B------:R0:W-:Y:S04]  /*8d90*/  STL [R1+0x14fc], R6 ;  /* 0x0014fc0601007387 */ /* 0x0001e80000100800 */
[----:B------:R1:W-:Y:S01]  /*8da0*/  STL [R1+0x14d0], R9 ;  /* 0x0014d00901007387 */ /* 0x0003e20000100800 */
[----:B0-----:R-:W-:-:S03]  /*8db0*/  IMAD.X R6, R18, 0x1, R7, P3 ;  /* 0x0000000112067824 */ /* 0x001fc600018e0607 */
[----:B------:R0:W-:Y:S01]  /*8dc0*/  STL [R1+0x1500], R3 ;  /* 0x0015000301007387 */ /* 0x0001e20000100800 */
[----:B-1----:R-:W-:-:S03]  /*8dd0*/  IADD3 R9, P3, PT, R43, R4, RZ ;  /* 0x000000042b097210 */ /* 0x002fc60007f7e0ff */
[----:B------:R1:W-:Y:S01]  /*8de0*/  STL [R1+0x14d8], R6 ;  /* 0x0014d80601007387 */ /* 0x0003e20000100800 */
[----:B0-----:R-:W-:-:S03]  /*8df0*/  IMAD.X R3, R18, 0x1, R5, P2 ;  /* 0x0000000112037824 */ /* 0x001fc600010e0605 */
[----:B------:R0:W-:Y:S01]  /*8e00*/  STL [R1+0x1504], R9 ;  /* 0x0015040901007387 */ /* 0x0001e20000100800 */
[----:B-1----:R-:W-:-:S03]  /*8e10*/  IADD3 R6, P2, PT, R43, R2, RZ ;  /* 0x000000022b067210 */ /* 0x002fc60007f5e0ff */
[----:B------:R-:W-:Y:S04]  /*8e20*/  STL [R1+0x14e0], R3 ;  /* 0x0014e00301007387 */ /* 0x000fe80000100800 */
[----:B------:R1:W-:Y:S01]  /*8e30*/  STL [R1+0x1508], R6 ;  /* 0x0015080601007387 */ /* 0x0003e20000100800 */
[----:B0-----:R-:W-:-:S05]  /*8e40*/  IMAD.X R9, R15, 0x1, R7, P1 ;  /* 0x000000010f097824 */ /* 0x001fca00008e0607 */
[----:B------:R0:W-:Y:S01]  /*8e50*/  STL [R1+0x14e8], R9 ;  /* 0x0014e80901007387 */ /* 0x0001e20000100800 */
[----:B-1----:R-:W-:Y:S01]  /*8e60*/  IMAD.X R6, R15, 0x1, R5, P0 ;  /* 0x000000010f067824 */ /* 0x002fe200000e0605 */
[----:B------:R-:W-:Y:S02]  /*8e70*/  SHF.R.S32.HI R0, RZ, 0x1f, R0 ;  /* 0x0000001fff007819 */ /* 0x000fe40000011400 */
[C---:B--2---:R-:W-:Y:S02]  /*8e80*/  IADD3 R3, P1, PT, R44.reuse, R4, RZ ;  /* 0x000000042c037210 */ /* 0x044fe40007f3e0ff */
[----:B0-----:R-:W-:-:S03]  /*8e90*/  IADD3 R9, P0, PT, R44, R2, RZ ;  /* 0x000000022c097210 */ /* 0x001fc60007f1e0ff */
[----:B------:R4:W-:Y:S04]  /*8ea0*/  STL [R1+0x150c], R3 ;  /* 0x00150c0301007387 */ /* 0x0009e80000100800 */
[----:B------:R0:W-:Y:S01]  /*8eb0*/  STL [R1+0x14f0], R6 ;  /* 0x0014f00601007387 */ /* 0x0001e20000100800 */
[----:B----4-:R-:W-:-:S03]  /*8ec0*/  IMAD.X R3, R12, 0x1, R7, P5 ;  /* 0x000000010c037824 */ /* 0x010fc600028e0607 */
[----:B------:R-:W-:Y:S01]  /*8ed0*/  STL [R1+0x1510], R9 ;  /* 0x0015100901007387 */ /* 0x000fe20000100800 */
[C---:B0-----:R-:W-:Y:S01]  /*8ee0*/  IADD3 R6, P5, PT, R11.reuse, R4, RZ ;  /* 0x000000040b067210 */ /* 0x041fe20007fbe0ff */
[----:B------:R-:W-:Y:S02]  /*8ef0*/  IMAD.X R4, R12, 0x1, R5, P4 ;  /* 0x000000010c047824 */ /* 0x000fe400020e0605 */
[----:B------:R0:W-:Y:S04]  /*8f00*/  STL [R1+0x14f8], R3 ;  /* 0x0014f80301007387 */ /* 0x0001e80000100800 */
[----:B------:R-:W-:Y:S04]  /*8f10*/  STL [R1+0x123c], R6 ;  /* 0x00123c0601007387 */ /* 0x000fe80000100800 */
[----:B------:R-:W-:Y:S01]  /*8f20*/  STL [R1+0x1238], R4 ;  /* 0x0012380401007387 */ /* 0x000fe20000100800 */
[----:B0-----:R-:W-:-:S02]  /*8f30*/  IADD3 R3, P4, PT, R11, R2, RZ ;  /* 0x000000020b037210 */ /* 0x001fc40007f9e0ff */
[----:B------:R-:W-:-:S03]  /*8f40*/  SHF.R.S32.HI R2, RZ, 0x1f, R11 ;  /* 0x0000001fff027819 */ /* 0x000fc6000001140b */
[----:B------:R0:W-:Y:S02]  /*8f50*/  STL [R1+0x1234], R3 ;  /* 0x0012340301007387 */ /* 0x0001e40000100800 */
[--C-:B0-----:R-:W-:Y:S02]  /*8f60*/  IMAD.X R3, R0, 0x1, R7.reuse, P1 ;  /* 0x0000000100037824 */ /* 0x101fe400008e0607 */
[C---:B---3--:R-:W-:Y:S02]  /*8f70*/  IMAD.X R4, R8.reuse, 0x1, R7, P3 ;  /* 0x0000000108047824 */ /* 0x048fe400018e0607 */
[----:B------:R-:W-:-:S03]  /*8f80*/  IMAD.X R6, R8, 0x1, R5, P2 ;  /* 0x0000000108067824 */ /* 0x000fc600010e0605 */
[----:B------:R0:W-:Y:S04]  /*8f90*/  STL [R1+0x1224], R4 ;  /* 0x0012240401007387 */ /* 0x0001e80000100800 */
[----:B------:R-:W-:Y:S01]  /*8fa0*/  STL [R1+0x1228], R6 ;  /* 0x0012280601007387 */ /* 0x000fe20000100800 */
[----:B0-----:R-:W-:-:S03]  /*8fb0*/  IMAD.X R4, R0, 0x1, R5, P0 ;  /* 0x0000000100047824 */ /* 0x001fc600000e0605 */
[----:B------:R-:W2:Y:S04]  /*8fc0*/  LDL.LU R0, [R1+0x1750] ;  /* 0x0017500001007983 */ /* 0x000ea80000300800 */
[----:B------:R0:W-:Y:S04]  /*8fd0*/  STL [R1+0x122c], R3 ;  /* 0x00122c0301007387 */ /* 0x0001e80000100800 */
[----:B------:R-:W-:Y:S01]  /*8fe0*/  STL [R1+0x1230], R4 ;  /* 0x0012300401007387 */ /* 0x000fe20000100800 */
[C---:B0-----:R-:W-:Y:S02]  /*8ff0*/  IMAD.X R3, R2.reuse, 0x1, R7, P5 ;  /* 0x0000000102037824 */ /* 0x041fe400028e0607 */
[----:B------:R-:W-:-:S03]  /*9000*/  IMAD.X R2, R2, 0x1, R5, P4 ;  /* 0x0000000102027824 */ /* 0x000fc600020e0605 */
[----:B------:R-:W-:Y:S04]  /*9010*/  STL [R1+0x1220], R3 ;  /* 0x0012200301007387 */ /* 0x000fe80000100800 */
[----:B------:R0:W-:Y:S04]  /*9020*/  STL [R1+0xa3c], R2 ;  /* 0x000a3c0201007387 */ /* 0x0001e80000100800 */
        /* <DEDUP_REMOVED lines=245> */
[----:B------:R-:W0:Y:S04]  /*9f80*/  LDL R42, [R1+0x824] ;  /* 0x00082400012a7983 */ /* 0x000e280000100800 */
[----:B------:R-:W3:Y:S04]  /*9f90*/  LDL R18, [R1+0x81c] ;  /* 0x00081c0001127983 */ /* 0x000ee80000100800 */
[----:B------:R-:W4:Y:S04]  /*9fa0*/  LDL R43, [R1+0x814] ;  /* 0x00081400012b7983 */ /* 0x000f280000100800 */
[----:B------:R-:W5:Y:S04]  /*9fb0*/  LDL R15, [R1+0x80c] ;  /* 0x00080c00010f7983 */ /* 0x000f680000100800 */
[----:B------:R-:W2:Y:S04]  /*9fc0*/  LDL R44, [R1+0x820] ;  /* 0x00082000012c7983 */ /* 0x000ea80000100800 */
[----:B------:R-:W2:Y:S04]  /*9fd0*/  LDL R12, [R1+0x818] ;  /* 0x00081800010c7983 */ /* 0x000ea80000100800 */
[----:B------:R-:W2:Y:S04]  /*9fe0*/  LDL R11, [R1+0x810] ;  /* 0x00081000010b7983 */ /* 0x000ea80000100800 */
[----:B------:R-:W2:Y:S01]  /*9ff0*/  LDL R8, [R1+0x808] ;  /* 0x0008080001087983 */ /* 0x000ea20000100800 */
[----:B------:R-:W-:-:S03]  /*a000*/  UIMAD UR47, UR39, 0x3f, URZ ;  /* 0x0000003f272f78a4 */ /* 0x000fc6000f8e02ff */
[----:B------:R-:W-:Y:S04]  /*a010*/  STL [R1+0x370], RZ ;  /* 0x000370ff01007387 */ /* 0x000fe80000100800 */
[----:B------:R-:W-:Y:S04]  /*a020*/  STL [R1+0x374], RZ ;  /* 0x000374ff01007387 */ /* 0x000fe80000100800 */
[----:B------:R-:W-:Y:S04]  /*a030*/  STL [R1+0x378], RZ ;  /* 0x000378ff01007387 */ /* 0x000fe80000100800 */
[----:B------:R-:W-:Y:S04]  /*a040*/  STL [R1+0x37c], RZ ;  /* 0x00037cff01007387 */ /* 0x000fe80000100800 */
[----:B------:R-:W-:Y:S04]  /*a050*/  STL [R1+0x360], RZ ;  /* 0x000360ff01007387 */ /* 0x000fe80000100800 */
[----:B------:R-:W-:Y:S04]  /*a060*/  STL [R1+0x364], RZ ;  /* 0x000364ff01007387 */ /* 0x000fe80000100800 */
[----:B------:R-:W-:Y:S04]  /*a070*/  STL [R1+0x368], RZ ;  /* 0x000368ff01007387 */ /* 0x000fe80000100800 */
[----:B------:R-:W-:Y:S01]  /*a080*/  STL [R1+0x36c], RZ ;  /* 0x00036cff01007387 */ /* 0x000fe20000100800 */
[----:B------:R-:W-:-:S03]  /*a090*/  UIMAD UR61, UR39, 0x3e, URZ ;  /* 0x0000003e273d78a4 */ /* 0x000fc6000f8e02ff */
[----:B------:R-:W-:Y:S01]  /*a0a0*/  STL [R1+0xa0], RZ ;  /* 0x0000a0ff01007387 */ /* 0x000fe20000100800 */
[----:B------:R-:W-:-:S03]  /*a0b0*/  USHF.R.S32.HI UR24, URZ, 0x1f, UR7 ;  /* 0x0000001fff187899 */ /* 0x000fc60008011407 */
[----:B------:R-:W-:Y:S04]  /*a0c0*/  STL [R1+0xa4], RZ ;  /* 0x0000a4ff01007387 */ /* 0x000fe80000100800 */
[----:B------:R-:W-:Y:S01]  /*a0d0*/  STL [R1+0xa8], RZ ;  /* 0x0000a8ff01007387 */ /* 0x000fe20000100800 */
[----:B------:R-:W-:Y:S02]  /*a0e0*/  ULEA.HI UR24, UR24, UR7, URZ, 0x6 ;  /* 0x0000000718187291 */ /* 0x000fe4000f8f30ff */
[----:B------:R-:W-:Y:S02]  /*a0f0*/  USHF.R.S32.HI UR7, URZ, 0x1f, UR47 ;  /* 0x0000001fff077899 */ /* 0x000fe4000801142f */
[----:B------:R-:W-:Y:S02]  /*a100*/  UIMAD UR69, UR39, 0x3d, URZ ;  /* 0x0000003d274578a4 */ /* 0x000fe4000f8e02ff */
[----:B------:R-:W-:-:S02]  /*a110*/  UIMAD UR53, UR39, 0x3c, URZ ;  /* 0x0000003c273578a4 */ /* 0x000fc4000f8e02ff */
[----:B------:R-:W-:Y:S02]  /*a120*/  UIMAD UR73, UR39, 0x3b, URZ ;  /* 0x0000003b274978a4 */ /* 0x000fe4000f8e02ff */
[----:B------:R-:W-:Y:S02]  /*a130*/  UIMAD UR65, UR39, 0x3a, URZ ;  /* 0x0000003a274178a4 */ /* 0x000fe4000f8e02ff */
[----:B------:R-:W-:Y:S02]  /*a140*/  UIMAD UR57, UR39, 0x39, URZ ;  /* 0x00000039273978a4 */ /* 0x000fe4000f8e02ff */
[----:B------:R-:W-:Y:S02]  /*a150*/  UIMAD UR49, UR39, 0x38, URZ ;  /* 0x00000038273178a4 */ /* 0x000fe4000f8e02ff */
[----:B------:R-:W-:Y:S02]  /*a160*/  UIMAD UR75, UR39, 0x37, URZ ;  /* 0x00000037274b78a4 */ /* 0x000fe4000f8e02ff */
[----:B------:R-:W-:-:S02]  /*a170*/  UIMAD UR71, UR39, 0x36, URZ ;  /* 0x00000036274778a4 */ /* 0x000fc4000f8e02ff */
[----:B------:R-:W-:Y:S02]  /*a180*/  UIMAD UR67, UR39, 0x35, URZ ;  /* 0x00000035274378a4 */ /* 0x000fe4000f8e02ff */
[----:B------:R-:W-:Y:S02]  /*a190*/  UIMAD UR63, UR39, 0x34, URZ ;  /* 0x00000034273f78a4 */ /* 0x000fe4000f8e02ff */
[----:B------:R-:W-:Y:S01]  /*a1a0*/  UIMAD UR59, UR39, 0x33, URZ ;  /* 0x00000033273b78a4 */ /* 0x000fe2000f8e02ff */
[----:B0-----:R-:W-:Y:S02]  /*a1b0*/  IADD3 R2, P5, PT, R42, UR47, RZ ;  /* 0x0000002f2a027c10 */ /* 0x001fe4000ffbe0ff */
[----:B---3--:R-:W-:-:S03]  /*a1c0*/  IADD3 R4, P2, PT, R18, UR47, RZ ;  /* 0x0000002f12047c10 */ /* 0x008fc6000ff5e0ff */
[----:B------:R5:W-:Y:S01]  /*a1d0*/  STL [R1+0xa44], R2 ;  /* 0x000a440201007387 */ /* 0x000be20000100800 */
[----:B----4-:R-:W-:-:S03]  /*a1e0*/  IADD3 R3, P3, PT, R43, UR47, RZ ;  /* 0x0000002f2b037c10 */ /* 0x010fc6000ff7e0ff */
[----:B------:R0:W-:Y:S01]  /*a1f0*/  STL [R1+0xa4c], R4 ;  /* 0x000a4c0401007387 */ /* 0x0001e20000100800 */
[----:B-----5:R-:W-:-:S03]  /*a200*/  IADD3 R2, P6, PT, R15, UR47, RZ ;  /* 0x0000002f0f027c10 */ /* 0x020fc6000ffde0ff */
[----:B------:R1:W-:Y:S04]  /*a210*/  STL [R1+0xa54], R3 ;  /* 0x000a540301007387 */ /* 0x0003e80000100800 */
[----:B------:R3:W-:Y:S01]  /*a220*/  STL [R1+0xa5c], R2 ;  /* 0x000a5c0201007387 */ /* 0x0007e20000100800 */
[----:B0-----:R-:W-:Y:S02]  /*a230*/  IADD3 R4, P1, PT, R43, UR61, RZ ;  /* 0x0000003d2b047c10 */ /* 0x001fe4000ff3e0ff */
[----:B-1----:R-:W-:Y:S02]  /*a240*/  IADD3 R3, P4, PT, R42, UR61, RZ ;  /* 0x0000003d2a037c10 */ /* 0x002fe4000ff9e0ff */
[----:B---3--:R-:W-:-:S03]  /*a250*/  IADD3 R2, P0, PT, R18, UR61, RZ ;  /* 0x0000003d12027c10 */ /* 0x008fc6000ff1e0ff */
[----:B------:R2:W-:Y:S04]  /*a260*/  STL [R1+0xa64], R3 ;  /* 0x000a640301007387 */ /* 0x0005e80000100800 */
[----:B------:R0:W-:Y:S01]  /*a270*/  STL [R1+0xa6c], R2 ;  /* 0x000a6c0201007387 */ /* 0x0001e20000100800 */
[----:B--2---:R-:W-:-:S03]  /*a280*/  IADD3.X R3, PT, PT, R44, UR7, RZ, P5, !PT ;  /* 0x000000072c037c10 */ /* 0x004fc6000affe4ff */
[----:B------:R1:W-:Y:S01]  /*a290*/  STL [R1+0xa74], R4 ;  /* 0x000a740401007387 */ /* 0x0003e20000100800 */
[----:B0-----:R-:W-:-:S03]  /*a2a0*/  IADD3 R2, P5, PT, R15, UR61, RZ ;  /* 0x0000003d0f027c10 */ /* 0x001fc6000ffbe0ff */
[----:B------:R0:W-:Y:S04]  /*a2b0*/  STL [R1+0xa40], R3 ;  /* 0x000a400301007387 */ /* 0x0001e80000100800 */
[----:B------:R2:W-:Y:S01]  /*a2c0*/  STL [R1+0xa7c], R2 ;  /* 0x000a7c0201007387 */ /* 0x0005e20000100800 */
[----:B-1----:R-:W-:Y:S02]  /*a2d0*/  IADD3.X R4, PT, PT, R12, UR7, RZ, P2, !PT ;  /* 0x000000070c047c10 */ /* 0x002fe400097fe4ff */
[----:B0-----:R-:W-:-:S03]  /*a2e0*/  IADD3.X R3, PT, PT, R11, UR7, RZ, P3, !PT ;  /* 0x000000070b037c10 */ /* 0x001fc60009ffe4ff */
[----:B------:R-:W-:Y:S01]  /*a2f0*/  STL [R1+0xa48], R4 ;  /* 0x000a480401007387 */ /* 0x000fe20000100800 */
[----:B--2---:R-:W-:-:S03]  /*a300*/  IADD3.X R2, PT, PT, R8, UR7, RZ, P6, !PT ;  /* 0x0000000708027c10 */ /* 0x004fc6000b7fe4ff */
[----:B------:R0:W-:Y:S01]  /*a310*/  STL [R1+0xa50], R3 ;  /* 0x000a500301007387 */ /* 0x0001e20000100800 */
[----:B------:R-:W-:-:S03]  /*a320*/  USHF.R.S32.HI UR47, URZ, 0x1f, UR61 ;  /* 0x0000001fff2f7899 */ /* 0x000fc6000801143d */
[----:B------:R1:W-:Y:S01]  /*a330*/  STL [R1+0xa58], R2 ;  /* 0x000a580201007387 */ /* 0x0003e20000100800 */
[----:B0-----:R-:W-:Y:S02]  /*a340*/  IADD3 R3, P6, PT, R42, UR69, RZ ;  /* 0x000000452a037c10 */ /* 0x001fe4000ffde0ff */
[----:B-1----:R-:W-:-:S03]  /*a350*/  IADD3 R2, P2, PT, R18, UR69, RZ ;  /* 0x0000004512027c10 */ /* 0x002fc6000ff5e0ff */
[----:B------:R0:W-:Y:S01]  /*a360*/  STL [R1+0xa84], R3 ;  /* 0x000a840301007387 */ /* 0x0001e20000100800 */
[----:B------:R-:W-:-:S03]  /*a370*/  IADD3 R4, P3, PT, R43, UR69, RZ ;  /* 0x000000452b047c10 */ /* 0x000fc6000ff7e0ff */
[----:B------:R1:W-:Y:S01]  /*a380*/  STL [R1+0xa8c], R2 ;  /* 0x000a8c0201007387 */ /* 0x0003e20000100800 */
[----:B0-----:R-:W-:-:S03]  /*a390*/  IADD3.X R3, PT, PT, R44, UR47, RZ, P4, !PT ;  /* 0x0000002f2c037c10 */ /* 0x001fc6000a7fe4ff */
[----:B------:R0:W-:Y:S01]  /*a3a0*/  STL [R1+0xa94], R4 ;  /* 0x000a940401007387 */ /* 0x0001e20000100800 */
[----:B-1----:R-:W-:-:S03]  /*a3b0*/  IADD3 R2, P4, PT, R15, UR69, RZ ;  /* 0x000000450f027c10 */ /* 0x002fc6000ff9e0ff */
[----:B------:R1:W-:Y:S04]  /*a3c0*/  STL [R1+0xa60], R3 ;  /* 0x000a600301007387 */ /* 0x0003e80000100800 */
[----:B------:R2:W-:Y:S01]  /*a3d0*/  STL [R1+0xa9c], R2 ;  /* 0x000a9c0201007387 */ /* 0x0005e20000100800 */
[----:B0-----:R-:W-:Y:S02]  /*a3e0*/  IADD3.X R4, PT, PT, R12, UR47, RZ, P0, !PT ;  /* 0x0000002f0c047c10 */ /* 0x001fe400087fe4ff */
[----:B-1----:R-:W-:-:S03]  /*a3f0*/  IADD3.X R3, PT, PT, R11, UR47, RZ, P1, !PT ;  /* 0x0000002f0b037c10 */ /* 0x002fc60008ffe4ff */
        /* <DEDUP_REMOVED lines=166> */
[----:B------:R1:W-:Y:S01]  /*ae60*/  STL [R1+0xba0], R3 ;  /* 0x000ba00301007387 */ /* 0x0003e20000100800 */
[----:B------:R-:W-:-:S03]  /*ae70*/  UIMAD UR55, UR39, 0x32, URZ ;  /* 0x00000032273778a4 */ /* 0x000fc6000f8e02ff */
        /* <DEDUP_REMOVED lines=304> */
[----:B------:R-:W-:Y:S01]  /*c180*/  STL [R1+0xdc0], R3 ;  /* 0x000dc00301007387 */ /* 0x000fe20000100800 */
[----:B------:R-:W-:-:S03]  /*c190*/  USHF.R.S32.HI UR47, URZ, 0x1f, UR50 ;  /* 0x0000001fff2f7899 */ /* 0x000fc60008011432 */
[----:B------:R1:W-:Y:S01]  /*c1a0*/  STL [R1+0xdfc], R2 ;  /* 0x000dfc0201007387 */ /* 0x0003e20000100800 */
[----:B0-----:R-:W-:Y:S02]  /*c1b0*/  IADD3.X R4, PT, PT, R12, UR51, RZ, P3, !PT ;  /* 0x000000330c047c10 */ /* 0x001fe40009ffe4ff */
[----:B-1----:R-:W-:-:S03]  /*c1c0*/  IADD3.X R2, PT, PT, R11, UR51, RZ, P6, !PT ;  /* 0x000000330b027c10 */ /* 0x002fc6000b7fe4ff */
[----:B------:R0:W-:Y:S01]  /*c1d0*/  STL [R1+0xdc8], R4 ;  /* 0x000dc80401007387 */ /* 0x0001e20000100800 */
[----:B------:R-:W-:-:S03]  /*c1e0*/  IADD3.X R3, PT, PT, R8, UR51, RZ, P2, !PT ;  /* 0x0000003308037c10 */ /* 0x000fc600097fe4ff */
[----:B------:R1:W-:Y:S01]  /*c1f0*/  STL [R1+0xdd0], R2 ;  /* 0x000dd00201007387 */ /* 0x0003e20000100800 */
[----:B------:R-:W-:-:S03]  /*c200*/  UIMAD UR26, UR39, 0x21, URZ ;  /* 0x00000021271a78a4 */ /* 0x000fc6000f8e02ff */
[----:B------:R2:W-:Y:S01]  /*c210*/  STL [R1+0xdd8], R3 ;  /* 0x000dd80301007387 */ /* 0x0005e20000100800 */
[----:B0-----:R-:W-:Y:S02]  /*c220*/  IADD3.X R4, PT, PT, R12, UR47, RZ, P1, !PT ;  /* 0x0000002f0c047c10 */ /* 0x001fe40008ffe4ff */
[----:B-1----:R-:W-:Y:S02]  /*c230*/  IADD3.X R2, PT, PT, R44, UR47, RZ, P4, !PT ;  /* 0x0000002f2c027c10 */ /* 0x002fe4000a7fe4ff */
[----:B--2---:R-:W-:-:S03]  /*c240*/  IADD3.X R3, PT, PT, R11, UR47, RZ, P0, !PT ;  /* 0x0000002f0b037c10 */ /* 0x004fc600087fe4ff */
[----:B------:R0:W-:Y:S04]  /*c250*/  STL [R1+0xde0], R2 ;  /* 0x000de00201007387 */ /* 0x0001e80000100800 */
[----:B------:R1:W-:Y:S01]  /*c260*/  STL [R1+0xde8], R4 ;  /* 0x000de80401007387 */ /* 0x0003e20000100800 */
[----:B0-----:R-:W-:-:S03]  /*c270*/  IADD3.X R2, PT, PT, R8, UR47, RZ, P5, !PT ;  /* 0x0000002f08027c10 */ /* 0x001fc6000affe4ff */
[----:B------:R-:W-:Y:S04]  /*c280*/  STL [R1+0xdf0], R3 ;  /* 0x000df00301007387 */ /* 0x000fe80000100800 */
[----:B------:R0:W-:Y:S01]  /*c290*/  STL [R1+0xdf8], R2 ;  /* 0x000df80201007387 */ /* 0x0001e20000100800 */
[----:B-1----:R-:W-:Y:S01]  /*c2a0*/  IADD3 R4, P1, PT, R18, UR26, RZ ;  /* 0x0000001a12047c10 */ /* 0x002fe2000ff3e0ff */
[----:B------:R-:W-:Y:S02]  /*c2b0*/  USHF.L.U32 UR27, UR39, 0x5, URZ ;  /* 0x00000005271b7899 */ /* 0x000fe400080006ff */
[----:B------:R-:W-:Y:S01]  /*c2c0*/  STL [R1+0xac], RZ ;  /* 0x0000acff01007387 */ /* 0x000fe20000100800 */
[----:B0-----:R-:W-:Y:S02]  /*c2d0*/  IADD3 R2, P5, PT, R42, UR26, RZ ;  /* 0x0000001a2a027c10 */ /* 0x001fe4000ffbe0ff */
[----:B------:R-:W-:-:S03]  /*c2e0*/  IADD3 R3, P0, PT, R43, UR26, RZ ;  /* 0x0000001a2b037c10 */ /* 0x000fc6000ff1e0ff */
[----:B------:R0:W-:Y:S01]  /*c2f0*/  STL [R1+0xe04], R2 ;  /* 0x000e040201007387 */ /* 0x0001e20000100800 */
[----:B------:R-:W-:-:S03]  /*c300*/  USHF.R.S32.HI UR48, URZ, 0x1f, UR26 ;  /* 0x0000001fff307899 */ /* 0x000fc6000801141a */
[----:B------:R1:W-:Y:S01]  /*c310*/  STL [R1+0xe0c], R4 ;  /* 0x000e0c0401007387 */ /* 0x0003e20000100800 */
[----:B0-----:R-:W-:-:S03]  /*c320*/  IADD3 R2, P4, PT, R15, UR26, RZ ;  /* 0x0000001a0f027c10 */ /* 0x001fc6000ff9e0ff */
[----:B------:R0:W-:Y:S04]  /*c330*/  STL [R1+0xe14], R3 ;  /* 0x000e140301007387 */ /* 0x0001e80000100800 */
[----:B------:R2:W-:Y:S01]  /*c340*/  STL [R1+0xe1c], R2 ;  /* 0x000e1c0201007387 */ /* 0x0005e20000100800 */
[C---:B-1----:R-:W-:Y:S02]  /*c350*/  LOP3.LUT R4, R0.reuse, 0x60, RZ, 0x3c, !PT ;  /* 0x0000006000047812 */ /* 0x042fe400078e3cff */
[----:B0-----:R-:W-:Y:S02]  /*c360*/  LOP3.LUT R3, R0, 0x20, RZ, 0x3c, !PT ;  /* 0x0000002000037812 */ /* 0x001fe400078e3cff */
[----:B------:R-:W-:Y:S02]  /*c370*/  IADD3 R3, P3, PT, R42, UR27, RZ ;  /* 0x0000001b2a037c10 */ /* 0x000fe4000ff7e0ff */
[----:B--2---:R-:W-:-:S02]  /*c380*/  LOP3.LUT R2, R0, 0x40, RZ, 0x3c, !PT ;  /* 0x0000004000027812 */ /* 0x004fc400078e3cff */
[----:B------:R-:W-:Y:S01]  /*c390*/  IADD3 R2, P2, PT, R18, UR27, RZ ;  /* 0x0000001b12027c10 */ /* 0x000fe2000ff5e0ff */
[----:B------:R0:W-:Y:S01]  /*c3a0*/  STL [R1+0xe24], R3 ;  /* 0x000e240301007387 */ /* 0x0001e20000100800 */
[----:B------:R-:W-:Y:S01]  /*c3b0*/  IADD3 R4, P6, PT, R43, UR27, RZ ;  /* 0x0000001b2b047c10 */ /* 0x000fe2000ffde0ff */
[----:B------:R-:W-:Y:S02]  /*c3c0*/  UIMAD UR45, UR39, 0x1f, URZ ;  /* 0x0000001f272d78a4 */ /* 0x000fe4000f8e02ff */
[----:B------:R1:W-:Y:S01]  /*c3d0*/  STL [R1+0xe2c], R2 ;  /* 0x000e2c0201007387 */ /* 0x0003e20000100800 */
[----:B0-----:R-:W-:-:S03]  /*c3e0*/  IADD3.X R3, PT, PT, R44, UR48, RZ, P5, !PT ;  /* 0x000000302c037c10 */ /* 0x001fc6000affe4ff */
[----:B------:R0:W-:Y:S01]  /*c3f0*/  STL [R1+0xe34], R4 ;  /* 0x000e340401007387 */ /* 0x0001e20000100800 */
[----:B-1----:R-:W-:-:S03]  /*c400*/  IADD3 R2, P5, PT, R15, UR27, RZ ;  /* 0x0000001b0f027c10 */ /* 0x002fc6000ffbe0ff */
[----:B------:R1:W-:Y:S04]  /*c410*/  STL [R1+0xe00], R3 ;  /* 0x000e000301007387 */ /* 0x0003e80000100800 */
[----:B------:R2:W-:Y:S01]  /*c420*/  STL [R1+0xe3c], R2 ;  /* 0x000e3c0201007387 */ /* 0x0005e20000100800 */
[----:B0-----:R-:W-:Y:S02]  /*c430*/  IADD3.X R4, PT, PT, R12, UR48, RZ, P1, !PT ;  /* 0x000000300c047c10 */ /* 0x001fe40008ffe4ff */
[----:B-1----:R-:W-:-:S03]  /*c440*/  IADD3 R3, P1, PT, R42, UR45, RZ ;  /* 0x0000002d2a037c10 */ /* 0x002fc6000ff3e0ff */
[----:B------:R0:W-:Y:S01]  /*c450*/  STL [R1+0xe08], R4 ;  /* 0x000e080401007387 */ /* 0x0001e20000100800 */
[----:B--2---:R-:W-:Y:S01]  /*c460*/  IADD3.X R2, PT, PT, R11, UR48, RZ, P0, !PT ;  /* 0x000000300b027c10 */ /* 0x004fe200087fe4ff */
[----:B------:R-:W-:Y:S02]  /*c470*/  USHF.R.S32.HI UR49, URZ, 0x1f, UR27 ;  /* 0x0000001fff317899 */ /* 0x000fe4000801141b */
[----:B------:R1:W-:Y:S04]  /*c480*/  STL [R1+0xe44], R3 ;  /* 0x000e440301007387 */ /* 0x0003e80000100800 */
[----:B------:R2:W-:Y:S01]  /*c490*/  STL [R1+0xe10], R2 ;  /* 0x000e100201007387 */ /* 0x0005e20000100800 */
[----:B0-----:R-:W-:Y:S01]  /*c4a0*/  IADD3 R4, P0, PT, R18, UR45, RZ ;  /* 0x0000002d12047c10 */ /* 0x001fe2000ff1e0ff */
[----:B------:R-:W-:Y:S01]  /*c4b0*/  USHF.L.U32 UR25, UR39, 0x6, URZ ;  /* 0x0000000627197899 */ /* 0x000fe200080006ff */
[----:B-1----:R-:W-:-:S03]  /*c4c0*/  IADD3.X R3, PT, PT, R8, UR48, RZ, P4, !PT ;  /* 0x0000003008037c10 */ /* 0x002fc6000a7fe4ff */
[----:B------:R0:W-:Y:S01]  /*c4d0*/  STL [R1+0xe4c], R4 ;  /* 0x000e4c0401007387 */ /* 0x0001e20000100800 */
[----:B--2---:R-:W-:Y:S01]  /*c4e0*/  IADD3 R2, P4, PT, R43, UR45, RZ ;  /* 0x0000002d2b027c10 */ /* 0x004fe2000ff9e0ff */
[----:B------:R-:W-:Y:S02]  /*c4f0*/  UIMAD UR39, UR39, 0x1e, URZ ;  /* 0x0000001e272778a4 */ /* 0x000fe4000f8e02ff */
[----:B------:R1:W-:Y:S04]  /*c500*/  STL [R1+0xe18], R3 ;  /* 0x000e180301007387 */ /* 0x0003e80000100800 */
[----:B------:R2:W-:Y:S01]  /*c510*/  STL [R1+0xe54], R2 ;  /* 0x000e540201007387 */ /* 0x0005e20000100800 */
[----:B0-----:R-:W-:Y:S02]  /*c520*/  IADD3.X R4, PT, PT, R44, UR49, RZ, P3, !PT ;  /* 0x000000312c047c10 */ /* 0x001fe40009ffe4ff */
[----:B-1----:R-:W-:-:S03]  /*c530*/  IADD3 R3, P3, PT, R15, UR45, RZ ;  /* 0x0000002d0f037c10 */ /* 0x002fc6000ff7e0ff */
[----:B------:R0:W-:Y:S01]  /*c540*/  STL [R1+0xe20], R4 ;  /* 0x000e200401007387 */ /* 0x0001e20000100800 */
[----:B--2---:R-:W-:-:S03]  /*c550*/  IADD3.X R2, PT, PT, R12, UR49, RZ, P2, !PT ;  /* 0x000000310c027c10 */ /* 0x004fc600097fe4ff */
[----:B------:R1:W-:Y:S01]  /*c560*/  STL [R1+0xe5c], R3 ;  /* 0x000e5c0301007387 */ /* 0x0003e20000100800 */
[----:B------:R-:W-:-:S03]  /*c570*/  USHF.R.S32.HI UR76, URZ, 0x1f, UR45 ;  /* 0x0000001fff4c7899 */ /* 0x000fc6000801142d */
[----:B------:R2:W-:Y:S01]  /*c580*/  STL [R1+0xe28], R2 ;  /* 0x000e280201007387 */ /* 0x0005e20000100800 */
[----:B0-----:R-:W-:Y:S02]  /*c590*/  IADD3 R4, P2, PT, R42, UR39, RZ ;  /* 0x000000272a047c10 */ /* 0x001fe4000ff5e0ff */
[----:B-1----:R-:W-:-:S03]  /*c5a0*/  IADD3.X R3, PT, PT, R11, UR49, RZ, P6, !PT ;  /* 0x000000310b037c10 */ /* 0x002fc6000b7fe4ff */
[----:B------:R0:W-:Y:S01]  /*c5b0*/  STL [R1+0xe64], R4 ;  /* 0x000e640401007387 */ /* 0x0001e20000100800 */
[----:B--2---:R-:W-:-:S03]  /*c5c0*/  IADD3 R2, P6, PT, R18, UR39, RZ ;  /* 0x0000002712027c10 */ /* 0x004fc6000ffde0ff */
[----:B------:R1:W-:Y:S01]  /*c5d0*/  STL [R1+0xe30], R3 ;  /* 0x000e300301007387 */ /* 0x0003e20000100800 */
[----:B------:R-:W-:-:S03]  /*c5e0*/  UIMAD UR5, UR5, 0x1d, URZ ;  /* 0x0000001d050578a4 */ /* 0x000fc6000f8e02ff */
[----:B------:R2:W-:Y:S01]  /*c5f0*/  STL [R1+0xe6c], R2 ;  /* 0x000e6c0201007387 */ /* 0x0005e20000100800 */
[----:B0-----:R-:W-:Y:S02]  /*c600*/  IADD3.X R4, PT, PT, R8, UR49, RZ, P5, !PT ;  /* 0x0000003108047c10 */ /* 0x001fe4000affe4ff */
[----:B-1----:R-:W-:-:S03]  /*c610*/  IADD3 R3, P5, PT, R43, UR39, RZ ;  /* 0x000000272b037c10 */ /* 0x002fc6000ffbe0ff */
[----:B------:R0:W-:Y:S01]  /*c620*/  STL [R1+0xe38], R4 ;  /* 0x000e380401007387 */ /* 0x0001e20000100800 */
[----:B--2---:R-:W-:-:S03]  /*c630*/  IADD3.X R2, PT, PT, R44, UR76, RZ, P1, !PT ;  /* 0x0000004c2c027c10 */ /* 0x004fc60008ffe4ff */
[----:B------:R1:W-:Y:S04]  /*c640*/  STL [R1+0xe74], R3 ;  /* 0x000e740301007387 */ /* 0x0003e80000100800 */
[----:B------:R2:W-:Y:S01]  /*c650*/  STL [R1+0xe40], R2 ;  /* 0x000e400201007387 */ /* 0x0005e20000100800 */
[----:B0-----:R-:W-:Y:S02]  /*c660*/  IADD3 R4, P1, PT, R15, UR39, RZ ;  /* 0x000000270f047c10 */ /* 0x001fe4000ff3e0ff */
[----:B-1----:R-:W-:-:S03]  /*c670*/  IADD3.X R3, PT, PT, R12, UR76, RZ, P0, !PT ;  /* 0x0000004c0c037c10 */ /* 0x002fc600087fe4ff */
[----:B------:R0:W-:Y:S01]  /*c680*/  STL [R1+0xe7c], R4 ;  /* 0x000e7c0401007387 */ /* 0x0001e20000100800 */
[----:B--2---:R-:W-:-:S03]  /*c690*/  IADD3 R2, P0, PT, R42, UR5, RZ ;  /* 0x000000052a027c10 */ /* 0x004fc6000ff1e0ff */
[----:B------:R1:W-:Y:S01]  /*c6a0*/  STL [R1+0xe48], R3 ;  /* 0x000e480301007387 */ /* 0x0003e20000100800 */
[----:B------:R-:W-:-:S03]  /*c6b0*/  USHF.R.S32.HI UR53, URZ, 0x1f, UR39 ;  /* 0x0000001fff357899 */ /* 0x000fc60008011427 */
[----:B------:R2:W-:Y:S01]  /*c6c0*/  STL [R1+0xe84], R2 ;  /* 0x000e840201007387 */ /* 0x0005e20000100800 */
[----:B0-----:R-:W-:Y:S02]  /*c6d0*/  IADD3.X R4, PT, PT, R11, UR76, RZ, P4, !PT ;  /* 0x0000004c0b047c10 */ /* 0x001fe4000a7fe4ff */
[----:B-1----:R-:W-:-:S03]  /*c6e0*/  IADD3 R3, P4, PT, R18, UR5, RZ ;  /* 0x0000000512037c10 */ /* 0x002fc6000ff9e0ff */
[----:B------:R0:W-:Y:S01]  /*c6f0*/  STL [R1+0xe50], R4 ;  /* 0x000e500401007387 */ /* 0x0001e20000100800 */
[----:B--2---:R-:W-:-:S03]  /*c700*/  IADD3.X R2, PT, PT, R8, UR76, RZ, P3, !PT ;  /* 0x0000004c08027c10 */ /* 0x004fc60009ffe4ff */
[----:B------:R1:W-:Y:S01]  /*c710*/  STL [R1+0xe8c], R3 ;  /* 0x000e8c0301007387 */ /* 0x0003e20000100800 */
[----:B------:R-:W-:-:S03]  /*c720*/  UIMAD UR17, UR17, 0x1c, URZ ;  /* 0x0000001c111178a4 */ /* 0x000fc6000f8e02ff */
[----:B------:R2:W-:Y:S01]  /*c730*/  STL [R1+0xe58], R2 ;  /* 0x000e580201007387 */ /* 0x0005e20000100800 */
[----:B0-----:R-:W-:Y:S02]  /*c740*/  IADD3 R4, P3, PT, R43, UR5, RZ ;  /* 0x000000052b047c10 */ /* 0x001fe4000ff7e0ff */
[----:B-1----:R-:W-:-:S03]  /*c750*/  IADD3.X R3, PT, PT, R44, UR53, RZ, P2, !PT ;  /* 0x000000352c037c10 */ /* 0x002fc600097fe4ff */
[----:B------:R0:W-:Y:S01]  /*c760*/  STL [R1+0xe94], R4 ;  /* 0x000e940401007387 */ /* 0x0001e20000100800 */
[----:B--2---:R-:W-:-:S03]  /*c770*/  IADD3 R2, P2, PT, R15, UR5, RZ ;  /* 0x000000050f027c10 */ /* 0x004fc6000ff5e0ff */
        /* <DEDUP_REMOVED lines=9> */
[----:B0-----:R-:W-:Y:S02]  /*c810*/  IADD3 R4, P5, PT, R18, UR17, RZ ;  /* 0x0000001112047c10 */ /* 0x001fe4000ffbe0ff */
        /* <DEDUP_REMOVED lines=200> */
[----:B------:R-:W-:-:S03]  /*d4a0*/  USHF.L.U32 UR38, UR38, 0x4, URZ ;  /* 0x0000000426267899 */ /* 0x000fc600080006ff */
        /* <DEDUP_REMOVED lines=141> */
[----:B------:R-:W-:-:S03]  /*dd80*/  USHF.L.U32 UR20, UR20, 0x3, URZ ;  /* 0x0000000314147899 */ /* 0x000fc600080006ff */
        /* <DEDUP_REMOVED lines=154> */
[----:B0-----:R-:W-:Y:S02]  /*e730*/  IADD3.X R4, PT, PT, R11, UR77, RZ, P5, !PT ;  /* 0x0000004d0b047c10 */ /* 0x001fe4000affe4ff */
[----:B-1----:R-:W-:-:S03]  /*e740*/  IADD3.X R3, PT, PT, R8, UR77, RZ, P1, !PT ;  /* 0x0000004d08037c10 */ /* 0x002fc60008ffe4ff */
[----:B------:R0:W-:Y:S01]  /*e750*/  STL [R1+0x11f0], R4 ;  /* 0x0011f00401007387 */ /* 0x0001e20000100800 */
[----:B--2---:R-:W-:-:S03]  /*e760*/  IADD3.X R2, PT, PT, R44, UR8, RZ, P0, !PT ;  /* 0x000000082c027c10 */ /* 0x004fc600087fe4ff */
[----:B------:R1:W-:Y:S04]  /*e770*/  STL [R1+0x11f8], R3 ;  /* 0x0011f80301007387 */ /* 0x0003e80000100800 */
[----:B------:R2:W-:Y:S01]  /*e780*/  STL [R1+0x1200], R2 ;  /* 0x0012000201007387 */ /* 0x0005e20000100800 */
[----:B0-----:R-:W-:Y:S02]  /*e790*/  IADD3.X R4, PT, PT, R12, UR8, RZ, P4, !PT ;  /* 0x000000080c047c10 */ /* 0x001fe4000a7fe4ff */
[----:B-1----:R-:W-:Y:S02]  /*e7a0*/  IADD3.X R3, PT, PT, R11, UR8, RZ, P3, !PT ;  /* 0x000000080b037c10 */ /* 0x002fe40009ffe4ff */
[----:B--2---:R-:W-:Y:S01]  /*e7b0*/  IADD3.X R2, PT, PT, R8, UR8, RZ, P2, !PT ;  /* 0x0000000808027c10 */ /* 0x004fe200097fe4ff */
[----:B------:R0:W-:Y:S04]  /*e7c0*/  STL [R1+0x1208], R4 ;  /* 0x0012080401007387 */ /* 0x0001e80000100800 */
[----:B------:R0:W-:Y:S04]  /*e7d0*/  STL [R1+0x1218], R2 ;  /* 0x0012180201007387 */ /* 0x0001e80000100800 */
[----:B------:R0:W-:Y:S01]  /*e7e0*/  STL [R1+0x1210], R3 ;  /* 0x0012100301007387 */ /* 0x0001e20000100800 */
[----:B------:R-:W-:-:S02]  /*e7f0*/  USHF.R.S32.HI UR24, URZ, 0x6, UR24 ;  /* 0x00000006ff187899 */ /* 0x000fc40008011418 */
[----:B------:R-:W-:-:S12]  /*e800*/  USHF.R.S32.HI UR26, URZ, 0x1f, UR25 ;  /* 0x0000001fff1a7899 */ /* 0x000fd80008011419 */
.L_x_1:
[----:B-1----:R-:W2:Y:S01]  /*e810*/  LDL R5, [R1+0x808] ;  /* 0x0008080001057983 */ /* 0x002ea20000100800 */
[----:B0-----:R-:W0:Y:S03]  /*e820*/  LDC R2, c[0x0][0x3a0] ;  /* 0x0000e800ff027b82 */ /* 0x001e260000000800 */
[----:B--2---:R1:W-:Y:S04]  /*e830*/  STL [R1+0x22a4], R5 ;  /* 0x0022a40501007387 */ /* 0x0043e80000100800 */
[----:B------:R-:W2:Y:S04]  /*e840*/  LDL R4, [R1+0x80c] ;  /* 0x00080c0001047983 */ /* 0x000ea80000100800 */
[----:B-1----:R-:W0:Y:S04]  /*e850*/  LDL R5, [R1+0x988] ;  /* 0x0009880001057983 */ /* 0x002e280000100800 */
[----:B------:R-:W-:Y:S04]  /*e860*/  STL [R1+0x2098], R61 ;  /* 0x0020983d01007387 */ /* 0x000fe80000100800 */
        /* <DEDUP_REMOVED lines=64> */
[----:B------:R1:W-:Y:S04]  /*ec70*/  STL [R1+0x22a0], R61 ;  /* 0x0022a03d01007387 */ /* 0x0003e80000100800 */
        /* <DEDUP_REMOVED lines=121> */
[----:B-----5:R-:W-:Y:S04]  /*f410*/  STL [R1+0x1e70], R0 ;  /* 0x001e700001007387 */ /* 0x020fe80000100800 */
        /* <DEDUP_REMOVED lines=17> */
[----:B------:R-:W-:Y:S01]  /*f530*/  STL [R1+0x1efc], R0 ;  /* 0x001efc0001007387 */ /* 0x000fe20000100800 */
[----:B0-----:R-:W-:-:S03]  /*f540*/  IMAD R2, R5, -0x40, R2 ;  /* 0xffffffc005027824 */ /* 0x001fc600078e0202 */
[----:B------:R-:W-:Y:S04]  /*f550*/  STL [R1+0x1f04], R0 ;  /* 0x001f040001007387 */ /* 0x000fe80000100800 */
[----:B------:R-:W-:Y:S04]  /*f560*/  STL [R1+0x1f0c], R0 ;  /* 0x001f0c0001007387 */ /* 0x000fe80000100800 */
[----:B------:R-:W-:Y:S04]  /*f570*/  STL [R1+0x1f14], R0 ;  /* 0x001f140001007387 */ /* 0x000fe80000100800 */
[----:B------:R-:W-:Y:S04]  /*f580*/  STL [R1+0x1f1c], R0 ;  /* 0x001f1c0001007387 */ /* 0x000fe80000100800 */
[----:B------:R-:W2:Y:S01]  /*f590*/  LDL.LU R5, [R1+0x22a4] ;  /* 0x0022a40001057983 */ /* 0x000ea20000300800 */
[----:B------:R-:W-:-:S02]  /*f5a0*/  ISETP.GT.AND P0, PT, R2, RZ, PT ;  /* 0x000000ff0200720c */ /* 0x000fc40003f04270 */
[----:B-1----:R-:W-:-:S11]  /*f5b0*/  PRMT R61, RZ, 0x7610, R61 ;  /* 0x00007610ff3d7816 */ /* 0x002fd6000000003d */
[----:B--2---:R-:W2:Y:S04]  /*f5c0*/  @P0 LDG.E.U8 R61, desc[UR40][R4.64] ;  /* 0x00000028043d0981 */ /* 0x004ea8000c1e1100 */
[----:B--2---:R0:W-:Y:S04]  /*f5d0*/  STL [R1+0x348], R61 ;  /* 0x0003483d01007387 */ /* 0x0041e80000100800 */
[----:B0-----:R-:W2:Y:S04]  /*f5e0*/  LDL.LU R61, [R1+0x22a0] ;  /* 0x0022a000013d7983 */ /* 0x001ea80000300800 */
[----:B------:R-:W3:Y:S04]  /*f5f0*/  LDL R4, [R1+0x810] ;  /* 0x0008100001047983 */ /* 0x000ee80000100800 */
[----:B------:R-:W3:Y:S01]  /*f600*/  LDL R5, [R1+0x814] ;  /* 0x0008140001057983 */ /* 0x000ee20000100800 */
[----:B------:R-:W-:-:S02]  /*f610*/  PRMT R60, RZ, 0x7610, R60 ;  /* 0x00007610ff3c7816 */ /* 0x000fc4000000003c */
[----:B---3--:R-:W-:-:S04]  /*f620*/  @P0 LOP3.LUT R5, R5, R4, RZ, 0x3c, !PT ;  /* 0x0000000405050212 */ /* 0x008fc800078e3cff */
[----:B------:R-:W-:-:S04]  /*f630*/  @P0 LOP3.LUT R4, R5, R4, RZ, 0x3c, !PT ;  /* 0x0000000405040212 */ /* 0x000fc800078e3cff */
[----:B------:R-:W-:-:S05]  /*f640*/  @P0 LOP3.LUT R5, R5, R4, RZ, 0x3c, !PT ;  /* 0x0000000405050212 */ /* 0x000fca00078e3cff */
[----:B------:R-:W3:Y:S04]  /*f650*/  @P0 LDG.E.U8 R60, desc[UR40][R4.64] ;  /* 0x00000028043c0981 */ /* 0x000ee8000c1e1100 */
[----:B---3--:R0:W-:Y:S04]  /*f660*/  STL [R1+0x344], R60 ;  /* 0x0003443c01007387 */ /* 0x0081e80000100800 */
[----:B0-----:R-:W3:Y:S04]  /*f670*/  LDL.LU R60, [R1+0x229c] ;  /* 0x00229c00013c7983 */ /* 0x001ee80000300800 */
[----:B------:R-:W4:Y:S04]  /*f680*/  LDL R4, [R1+0x818] ;  /* 0x0008180001047983 */ /* 0x000f280000100800 */
[----:B------:R-:W4:Y:S01]  /*f690*/  LDL R5, [R1+0x81c] ;  /* 0x00081c0001057983 */ /* 0x000f220000100800 */
[----:B--2---:R-:W-:-:S02]  /*f6a0*/  PRMT R61, RZ, 0x7610, R61 ;  /* 0x00007610ff3d7816 */ /* 0x004fc4000000003d */
[----:B----4-:R-:W-:-:S04]  /*f6b0*/  @P0 LOP3.LUT R5, R5, R4, RZ, 0x3c, !PT ;  /* 0x0000000405050212 */ /* 0x010fc800078e3cff */
[----:B------:R-:W-:-:S04]  /*f6c0*/  @P0 LOP3.LUT R4, R5, R4, RZ, 0x3c, !PT ;  /* 0x0000000405040212 */ /* 0x000fc800078e3cff */
[----:B------:R-:W-:-:S05]  /*f6d0*/  @P0 LOP3.LUT R5, R5, R4, RZ, 0x3c, !PT ;  /* 0x0000000405050212 */ /* 0x000fca00078e3cff */
[----:B------:R-:W2:Y:S04]  /*f6e0*/  @P0 LDG.E.U8 R61, desc[UR40][R4.64] ;  /* 0x00000028043d0981 */ /* 0x000ea8000c1e1100 */
[----:B--2---:R0:W-:Y:S04]  /*f6f0*/  STL [R1+0x340], R61 ;  /* 0x0003403d01007387 */ /* 0x0041e80000100800 */
[----:B0-----:R-:W2:Y:S04]  /*f700*/  LDL.LU R61, [R1+0x2298] ;  /* 0x00229800013d7983 */ /* 0x001ea80000300800 */
[----:B------:R-:W4:Y:S04]  /*f710*/  LDL R4, [R1+0x820] ;  /* 0x0008200001047983 */ /* 0x000f280000100800 */
[----:B------:R-:W4:Y:S01]  /*f720*/  LDL R5, [R1+0x824] ;  /* 0x0008240001057983 */ /* 0x000f220000100800 */
[----:B---3--:R-:W-:-:S02]  /*f730*/  PRMT R60, RZ, 0x7610, R60 ;  /* 0x00007610ff3c7816 */ /* 0x008fc4000000003c */
[----:B----4-:R-:W-:-:S04]  /*f740*/  @P0 LOP3.LUT R5, R5, R4, RZ, 0x3c, !PT ;  /* 0x0000000405050212 */ /* 0x010fc800078e3cff */
[----:B------:R-:W-:-:S04]  /*f750*/  @P0 LOP3.LUT R4, R5, R4, RZ, 0x3c, !PT ;  /* 0x0000000405040212 */ /* 0x000fc800078e3cff */
[----:B------:R-:W-:-:S05]  /*f760*/  @P0 LOP3.LUT R5, R5, R4, RZ, 0x3c, !PT ;  /* 0x0000000405050212 */ /* 0x000fca00078e3cff */
[----:B------:R-:W3:Y:S01]  /*f770*/  @P0 LDG.E.U8 R60, desc[UR40][R4.64] ;  /* 0x00000028043c0981 */ /* 0x000ee2000c1e1100 */
[----:B------:R-:W-:-:S03]  /*f780*/  ISETP.GT.AND P1, PT, R2, 0x1, PT ;  /* 0x000000010200780c */ /* 0x000fc60003f24270 */
        /* <DEDUP_REMOVED lines=1188> */
[----:B------:R-:W-:-:S02]  /*141d0*/  PRMT R59, RZ, 0x7610, R59 ;  /* 0x00007610ff3b7816 */ /* 0x000fc4000000003b */
[----:B----4-:R-:W-:-:S04]  /*141e0*/  @P1 LOP3.LUT R5, R5, R4, RZ, 0x3c, !PT ;  /* 0x0000000405051212 */ /* 0x010fc800078e3cff */
[----:B------:R-:W-:-:S04]  /*141f0*/  @P1 LOP3.LUT R4, R5, R4, RZ, 0x3c, !PT ;  /* 0x0000000405041212 */ /* 0x000fc800078e3cff */
[----:B------:R-:W-:-:S05]  /*14200*/  @P1 LOP3.LUT R5, R5, R4, RZ, 0x3c, !PT ;  /* 0x0000000405051212 */ /* 0x000fca00078e3cff */
[----:B------:R-:W4:Y:S04]  /*14210*/  @P1 LDG.E.U8 R59, desc[UR40][R4.64] ;  /* 0x00000028043b1981 */ /* 0x000f28000c1e1100 */
[----:B----4-:R0:W-:Y:S04]  /*14220*/  STL [R1+0x138], R59 ;  /* 0x0001383b01007387 */ /* 0x0101e80000100800 */
[----:B0-----:R-:W4:Y:S04]  /*14230*/  LDL.LU R59, [R1+0x2090] ;  /* 0x00209000013b7983 */ /* 0x001f280000300800 */
[----:B------:R-:W2:Y:S04]  /*14240*/  LDL R4, [R1+0xe10] ;  /* 0x000e100001047983 */ /* 0x000ea80000100800 */
[----:B------:R-:W2:Y:S01]  /*14250*/  LDL R5, [R1+0xe14] ;  /* 0x000e140001057983 */ /* 0x000ea20000100800 */
[----:B------:R-:W-:-:S02]  /*14260*/  PRMT R58, RZ, 0x7610, R58 ;  /* 0x00007610ff3a7816 */ /* 0x000fc4000000003a */
[----:B--2---:R-:W-:-:S04]  /*14270*/  @P1 LOP3.LUT R5, R5, R4, RZ, 0x3c, !PT ;  /* 0x0000000405051212 */ /* 0x004fc800078e3cff */
[----:B------:R-:W-:-:S04]  /*14280*/  @P1 LOP3.LUT R4, R5, R4, RZ, 0x3c, !PT ;  /* 0x0000000405041212 */ /* 0x000fc800078e3cff */
[----:B------:R-:W-:-:S05]  /*14290*/  @P1 LOP3.LUT R5, R5, R4, RZ, 0x3c, !PT ;  /* 0x0000000405051212 */ /* 0x000fca00078e3cff */
[----:B------:R-:W2:Y:S04]  /*142a0*/  @P1 LDG.E.U8 R58, desc[UR40][R4.64] ;  /* 0x00000028043a1981 */ /* 0x000ea8000c1e1100 */
[----:B--2---:R0:W-:Y:S04]  /*142b0*/  STL [R1+0x134], R58 ;  /* 0x0001343a01007387 */ /* 0x0041e80000100800 */
[----:B0-----:R-:W2:Y:S04]  /*142c0*/  LDL.LU R58, [R1+0x208c] ;  /* 0x00208c00013a7983 */ /* 0x001ea80000300800 */
        /* <DEDUP_REMOVED lines=15> */
[----:B------:R-:W2:Y:S01]  /*143c0*/  @P1 LDG.E.U8 R28, desc[UR40][R4.64] ;  /* 0x00000028041c1981 */ /* 0x000ea2000c1e1100 */
[----:B------:R-:W-:-:S03]  /*143d0*/  ISETP.GT.AND P0, PT, R2, 0x22, PT ;  /* 0x000000220200780c */ /* 0x000fc60003f04270 */
        /* <DEDUP_REMOVED lines=359> */
[----:B------:R0:W2:Y:S04]  /*15a50*/  @P0 LDG.E.U8 R0, desc[UR40][R4.64] ;  /* 0x0000002804000981 */ /* 0x0000a8000c1e1100 */
[----:B------:R-:W0:Y:S04]  /*15a60*/  LDL R4, [R1+0xcb8] ;  /* 0x000cb80001047983 */ /* 0x000e280000100800 */
[----:B------:R-:W0:Y:S01]  /*15a70*/  LDL R5, [R1+0xcbc] ;  /* 0x000cbc0001057983 */ /* 0x000e220000100800 */
[----:B------:R-:W-:Y:S02]  /*15a80*/  ISETP.GT.AND P1, PT, R2, 0x2c, PT ;  /* 0x0000002c0200780c */ /* 0x000fe40003f24270 */
[----:B------:R-:W-:-:S11]  /*15a90*/  PRMT R35, RZ, 0x7610, R35 ;  /* 0x00007610ff237816 */ /* 0x000fd60000000023 */
[----:B0-----:R-:W-:-:S04]  /*15aa0*/  @P1 LOP3.LUT R5, R5, R4, RZ, 0x3c, !PT ;  /* 0x0000000405051212 */ /* 0x001fc800078e3cff */
[----:B------:R-:W-:-:S04]  /*15ab0*/  @P1 LOP3.LUT R4, R5, R4, RZ, 0x3c, !PT ;  /* 0x0000000405041212 */ /* 0x000fc800078e3cff */
[----:B------:R-:W-:-:S05]  /*15ac0*/  @P1 LOP3.LUT R5, R5, R4, RZ, 0x3c, !PT ;  /* 0x0000000405051212 */ /* 0x000fca00078e3cff */
[----:B------:R-:W3:Y:S04]  /*15ad0*/  @P1 LDG.E.U8 R35, desc[UR40][R4.64] ;  /* 0x0000002804231981 */ /* 0x000ee8000c1e1100 */
[----:B--2---:R-:W-:Y:S04]  /*15ae0*/  STL [R1+0x1f20], R0 ;  /* 0x001f200001007387 */ /* 0x004fe80000100800 */
[----:B---3--:R0:W-:Y:S04]  /*15af0*/  STL [R1+0x5c], R35 ;  /* 0x00005c2301007387 */ /* 0x0081e80000100800 */
        /* <DEDUP_REMOVED lines=75> */
[----:B------:R-:W-:Y:S02]  /*15fb0*/  PRMT R60, RZ, 0x7610, R60 ;  /* 0x00007610ff3c7816 */ /* 0x000fe4000000003c */
[----:B0-----:R-:W-:-:S04]  /*15fc0*/  @P1 LOP3.LUT R5, R5, R4, RZ, 0x3c, !PT ;  /* 0x0000000405051212 */ /* 0x001fc800078e3cff */
[----:B------:R-:W-:-:S04]  /*15fd0*/  @P1 LOP3.LUT R4, R5, R4, RZ, 0x3c, !PT ;  /* 0x0000000405041212 */ /* 0x000fc800078e3cff */
[----:B------:R-:W-:Y:S01]  /*15fe0*/  @P1 LOP3.LUT R5, R5, R4, RZ, 0x3c, !PT ;  /* 0x0000000405051212 */ /* 0x000fe200078e3cff */
[----:B--2---:R-:W-:Y:S04]  /*15ff0*/  STL [R1+0x1f9c], R61 ;  /* 0x001f9c3d01007387 */ /* 0x004fe80000100800 */
[----:B------:R0:W2:Y:S04]  /*16000*/  @P1 LDG.E.U8 R60, desc[UR40][R4.64] ;  /* 0x00000028043c1981 */ /* 0x0000a8000c1e1100 */
[----:B------:R-:W0:Y:S04]  /*16010*/  LDL R4, [R1+0xba8] ;  /* 0x000ba80001047983 */ /* 0x000e280000100800 */
[----:B------:R-:W0:Y:S01]  /*16020*/  LDL R5, [R1+0xbac] ;  /* 0x000bac0001057983 */ /* 0x000e220000100800 */
[----:B----4-:R-:W-:-:S02]  /*16030*/  PRMT R59, RZ, 0x7610, R59 ;  /* 0x00007610ff3b7816 */ /* 0x010fc4000000003b */
[----:B0-----:R-:W-:-:S04]  /*16040*/  @P1 LOP3.LUT R5, R5, R4, RZ, 0x3c, !PT ;  /* 0x0000000405051212 */ /* 0x001fc800078e3cff */
[----:B------:R-:W-:-:S04]  /*16050*/  @P1 LOP3.LUT R4, R5, R4, RZ, 0x3c, !PT ;  /* 0x0000000405041212 */ /* 0x000fc800078e3cff */
[----:B------:R-:W-:Y:S01]  /*16060*/  @P1 LOP3.LUT R5, R5, R4, RZ, 0x3c, !PT ;  /* 0x0000000405051212 */ /* 0x000fe200078e3cff */
[----:B--2---:R0:W-:Y:S04]  /*16070*/  STL [R1+0x1fa0], R60 ;  /* 0x001fa03c01007387 */ /* 0x0041e80000100800 */
[----:B------:R1:W2:Y:S01]  /*16080*/  @P1 LDG.E.U8 R59, desc[UR40][R4.64] ;  /* 0x00000028043b1981 */ /* 0x0002a2000c1e1100 */
[----:B------:R-:W-:-:S03]  /*16090*/  PRMT R58, RZ, 0x7610, R58 ;  /* 0x00007610ff3a7816 */ /* 0x000fc6000000003a */
[----:B0-----:R-:W4:Y:S04]  /*160a0*/  LDL R60, [R1+0xb2c] ;  /* 0x000b2c00013c7983 */ /* 0x001f280000100800 */
[----:B------:R-:W1:Y:S04]  /*160b0*/  LDL R4, [R1+0xba0] ;  /* 0x000ba00001047983 */ /* 0x000e680000100800 */
[----:B------:R-:W1:Y:S02]  /*160c0*/  LDL R5, [R1+0xba4] ;  /* 0x000ba40001057983 */ /* 0x000e640000100800 */
[----:B-1----:R-:W-:-:S04]  /*160d0*/  @P1 LOP3.LUT R5, R5, R4, RZ, 0x3c, !PT ;  /* 0x0000000405051212 */ /* 0x002fc800078e3cff */
[----:B------:R-:W-:-:S04]  /*160e0*/  @P1 LOP3.LUT R4, R5, R4, RZ, 0x3c, !PT ;  /* 0x0000000405041212 */ /* 0x000fc800078e3cff */
[----:B------:R-:W-:Y:S01]  /*160f0*/  @P1 LOP3.LUT R5, R5, R4, RZ, 0x3c, !PT ;  /* 0x0000000405051212 */ /* 0x000fe200078e3cff */
[----:B--2---:R-:W-:Y:S04]  /*16100*/  STL [R1+0x1fa4], R59 ;  /* 0x001fa43b01007387 */ /* 0x004fe80000100800 */
[----:B------:R0:W2:Y:S04]  /*16110*/  @P1 LDG.E.U8 R58, desc[UR40][R4.64] ;  /* 0x00000028043a1981 */ /* 0x0000a8000c1e1100 */
[----:B------:R-:W0:Y:S04]  /*16120*/  LDL R4, [R1+0xb38] ;  /* 0x000b380001047983 */ /* 0x000e280000100800 */
[----:B------:R-:W0:Y:S01]  /*16130*/  LDL R5, [R1+0xb3c] ;  /* 0x000b3c0001057983 */ /* 0x000e220000100800 */
[----:B------:R-:W-:-:S02]  /*16140*/  ISETP.GT.AND P2, PT, R2, 0x38, PT ;  /* 0x000000380200780c */ /* 0x000fc40003f44270 */
[----:B------:R-:W-:-:S11]  /*16150*/  PRMT R29, RZ, 0x7610, R29 ;  /* 0x00007610ff1d7816 */ /* 0x000fd6000000001d */
[----:B0-----:R-:W-:-:S04]  /*16160*/  @P2 LOP3.LUT R5, R5, R4, RZ, 0x3c, !PT ;  /* 0x0000000405052212 */ /* 0x001fc800078e3cff */
[----:B------:R-:W-:-:S04]  /*16170*/  @P2 LOP3.LUT R4, R5, R4, RZ, 0x3c, !PT ;  /* 0x0000000405042212 */ /* 0x000fc800078e3cff */
[----:B------:R-:W-:Y:S01]  /*16180*/  @P2 LOP3.LUT R5, R5, R4, RZ, 0x3c, !PT ;  /* 0x0000000405052212 */ /* 0x000fe200078e3cff */
[----:B--2---:R-:W-:Y:S04]  /*16190*/  STL [R1+0x1fa8], R58 ;  /* 0x001fa83a01007387 */ /* 0x004fe80000100800 */
[----:B------:R0:W2:Y:S04]  /*161a0*/  @P2 LDG.E.U8 R29, desc[UR40][R4.64] ;  /* 0x00000028041d2981 */ /* 0x0000a8000c1e1100 */
[----:B------:R-:W0:Y:S04]  /*161b0*/  LDL R4, [R1+0xb30] ;  /* 0x000b300001047983 */ /* 0x000e280000100800 */
[----:B------:R-:W0:Y:S01]  /*161c0*/  LDL R5, [R1+0xb34] ;  /* 0x000b340001057983 */ /* 0x000e220000100800 */
[----:B------:R-:W-:-:S02]  /*161d0*/  PRMT R28, RZ, 0x7610, R28 ;  /* 0x00007610ff1c7816 */ /* 0x000fc4000000001c */
[----:B0-----:R-:W-:-:S04]  /*161e0*/  @P2 LOP3.LUT R5, R5, R4, RZ, 0x3c, !PT ;  /* 0x0000000405052212 */ /* 0x001fc800078e3cff */
[----:B------:R-:W-:-:S04]  /*161f0*/  @P2 LOP3.LUT R4, R5, R4, RZ, 0x3c, !PT ;  /* 0x0000000405042212 */ /* 0x000fc800078e3cff */
[----:B------:R-:W-:Y:S01]  /*16200*/  @P2 LOP3.LUT R5, R5, R4, RZ, 0x3c, !PT ;  /* 0x0000000405052212 */ /* 0x000fe200078e3cff */
[----:B--2---:R-:W-:Y:S04]  /*16210*/  STL [R1+0x1fac], R29 ;  /* 0x001fac1d01007387 */ /* 0x004fe80000100800 */
[----:B------:R4:W2:Y:S04]  /*16220*/  @P2 LDG.E.U8 R28, desc[UR40][R4.64] ;  /* 0x00000028041c2981 */ /* 0x0008a8000c1e1100 */
[----:B------:R-:W3:Y:S01]  /*16230*/  LDL R5, [R1+0xb28] ;  /* 0x000b280001057983 */ /* 0x000ee20000100800 */
[----:B------:R-:W-:Y:S01]  /*16240*/  PRMT R27, RZ, 0x7610, R27 ;  /* 0x00007610ff1b7816 */ /* 0x000fe2000000001b */
[----:B----4-:R-:W-:-:S02]  /*16250*/  @P2 IMAD.MOV.U32 R4, RZ, RZ, R60 ;  /* 0x000000ffff042224 */ /* 0x010fc400078e003c */
[----:B--2---:R-:W-:Y:S01]  /*16260*/  STL [R1+0x1fb0], R28 ;  /* 0x001fb01c01007387 */ /* 0x004fe20000100800 */
[----:B------:R-:W-:-:S03]  /*16270*/  PRMT R26, RZ, 0x7610, R26 ;  /* 0x00007610ff1a7816 */ /* 0x000fc6000000001a */
[----:B------:R-:W2:Y:S04]  /*16280*/  LDL R60, [R1+0xaa4] ;  /* 0x000aa400013c7983 */ /* 0x000ea80000100800 */
[----:B---3--:R0:W3:Y:S04]  /*16290*/  @P2 LDG.E.U8 R27, desc[UR40][R4.64] ;  /* 0x00000028041b2981 */ /* 0x0080e8000c1e1100 */
[----:B------:R-:W0:Y:S04]  /*162a0*/  LDL R4, [R1+0xb20] ;  /* 0x000b200001047983 */ /* 0x000e280000100800 */
[----:B------:R-:W0:Y:S02]  /*162b0*/  LDL R5, [R1+0xb24] ;  /* 0x000b240001057983 */ /* 0x000e240000100800 */
[----:B0-----:R-:W-:-:S04]  /*162c0*/  @P2 LOP3.LUT R5, R5, R4, RZ, 0x3c, !PT ;  /* 0x0000000405052212 */ /* 0x001fc800078e3cff */
[----:B------:R-:W-:-:S04]  /*162d0*/  @P2 LOP3.LUT R4, R5, R4, RZ, 0x3c, !PT ;  /* 0x0000000405042212 */ /* 0x000fc800078e3cff */
[----:B------:R-:W-:Y:S01]  /*162e0*/  @P2 LOP3.LUT R5, R5, R4, RZ, 0x3c, !PT ;  /* 0x0000000405052212 */ /* 0x000fe200078e3cff */
[----:B---3--:R-:W-:Y:S04]  /*162f0*/  STL [R1+0x1fb4], R27 ;  /* 0x001fb41b01007387 */ /* 0x008fe80000100800 */
[----:B------:R0:W3:Y:S04]  /*16300*/  @P2 LDG.E.U8 R26, desc[UR40][R4.64] ;  /* 0x00000028041a2981 */ /* 0x0000e8000c1e1100 */
[----:B------:R-:W0:Y:S04]  /*16310*/  LDL R4, [R1+0xab8] ;  /* 0x000ab80001047983 */ /* 0x000e280000100800 */
[----:B------:R-:W0:Y:S01]  /*16320*/  LDL R5, [R1+0xabc] ;  /* 0x000abc0001057983 */ /* 0x000e220000100800 */
[----:B------:R-:W-:-:S02]  /*16330*/  ISETP.GT.AND P3, PT, R2, 0x3c, PT ;  /* 0x0000003c0200780c */ /* 0x000fc40003f64270 */
[----:B------:R-:W-:-:S11]  /*16340*/  PRMT R25, RZ, 0x7610, R25 ;  /* 0x00007610ff197816 */ /* 0x000fd60000000019 */
[----:B0-----:R-:W-:-:S04]  /*16350*/  @P3 LOP3.LUT R5, R5, R4, RZ, 0x3c, !PT ;  /* 0x0000000405053212 */ /* 0x001fc800078e3cff */
[----:B------:R-:W-:-:S04]  /*16360*/  @P3 LOP3.LUT R4, R5, R4, RZ, 0x3c, !PT ;  /* 0x0000000405043212 */ /* 0x000fc800078e3cff */
[----:B------:R-:W-:-:S05]  /*16370*/  @P3 LOP3.LUT R5, R5, R4, RZ, 0x3c, !PT ;  /* 0x0000000405053212 */ /* 0x000fca00078e3cff */
[----:B------:R0:W4:Y:S04]  /*16380*/  @P3 LDG.E.U8 R25, desc[UR40][R4.64] ;  /* 0x0000002804193981 */ /* 0x000128000c1e1100 */
[----:B------:R-:W0:Y:S04]  /*16390*/  LDL R4, [R1+0xab0] ;  /* 0x000ab00001047983 */ /* 0x000e280000100800 */
[----:B------:R-:W0:Y:S01]  /*163a0*/  LDL R5, [R1+0xab4] ;  /* 0x000ab40001057983 */ /* 0x000e220000100800 */
[----:B------:R-:W-:Y:S02]  /*163b0*/  PRMT R24, RZ, 0x7610, R24 ;  /* 0x00007610ff187816 */ /* 0x000fe40000000018 */
[----:B0-----:R-:W-:-:S04]  /*163c0*/  @P3 LOP3.LUT R5, R5, R4, RZ, 0x3c, !PT ;  /* 0x0000000405053212 */ /* 0x001fc800078e3cff */
        /* <DEDUP_REMOVED lines=8> */
[----:B------:R-:W-:-:S05]  /*16450*/  @P3 LOP3.LUT R5, R5, R4, RZ, 0x3c, !PT ;  /* 0x0000000405053212 */ /* 0x000fca00078e3cff */
[----:B------:R2:W3:Y:S04]  /*16460*/  @P3 LDG.E.U8 R23, desc[UR40][R4.64] ;  /* 0x0000002804173981 */ /* 0x0004e8000c1e1100 */
[----:B------:R-:W3:Y:S01]  /*16470*/  LDL R5, [R1+0xaa0] ;  /* 0x000aa00001057983 */ /* 0x000ee20000100800 */
[----:B------:R-:W-:Y:S01]  /*16480*/  PRMT R22, RZ, 0x7610, R22 ;  /* 0x00007610ff167816 */ /* 0x000fe20000000016 */
[----:B--2---:R-:W-:Y:S01]  /*16490*/  @P3 IMAD.MOV.U32 R4, RZ, RZ, R60 ;  /* 0x000000ffff043224 */ /* 0x004fe200078e003c */
[----:B------:R-:W-:Y:S02]  /*164a0*/  ISETP.GT.AND P1, PT, R2, 0x2d, PT ;  /* 0x0000002d0200780c */ /* 0x000fe40003f24270 */
[----:B------:R-:W-:Y:S01]  /*164b0*/  PRMT R51, RZ, 0x7610, R51 ;  /* 0x00007610ff337816 */ /* 0x000fe20000000033 */
[----:B------:R-:W2:Y:S04]  /*164c0*/  LDL R60, [R1+0xc1c] ;  /* 0x000c1c00013c7983 */ /* 0x000ea80000100800 */
[----:B---3--:R0:W3:Y:S04]  /*164d0*/  @P3 LDG.E.U8 R22, desc[UR40][R4.64] ;  /* 0x0000002804163981 */ /* 0x0080e8000c1e1100 */
[----:B------:R-:W0:Y:S04]  /*164e0*/  LDL R4, [R1+0xc98] ;  /* 0x000c980001047983 */ /* 0x000e280000100800 */
[----:B------:R-:W0:Y:S02]  /*164f0*/  LDL R5, [R1+0xc9c] ;  /* 0x000c9c0001057983 */ /* 0x000e240000100800 */
[----:B0-----:R-:W-:-:S04]  /*16500*/  @P1 LOP3.LUT R5, R5, R4, RZ, 0x3c, !PT ;  /* 0x0000000405051212 */ /* 0x001fc800078e3cff */
        /* <DEDUP_REMOVED lines=30> */
[----:B------:R-:W-:Y:S02]  /*166f0*/  ISETP.GT.AND P2, PT, R2, 0x31, PT ;  /* 0x000000310200780c */ /* 0x000fe40003f44270 */
[----:B------:R-:W-:Y:S01]  /*16700*/  PRMT R59, RZ, 0x7610, R59 ;  /* 0x00007610ff3b7816 */ /* 0x000fe2000000003b */
[----:B--2---:R0:W-:Y:S04]  /*16710*/  STL [R1+0x40], R56 ;  /* 0x0000403801007387 */ /* 0x0041e80000100800 */
[----:B0-----:R-:W2:Y:S04]  /*16720*/  LDL.LU R56, [R1+0x1fbc] ;  /* 0x001fbc0001387983 */ /* 0x001ea80000300800 */
[----:B------:R-:W2:Y:S02]  /*16730*/  LDL R5, [R1+0xc18] ;  /* 0x000c180001057983 */ /* 0x000ea40000100800 */
[----:B------:R-:W-:Y:S01]  /*16740*/  @P2 IMAD.MOV.U32 R4, RZ, RZ, R60 ;  /* 0x000000ffff042224 */ /* 0x000fe200078e003c */
[----:B------:R-:W-:Y:S01]  /*16750*/  PRMT R57, RZ, 0x7610, R57 ;  /* 0x00007610ff397816 */ /* 0x000fe20000000039 */
[----:B------:R-:W3:Y:S04]  /*16760*/  LDL R60, [R1+0xb90] ;  /* 0x000b9000013c7983 */ /* 0x000ee80000100800 */
[----:B--2---:R0:W2:Y:S04]  /*16770*/  @P2 LDG.E.U8 R59, desc[UR40][R4.64] ;  /* 0x00000028043b2981 */ /* 0x0040a8000c1e1100 */
[----:B------:R-:W0:Y:S04]  /*16780*/  LDL R4, [R1+0xc10] ;  /* 0x000c100001047983 */ /* 0x000e280000100800 */
[----:B------:R-:W0:Y:S02]  /*16790*/  LDL R5, [R1+0xc14] ;  /* 0x000c140001057983 */ /* 0x000e240000100800 */
[----:B0-----:R-:W-:-:S04]  /*167a0*/  @P2 LOP3.LUT R5, R5, R4, RZ, 0x3c, !PT ;  /* 0x0000000405052212 */ /* 0x001fc800078e3cff */
[----:B------:R-:W-:-:S04]  /*167b0*/  @P2 LOP3.LUT R4, R5, R4, RZ, 0x3c, !PT ;  /* 0x0000000405042212 */ /* 0x000fc800078e3cff */
[----:B------:R-:W-:-:S05]  /*167c0*/  @P2 LOP3.LUT R5, R5, R4, RZ, 0x3c, !PT ;  /* 0x0000000405052212 */ /* 0x000fca00078e3cff */
[----:B------:R-:W3:Y:S04]  /*167d0*/  @P2 LDG.E.U8 R57, desc[UR40][R4.64] ;  /* 0x0000002804392981 */ /* 0x000ee8000c1e1100 */
[----:B--2---:R0:W-:Y:S04]  /*167e0*/  STL [R1+0x2c], R59 ;  /* 0x00002c3b01007387 */ /* 0x0041e80000100800 */
[----:B0-----:R-:W2:Y:S04]  /*167f0*/  LDL R59, [R1+0xb94] ;  /* 0x000b9400013b7983 */ /* 0x001ea80000100800 */
        /* <DEDUP_REMOVED lines=15> */
[----:B--2---:R0:W-:Y:S04]  /*168f0*/  STL [R1+0x14], R29 ;  /* 0x0000141d01007387 */ /* 0x0041e80000100800 */
[----:B------:R1:W2:Y:S01]  /*16900*/  @P2 LDG.E.U8 R61, desc[UR40][R4.64] ;  /* 0x00000028043d2981 */ /* 0x0002a2000c1e1100 */
[----:B------:R-:W-:Y:S02]  /*16910*/  ISETP.GT.AND P1, PT, R2, 0x35, PT ;  /* 0x000000350200780c */ /* 0x000fe40003f24270 */
[----:B------:R-:W-:Y:S02]  /*16920*/  PRMT R54, RZ, 0x7610, R54 ;  /* 0x00007610ff367816 */ /* 0x000fe40000000036 */
[----:B------:R-:W-:Y:S01]  /*16930*/  PRMT R52, RZ, 0x7610, R52 ;  /* 0x00007610ff347816 */ /* 0x000fe20000000034 */
[----:B0-----:R-:W2:Y:S04]  /*16940*/  LDL R29, [R1+0xb8c] ;  /* 0x000b8c00011d7983 */ /* 0x001ea80000100800 */
[----:B------:R-:W1:Y:S04]  /*16950*/  LDL R4, [R1+0xb98] ;  /* 0x000b980001047983 */ /* 0x000e680000100800 */
[----:B------:R-:W1:Y:S02]  /*16960*/  LDL R5, [R1+0xb9c] ;  /* 0x000b9c0001057983 */ /* 0x000e640000100800 */
[----:B-1----:R-:W-:-:S04]  /*16970*/  @P1 LOP3.LUT R5, R5, R4, RZ, 0x3c, !PT ;  /* 0x0000000405051212 */ /* 0x002fc800078e3cff */
[----:B------:R-:W-:-:S04]  /*16980*/  @P1 LOP3.LUT R4, R5, R4, RZ, 0x3c, !PT ;  /* 0x0000000405041212 */ /* 0x000fc800078e3cff */
[----:B------:R-:W-:-:S05]  /*16990*/  @P1 LOP3.LUT R5, R5, R4, RZ, 0x3c, !PT ;  /* 0x0000000405051212 */ /* 0x000fca00078e3cff */
[----:B------:R0:W3:Y:S04]  /*169a0*/  @P1 LDG.E.U8 R54, desc[UR40][R4.64] ;  /* 0x0000002804361981 */ /* 0x0000e8000c1e1100 */
[----:B--2---:R1:W-:Y:S01]  /*169b0*/  STL [R1+0x10], R61 ;  /* 0x0000103d01007387 */ /* 0x0043e20000100800 */
[----:B0-----:R-:W-:Y:S02]  /*169c0*/  @P1 IMAD.MOV.U32 R4, RZ, RZ, R59 ;  /* 0x000000ffff041224 */ /* 0x001fe400078e003b */
[----:B------:R-:W-:Y:S01]  /*169d0*/  @P1 IMAD.MOV.U32 R5, RZ, RZ, R60 ;  /* 0x000000ffff051224 */ /* 0x000fe200078e003c */
[----:B-1----:R-:W2:Y:S04]  /*169e0*/  LDL R61, [R1+0xb84] ;  /* 0x000b8400013d7983 */ /* 0x002ea80000100800 */
[----:B------:R0:W2:Y:S04]  /*169f0*/  @P1 LDG.E.U8 R52, desc[UR40][R4.64] ;  /* 0x0000002804341981 */ /* 0x0000a8000c1e1100 */
[----:B---3--:R-:W-:Y:S04]  /*16a00*/  STL [R1+0x1f94], R54 ;  /* 0x001f943601007387 */ /* 0x008fe80000100800 */
[----:B------:R-:W3:Y:S01]  /*16a10*/  LDL R5, [R1+0xb88] ;  /* 0x000b880001057983 */ /* 0x000ee20000100800 */
[----:B------:R-:W-:Y:S01]  /*16a20*/  PRMT R50, RZ, 0x7610, R50 ;  /* 0x00007610ff327816 */ /* 0x000fe20000000032 */
[----:B0-----:R-:W-:-:S02]  /*16a30*/  @P1 IMAD.MOV.U32 R4, RZ, RZ, R29 ;  /* 0x000000ffff041224 */ /* 0x001fc400078e001d */
[----:B------:R-:W4:Y:S04]  /*16a40*/  LDL R60, [R1+0xb14] ;  /* 0x000b1400013c7983 */ /* 0x000f280000100800 */
[----:B------:R-:W4:Y:S04]  /*16a50*/  LDL R59, [R1+0xb0c] ;  /* 0x000b0c00013b7983 */ /* 0x000f280000100800 */
[----:B--2---:R0:W-:Y:S01]  /*16a60*/  STL [R1+0x1f98], R52 ;  /* 0x001f983401007387 */ /* 0x0041e20000100800 */
[----:B------:R-:W-:Y:S02]  /*16a70*/  PRMT R48, RZ, 0x7610, R48 ;  /* 0x00007610ff307816 */ /* 0x000fe40000000030 */
[----:B------:R-:W-:-:S02]  /*16a80*/  ISETP.GT.AND P2, PT, R2, 0x39, PT ;  /* 0x000000390200780c */ /* 0x000fc40003f44270 */
[----:B------:R-:W-:Y:S02]  /*16a90*/  PRMT R21, RZ, 0x7610, R21 ;  /* 0x00007610ff157816 */ /* 0x000fe40000000015 */
[----:B------:R-:W-:Y:S02]  /*16aa0*/  PRMT R20, RZ, 0x7610, R20 ;  /* 0x00007610ff147816 */ /* 0x000fe40000000014 */
[----:B------:R-:W-:Y:S01]  /*16ab0*/  PRMT R19, RZ, 0x7610, R19 ;  /* 0x00007610ff137816 */ /* 0x000fe20000000013 */
[----:B------:R-:W2:Y:S04]  /*16ac0*/  LDL R29, [R1+0xb04] ;  /* 0x000b0400011d7983 */ /* 0x000ea80000100800 */
[----:B---3--:R1:W3:Y:S04]  /*16ad0*/  @P1 LDG.E.U8 R50, desc[UR40][R4.64] ;  /* 0x0000002804321981 */ /* 0x0082e8000c1e1100 */
[----:B------:R-:W2:Y:S01]  /*16ae0*/  LDL R5, [R1+0xb80] ;  /* 0x000b800001057983 */ /* 0x000ea20000100800 */
[----:B-1----:R-:W-:Y:S01]  /*16af0*/  @P1 IMAD.MOV.U32 R4, RZ, RZ, R61 ;  /* 0x000000ffff041224 */ /* 0x002fe200078e003d */
[----:B------:R-:W-:-:S02]  /*16b00*/  PRMT R18, RZ, 0x7610, R18 ;  /* 0x00007610ff127816 */ /* 0x000fc40000000012 */
[----:B------:R-:W3:Y:S04]  /*16b10*/  LDL R61, [R1+0xa9c] ;  /* 0x000a9c00013d7983 */ /* 0x000ee80000100800 */
[----:B--2---:R1:W2:Y:S04]  /*16b20*/  @P1 LDG.E.U8 R48, desc[UR40][R4.64] ;  /* 0x0000002804301981 */ /* 0x0042a8000c1e1100 */
[----:B------:R-:W1:Y:S04]  /*16b30*/  LDL R4, [R1+0xb18] ;  /* 0x000b180001047983 */ /* 0x000e680000100800 */
[----:B------:R-:W1:Y:S02]  /*16b40*/  LDL R5, [R1+0xb1c] ;  /* 0x000b1c0001057983 */ /* 0x000e640000100800 */
[----:B-1----:R-:W-:-:S04]  /*16b50*/  @P2 LOP3.LUT R5, R5, R4, RZ, 0x3c, !PT ;  /* 0x0000000405052212 */ /* 0x002fc800078e3cff */
[----:B------:R-:W-:-:S04]  /*16b60*/  @P2 LOP3.LUT R4, R5, R4, RZ, 0x3c, !PT ;  /* 0x0000000405042212 */ /* 0x000fc800078e3cff */
[----:B------:R-:W-:-:S05]  /*16b70*/  @P2 LOP3.LUT R5, R5, R4, RZ, 0x3c, !PT ;  /* 0x0000000405052212 */ /* 0x000fca00078e3cff */
[----:B------:R4:W2:Y:S04]  /*16b80*/  @P2 LDG.E.U8 R21, desc[UR40][R4.64] ;  /* 0x0000002804152981 */ /* 0x0008a8000c1e1100 */
[----:B------:R-:W2:Y:S01]  /*16b90*/  LDL R5, [R1+0xb10] ;  /* 0x000b100001057983 */ /* 0x000ea20000100800 */
[----:B----4-:R-:W-:Y:S01]  /*16ba0*/  @P2 IMAD.MOV.U32 R4, RZ, RZ, R60 ;  /* 0x000000ffff042224 */ /* 0x010fe200078e003c */
[----:B------:R-:W-:Y:S02]  /*16bb0*/  ISETP.GT.AND P3, PT, R2, 0x3d, PT ;  /* 0x0000003d0200780c */ /* 0x000fe40003f64270 */
[----:B------:R-:W-:Y:S02]  /*16bc0*/  PRMT R17, RZ, 0x7610, R17 ;  /* 0x00007610ff117816 */ /* 0x000fe40000000011 */
[----:B------:R-:W-:Y:S01]  /*16bd0*/  PRMT R16, RZ, 0x7610, R16 ;  /* 0x00007610ff107816 */ /* 0x000fe20000000010 */
[----:B------:R-:W4:Y:S04]  /*16be0*/  LDL R60, [R1+0xa8c] ;  /* 0x000a8c00013c7983 */ /* 0x000f280000100800 */
[----:B--2---:R1:W2:Y:S04]  /*16bf0*/  @P2 LDG.E.U8 R20, desc[UR40][R4.64] ;  /* 0x0000002804142981 */ /* 0x0042a8000c1e1100 */
[----:B------:R-:W2:Y:S01]  /*16c00*/  LDL R5, [R1+0xb08] ;  /* 0x000b080001057983 */ /* 0x000ea20000100800 */
[----:B-1----:R-:W-:Y:S01]  /*16c10*/  @P2 IMAD.MOV.U32 R4, RZ, RZ, R59 ;  /* 0x000000ffff042224 */ /* 0x002fe200078e003b */
[----:B------:R-:W-:-:S02]  /*16c20*/  PRMT R15, RZ, 0x7610, R15 ;  /* 0x00007610ff0f7816 */ /* 0x000fc4000000000f */
[----:B------:R-:W3:Y:S04]  /*16c30*/  LDL R59, [R1+0xa84] ;  /* 0x000a8400013b7983 */ /* 0x000ee80000100800 */
[----:B--2---:R1:W2:Y:S04]  /*16c40*/  @P2 LDG.E.U8 R19, desc[UR40][R4.64] ;  /* 0x0000002804132981 */ /* 0x0042a8000c1e1100 */
[----:B------:R-:W2:Y:S01]  /*16c50*/  LDL R5, [R1+0xb00] ;  /* 0x000b000001057983 */ /* 0x000ea20000100800 */
[----:B-1----:R-:W-:Y:S01]  /*16c60*/  @P2 IMAD.MOV.U32 R4, RZ, RZ, R29 ;  /* 0x000000ffff042224 */ /* 0x002fe200078e001d */
[----:B------:R-:W-:-:S02]  /*16c70*/  PRMT R14, RZ, 0x7610, R14 ;  /* 0x00007610ff0e7816 */ /* 0x000fc4000000000e */
[----:B------:R-:W3:Y:S04]  /*16c80*/  LDL R29, [R1+0xc7c] ;  /* 0x000c7c00011d7983 */ /* 0x000ee80000100800 */
[----:B--2---:R3:W2:Y:S04]  /*16c90*/  @P2 LDG.E.U8 R18, desc[UR40][R4.64] ;  /* 0x0000002804122981 */ /* 0x0046a8000c1e1100 */
[----:B------:R-:W2:Y:S01]  /*16ca0*/  LDL R5, [R1+0xa98] ;  /* 0x000a980001057983 */ /* 0x000ea20000100800 */
[----:B---3--:R-:W-:Y:S01]  /*16cb0*/  @P3 IMAD.MOV.U32 R4, RZ, RZ, R61 ;  /* 0x000000ffff043224 */ /* 0x008fe200078e003d */
[----:B------:R-:W-:-:S02]  /*16cc0*/  ISETP.GT.AND P1, PT, R2, 0x2e, PT ;  /* 0x0000002e0200780c */ /* 0x000fc40003f24270 */
[----:B------:R-:W-:Y:S01]  /*16cd0*/  PRMT R0, RZ, 0x7610, R0 ;  /* 0x00007610ff007816 */ /* 0x000fe20000000000 */
        /* <DEDUP_REMOVED lines=10> */
[----:B------:R-:W-:Y:S02]  /*16d80*/  PRMT R58, RZ, 0x7610, R58 ;  /* 0x00007610ff3a7816 */ /* 0x000fe4000000003a */
[----:B------:R-:W4:Y:S04]  /*16d90*/  LDL R60, [R1+0xc6c] ;  /* 0x000c6c00013c7983 */ /* 0x000f280000100800 */
[----:B--2---:R1:W2:Y:S04]  /*16da0*/  @P3 LDG.E.U8 R15, desc[UR40][R4.64] ;  /* 0x00000028040f3981 */ /* 0x0042a8000c1e1100 */
[----:B------:R-:W2:Y:S01]  /*16db0*/  LDL R5, [R1+0xa80] ;  /* 0x000a800001057983 */ /* 0x000ea20000100800 */
[----:B-1----:R-:W-:Y:S01]  /*16dc0*/  @P3 IMAD.MOV.U32 R4, RZ, RZ, R59 ;  /* 0x000000ffff043224 */ /* 0x002fe200078e003b */
[----:B0-----:R-:W-:-:S02]  /*16dd0*/  PRMT R52, RZ, 0x7610, R52 ;  /* 0x00007610ff347816 */ /* 0x001fc40000000034 */
[----:B------:R-:W3:Y:S04]  /*16de0*/  LDL R59, [R1+0xc64] ;  /* 0x000c6400013b7983 */ /* 0x000ee80000100800 */
[----:B--2---:R0:W2:Y:S04]  /*16df0*/  @P3 LDG.E.U8 R14, desc[UR40][R4.64] ;  /* 0x00000028040e3981 */ /* 0x0040a8000c1e1100 */
[----:B------:R-:W2:Y:S01]  /*16e00*/  LDL R5, [R1+0xc78] ;  /* 0x000c780001057983 */ /* 0x000ea20000100800 */
[----:B0-----:R-:W-:-:S03]  /*16e10*/  @P1 IMAD.MOV.U32 R4, RZ, RZ, R29 ;  /* 0x000000ffff041224 */ /* 0x001fc600078e001d */
[----:B------:R-:W3:Y:S04]  /*16e20*/  LDL R29, [R1+0xbfc] ;  /* 0x000bfc00011d7983 */ /* 0x000ee80000100800 */
[----:B--2---:R3:W2:Y:S04]  /*16e30*/  @P1 LDG.E.U8 R0, desc[UR40][R4.64] ;  /* 0x0000002804001981 */ /* 0x0046a8000c1e1100 */
[----:B------:R-:W2:Y:S01]  /*16e40*/  LDL R5, [R1+0xc70] ;  /* 0x000c700001057983 */ /* 0x000ea20000100800 */
[----:B---3--:R-:W-:-:S03]  /*16e50*/  @P1 IMAD.MOV.U32 R4, RZ, RZ, R61 ;  /* 0x000000ffff041224 */ /* 0x008fc600078e003d */
[----:B------:R-:W3:Y:S04]  /*16e60*/  LDL R61, [R1+0xbf0] ;  /* 0x000bf000013d7983 */ /* 0x000ee80000100800 */
[----:B--2---:R4:W2:Y:S04]  /*16e70*/  @P1 LDG.E.U8 R58, desc[UR40][R4.64] ;  /* 0x00000028043a1981 */ /* 0x0048a8000c1e1100 */
[----:B------:R-:W3:Y:S01]  /*16e80*/  LDL R5, [R1+0xc68] ;  /* 0x000c680001057983 */ /* 0x000ee20000100800 */
[----:B----4-:R-:W-:-:S03]  /*16e90*/  @P1 IMAD.MOV.U32 R4, RZ, RZ, R60 ;  /* 0x000000ffff041224 */ /* 0x010fc600078e003c */
[----:B--2---:R0:W-:Y:S01]  /*16ea0*/  STL [R1+0x24], R58 ;  /* 0x0000243a01007387 */ /* 0x0041e20000100800 */
[----:B------:R-:W-:-:S03]  /*16eb0*/  PRMT R31, RZ, 0x7610, R31 ;  /* 0x00007610ff1f7816 */ /* 0x000fc6000000001f */
[----:B------:R-:W2:Y:S04]  /*16ec0*/  LDL R60, [R1+0xbe8] ;  /* 0x000be800013c7983 */ /* 0x000ea80000100800 */
[----:B---3--:R1:W3:Y:S04]  /*16ed0*/  @P1 LDG.E.U8 R52, desc[UR40][R4.64] ;  /* 0x0000002804341981 */ /* 0x0082e8000c1e1100 */
[----:B0-----:R-:W4:Y:S04]  /*16ee0*/  LDL R58, [R1+0xbf4] ;  /* 0x000bf400013a7983 */ /* 0x001f280000100800 */
[----:B------:R-:W2:Y:S01]  /*16ef0*/  LDL R5, [R1+0xc60] ;  /* 0x000c600001057983 */ /* 0x000ea20000100800 */
[----:B-1----:R-:W-:-:S05]  /*16f00*/  @P1 IMAD.MOV.U32 R4, RZ, RZ, R59 ;  /* 0x000000ffff041224 */ /* 0x002fca00078e003b */
[----:B--2---:R0:W2:Y:S04]  /*16f10*/  @P1 LDG.E.U8 R31, desc[UR40][R4.64] ;  /* 0x00000028041f1981 */ /* 0x0040a8000c1e1100 */
[----:B---3--:R1:W-:Y:S04]  /*16f20*/  STL [R1+0x20], R52 ;  /* 0x0000203401007387 */ /* 0x0083e80000100800 */
[----:B------:R-:W3:Y:S04]  /*16f30*/  LDL R59, [R1+0xbe0] ;  /* 0x000be000013b7983 */ /* 0x000ee80000100800 */
[----:B------:R-:W3:Y:S04]  /*16f40*/  LDL R5, [R1+0xbf8] ;  /* 0x000bf80001057983 */ /* 0x000ee80000100800 */
[----:B-1----:R-:W4:Y:S01]  /*16f50*/  LDL R52, [R1+0xbec] ;  /* 0x000bec0001347983 */ /* 0x002f220000100800 */
[----:B------:R-:W-:-:S02]  /*16f60*/  ISETP.GT.AND P2, PT, R2, 0x32, PT ;  /* 0x000000320200780c */ /* 0x000fc40003f44270 */
[----:B------:R-:W-:-:S11]  /*16f70*/  PRMT R27, RZ, 0x7610, R27 ;  /* 0x00007610ff1b7816 */ /* 0x000fd6000000001b */
[----:B0-----:R-:W-:Y:S01]  /*16f80*/  @P2 IMAD.MOV.U32 R4, RZ, RZ, R29 ;  /* 0x000000ffff042224 */ /* 0x001fe200078e001d */
[----:B--2---:R0:W-:Y:S01]  /*16f90*/  STL [R1+0x1c], R31 ;  /* 0x00001c1f01007387 */ /* 0x0041e20000100800 */
[----:B------:R-:W-:Y:S02]  /*16fa0*/  PRMT R54, RZ, 0x7610, R54 ;  /* 0x00007610ff367816 */ /* 0x000fe40000000036 */
[----:B------:R-:W-:Y:S02]  /*16fb0*/  PRMT R28, RZ, 0x7610, R28 ;  /* 0x00007610ff1c7816 */ /* 0x000fe4000000001c */
[----:B------:R-:W-:Y:S01]  /*16fc0*/  PRMT R30, RZ, 0x7610, R30 ;  /* 0x00007610ff1e7816 */ /* 0x000fe2000000001e */
[----:B------:R-:W2:Y:S04]  /*16fd0*/  LDL R29, [R1+0xb78] ;  /* 0x000b7800011d7983 */ /* 0x000ea80000100800 */
[----:B0-----:R-:W2:Y:S04]  /*16fe0*/  LDL R31, [R1+0xbe4] ;  /* 0x000be400011f7983 */ /* 0x001ea80000100800 */
[----:B---3--:R4:W3:Y:S02]  /*16ff0*/  @P2 LDG.E.U8 R27, desc[UR40][R4.64] ;  /* 0x00000028041b2981 */ /* 0x0088e4000c1e1100 */
[----:B----4-:R-:W-:-:S02]  /*17000*/  @P2 IMAD.MOV.U32 R4, RZ, RZ, R58 ;  /* 0x000000ffff042224 */ /* 0x010fc400078e003a */
[----:B------:R-:W-:-:S05]  /*17010*/  @P2 IMAD.MOV.U32 R5, RZ, RZ, R61 ;  /* 0x000000ffff052224 */ /* 0x000fca00078e003d */
[----:B------:R0:W4:Y:S02]  /*17020*/  @P2 LDG.E.U8 R54, desc[UR40][R4.64] ;  /* 0x0000002804362981 */ /* 0x000124000c1e1100 */
[----:B0-----:R-:W-:Y:S02]  /*17030*/  @P2 IMAD.MOV.U32 R4, RZ, RZ, R52 ;  /* 0x000000ffff042224 */ /* 0x001fe400078e0034 */
[----:B------:R-:W-:-:S05]  /*17040*/  @P2 IMAD.MOV.U32 R5, RZ, RZ, R60 ;  /* 0x000000ffff052224 */ /* 0x000fca00078e003c */
[----:B------:R0:W4:Y:S02]  /*17050*/  @P2 LDG.E.U8 R28, desc[UR40][R4.64] ;  /* 0x00000028041c2981 */ /* 0x000124000c1e1100 */
[----:B0-----:R-:W-:Y:S02]  /*17060*/  @P2 IMAD.MOV.U32 R5, RZ, RZ, R59 ;  /* 0x000000ffff052224 */ /* 0x001fe400078e003b */
[----:B--2---:R-:W-:-:S05]  /*17070*/  @P2 IMAD.MOV.U32 R4, RZ, RZ, R31 ;  /* 0x000000ffff042224 */ /* 0x004fca00078e001f */
[----:B------:R0:W2:Y:S04]  /*17080*/  @P2 LDG.E.U8 R30, desc[UR40][R4.64] ;  /* 0x00000028041e2981 */ /* 0x0000a8000c1e1100 */
[----:B---3--:R1:W-:Y:S04]  /*17090*/  STL [R1+0xc], R27 ;  /* 0x00000c1b01007387 */ /* 0x0083e80000100800 */
[----:B------:R-:W3:Y:S04]  /*170a0*/  LDL R58, [R1+0xb70] ;  /* 0x000b7000013a7983 */ /* 0x000ee80000100800 */
[----:B-1----:R-:W3:Y:S04]  /*170b0*/  LDL R27, [R1+0xb7c] ;  /* 0x000b7c00011b7983 */ /* 0x002ee80000100800 */
[----:B----4-:R1:W-:Y:S04]  /*170c0*/  STL [R1+0x8], R54 ;  /* 0x0000083601007387 */ /* 0x0103e80000100800 */
[----:B------:R-:W4:Y:S01]  /*170d0*/  LDL R52, [R1+0xb68] ;  /* 0x000b680001347983 */ /* 0x000f220000100800 */
[----:B------:R-:W-:-:S03]  /*170e0*/  ISETP.GT.AND P1, PT, R2, 0x36, PT ;  /* 0x000000360200780c */ /* 0x000fc60003f24270 */
[----:B-1----:R-:W4:Y:S04]  /*170f0*/  LDL R54, [R1+0xb74] ;  /* 0x000b740001367983 */ /* 0x002f280000100800 */
[----:B------:R1:W-:Y:S04]  /*17100*/  STL [R1+0x4], R28 ;  /* 0x0000041c01007387 */ /* 0x0003e80000100800 */
[----:B------:R-:W4:Y:S04]  /*17110*/  LDL R31, [R1+0xb60] ;  /* 0x000b6000011f7983 */ /* 0x000f280000100800 */
[----:B-1----:R-:W4:Y:S01]  /*17120*/  LDL R28, [R1+0xb6c] ;  /* 0x000b6c00011c7983 */ /* 0x002f220000100800 */
[----:B0-----:R-:W-:-:S03]  /*17130*/  @P1 IMAD.MOV.U32 R5, RZ, RZ, R29 ;  /* 0x000000ffff051224 */ /* 0x001fc600078e001d */
[----:B--2---:R0:W-:Y:S04]  /*17140*/  STL [R1], R30 ;  /* 0x0000001e01007387 */ /* 0x0041e80000100800 */
[----:B------:R-:W2:Y:S01]  /*17150*/  LDL R29, [R1+0xaf8] ;  /* 0x000af800011d7983 */ /* 0x000ea20000100800 */
[----:B------:R-:W-:Y:S02]  /*17160*/  PRMT R46, RZ, 0x7610, R46 ;  /* 0x00007610ff2e7816 */ /* 0x000fe4000000002e */
[----:B------:R-:W-:Y:S02]  /*17170*/  PRMT R13, RZ, 0x7610, R13 ;  /* 0x00007610ff0d7816 */ /* 0x000fe4000000000d */
[----:B------:R-:W-:Y:S02]  /*17180*/  ISETP.GT.AND P2, PT, R2, 0x3a, PT ;  /* 0x0000003a0200780c */ /* 0x000fe40003f44270 */
[----:B------:R-:W-:-:S02]  /*17190*/  PRMT R12, RZ, 0x7610, R12 ;  /* 0x00007610ff0c7816 */ /* 0x000fc4000000000c */
[----:B------:R-:W-:Y:S01]  /*171a0*/  PRMT R11, RZ, 0x7610, R11 ;  /* 0x00007610ff0b7816 */ /* 0x000fe2000000000b */
[----:B------:R-:W2:Y:S04]  /*171b0*/  LDL R60, [R1+0xa70] ;  /* 0x000a7000013c7983 */ /* 0x000ea80000100800 */
[----:B0-----:R-:W2:Y:S04]  /*171c0*/  LDL R30, [R1+0xb64] ;  /* 0x000b6400011e7983 */ /* 0x001ea80000100800 */
[----:B------:R-:W2:Y:S01]  /*171d0*/  LDL R59, [R1+0xa74] ;  /* 0x000a7400013b7983 */ /* 0x000ea20000100800 */
[----:B---3--:R-:W-:-:S03]  /*171e0*/  @P1 IMAD.MOV.U32 R4, RZ, RZ, R27 ;  /* 0x000000ffff041224 */ /* 0x008fc600078e001b */
[----:B------:R-:W3:Y:S04]  /*171f0*/  LDL R27, [R1+0xafc] ;  /* 0x000afc00011b7983 */ /* 0x000ee80000100800 */
[----:B------:R4:W3:Y:S02]  /*17200*/  @P1 LDG.E.U8 R46, desc[UR40][R4.64] ;  /* 0x00000028042e1981 */ /* 0x0008e4000c1e1100 */
[----:B----4-:R-:W-:Y:S02]  /*17210*/  @P1 IMAD.MOV.U32 R4, RZ, RZ, R54 ;  /* 0x000000ffff041224 */ /* 0x010fe400078e0036 */
[----:B------:R-:W-:Y:S01]  /*17220*/  @P1 IMAD.MOV.U32 R5, RZ, RZ, R58 ;  /* 0x000000ffff051224 */ /* 0x000fe200078e003a */
[----:B------:R-:W4:Y:S04]  /*17230*/  LDL R54, [R1+0xaf4] ;  /* 0x000af40001367983 */ /* 0x000f280000100800 */
[----:B------:R-:W4:Y:S04]  /*17240*/  LDL R58, [R1+0xaf0] ;  /* 0x000af000013a7983 */ /* 0x000f280000100800 */
[----:B------:R0:W4:Y:S02]  /*17250*/  @P1 LDG.E.U8 R13, desc[UR40][R4.64] ;  /* 0x00000028040d1981 */ /* 0x000124000c1e1100 */
[----:B0-----:R-:W-:-:S02]  /*17260*/  @P1 IMAD.MOV.U32 R4, RZ, RZ, R28 ;  /* 0x000000ffff041224 */ /* 0x001fc400078e001c */
[----:B------:R-:W-:Y:S01]  /*17270*/  @P1 IMAD.MOV.U32 R5, RZ, RZ, R52 ;  /* 0x000000ffff051224 */ /* 0x000fe200078e0034 */
[----:B------:R-:W4:Y:S04]  /*17280*/  LDL R28, [R1+0xaec] ;  /* 0x000aec00011c7983 */ /* 0x000f280000100800 */
[----:B------:R-:W4:Y:S04]  /*17290*/  LDL R52, [R1+0xae8] ;  /* 0x000ae80001347983 */ /* 0x000f280000100800 */
[----:B------:R0:W4:Y:S02]  /*172a0*/  @P1 LDG.E.U8 R12, desc[UR40][R4.64] ;  /* 0x00000028040c1981 */ /* 0x000124000c1e1100 */
[----:B0-----:R-:W-:-:S02]  /*172b0*/  @P1 IMAD.MOV.U32 R5, RZ, RZ, R31 ;  /* 0x000000ffff051224 */ /* 0x001fc400078e001f */
[----:B------:R-:W4:Y:S01]  /*172c0*/  LDL R31, [R1+0xae0] ;  /* 0x000ae000011f7983 */ /* 0x000f220000100800 */
[----:B--2---:R-:W-:-:S03]  /*172d0*/  @P1 IMAD.MOV.U32 R4, RZ, RZ, R30 ;  /* 0x000000ffff041224 */ /* 0x004fc600078e001e */
[----:B------:R-:W2:Y:S04]  /*172e0*/  LDL R30, [R1+0xae4] ;  /* 0x000ae400011e7983 */ /* 0x000ea80000100800 */
[----:B------:R0:W2:Y:S02]  /*172f0*/  @P1 LDG.E.U8 R11, desc[UR40][R4.64] ;  /* 0x00000028040b1981 */ /* 0x0000a4000c1e1100 */
[----:B0-----:R-:W-:Y:S02]  /*17300*/  @P2 IMAD.MOV.U32 R5, RZ, RZ, R29 ;  /* 0x000000ffff052224 */ /* 0x001fe400078e001d */
[----:B------:R-:W2:Y:S01]  /*17310*/  LDL R29, [R1+0xa78] ;  /* 0x000a7800011d7983 */ /* 0x000ea20000100800 */
[----:B---3--:R-:W-:-:S03]  /*17320*/  @P2 IMAD.MOV.U32 R4, RZ, RZ, R27 ;  /* 0x000000ffff042224 */ /* 0x008fc600078e001b */
[----:B------:R-:W3:Y:S01]  /*17330*/  LDL R27, [R1+0xa7c] ;  /* 0x000a7c00011b7983 */ /* 0x000ee20000100800 */
[----:B------:R-:W-:Y:S02]  /*17340*/  PRMT R10, RZ, 0x7610, R10 ;  /* 0x00007610ff0a7816 */ /* 0x000fe4000000000a */
[----:B------:R-:W-:-:S04]  /*17350*/  PRMT R9, RZ, 0x7610, R9 ;  /* 0x00007610ff097816 */ /* 0x000fc80000000009 */
[----:B------:R4:W3:Y:S01]  /*17360*/  @P2 LDG.E.U8 R10, desc[UR40][R4.64] ;  /* 0x00000028040a2981 */ /* 0x0008e2000c1e1100 */
[----:B------:R-:W-:Y:S01]  /*17370*/  ISETP.GT.AND P3, PT, R2, 0x3e, PT ;  /* 0x0000003e0200780c */ /* 0x000fe20003f64270 */
[----:B----4-:R-:W-:Y:S02]  /*17380*/  @P2 IMAD.MOV.U32 R4, RZ, RZ, R54 ;  /* 0x000000ffff042224 */ /* 0x010fe400078e0036 */
[----:B------:R-:W-:Y:S01]  /*17390*/  @P2 IMAD.MOV.U32 R5, RZ, RZ, R58 ;  /* 0x000000ffff052224 */ /* 0x000fe200078e003a */
[----:B------:R-:W-:Y:S01]  /*173a0*/  PRMT R8, RZ, 0x7610, R8 ;  /* 0x00007610ff087816 */ /* 0x000fe20000000008 */
[----:B------:R-:W4:Y:S04]  /*173b0*/  LDL R58, [R1+0xa68] ;  /* 0x000a6800013a7983 */ /* 0x000f280000100800 */
[----:B------:R0:W4:Y:S04]  /*173c0*/  @P2 LDG.E.U8 R9, desc[UR40][R4.64] ;  /* 0x0000002804092981 */ /* 0x000128000c1e1100 */
[----:B------:R-:W4:Y:S01]  /*173d0*/  LDL R54, [R1+0xa60] ;  /* 0x000a600001367983 */ /* 0x000f220000100800 */
[----:B0-----:R-:W-:-:S03]  /*173e0*/  @P2 IMAD.MOV.U32 R4, RZ, RZ, R28 ;  /* 0x000000ffff042224 */ /* 0x001fc600078e001c */
[----:B------:R-:W4:Y:S01]  /*173f0*/  LDL R28, [R1+0xa6c] ;  /* 0x000a6c00011c7983 */ /* 0x000f220000100800 */
[----:B------:R-:W-:-:S03]  /*17400*/  @P2 IMAD.MOV.U32 R5, RZ, RZ, R52 ;  /* 0x000000ffff052224 */ /* 0x000fc600078e0034 */
[----:B------:R-:W4:Y:S04]  /*17410*/  LDL R52, [R1+0xa64] ;  /* 0x000a640001347983 */ /* 0x000f280000100800 */
[----:B------:R0:W4:Y:S02]  /*17420*/  @P2 LDG.E.U8 R8, desc[UR40][R4.64] ;  /* 0x0000002804082981 */ /* 0x000124000c1e1100 */
[----:B0-----:R-:W-:Y:S01]  /*17430*/  @P2 IMAD.MOV.U32 R5, RZ, RZ, R31 ;  /* 0x000000ffff052224 */ /* 0x001fe200078e001f */
[----:B------:R-:W-:Y:S01]  /*17440*/  PRMT R6, RZ, 0x7610, R6 ;  /* 0x00007610ff067816 */ /* 0x000fe20000000006 */
[----:B--2---:R-:W-:Y:S02]  /*17450*/  @P3 IMAD.MOV.U32 R31, RZ, RZ, R29 ;  /* 0x000000ffff1f3224 */ /* 0x004fe400078e001d */
[----:B------:R-:W2:Y:S01]  /*17460*/  LDL R29, [R1+0xcc0] ;  /* 0x000cc000011d7983 */ /* 0x000ea20000100800 */
[----:B------:R-:W-:-:S02]  /*17470*/  @P2 IMAD.MOV.U32 R4, RZ, RZ, R30 ;  /* 0x000000ffff042224 */ /* 0x000fc400078e001e */
[----:B---3--:R-:W-:Y:S02]  /*17480*/  @P3 IMAD.MOV.U32 R30, RZ, RZ, R27 ;  /* 0x000000ffff1e3224 */ /* 0x008fe400078e001b */
[----:B------:R-:W3:Y:S04]  /*17490*/  LDL R27, [R1+0xcc4] ;  /* 0x000cc400011b7983 */ /* 0x000ee80000100800 */
[----:B------:R0:W3:Y:S02]  /*174a0*/  @P3 LDG.E.U8 R6, desc[UR40][R30.64] ;  /* 0x000000281e063981 */ /* 0x0000e4000c1e1100 */
[----:B0-----:R-:W-:Y:S02]  /*174b0*/  @P3 IMAD.MOV.U32 R30, RZ, RZ, R59 ;  /* 0x000000ffff1e3224 */ /* 0x001fe400078e003b */
[----:B------:R-:W-:Y:S01]  /*174c0*/  @P3 IMAD.MOV.U32 R31, RZ, RZ, R60 ;  /* 0x000000ffff1f3224 */ /* 0x000fe200078e003c */
[----:B------:R-:W3:Y:S04]  /*174d0*/  LDL R59, [R1+0xc5c] ;  /* 0x000c5c00013b7983 */ /* 0x000ee80000100800 */
[----:B------:R-:W3:Y:S01]  /*174e0*/  LDL R60, [R1+0xc58] ;  /* 0x000c5800013c7983 */ /* 0x000ee20000100800 */
[----:B------:R-:W-:-:S06]  /*174f0*/  PRMT R7, RZ, 0x7610, R7 ;  /* 0x00007610ff077816 */ /* 0x000fcc0000000007 */
[----:B------:R0:W3:Y:S02]  /*17500*/  @P2 LDG.E.U8 R7, desc[UR40][R4.64] ;  /* 0x0000002804072981 */ /* 0x0000e4000c1e1100 */
[----:B0-----:R-:W-:Y:S02]  /*17510*/  PRMT R5, RZ, 0x7610, R5 ;  /* 0x00007610ff057816 */ /* 0x001fe40000000005 */
[----:B------:R-:W-:-:S04]  /*17520*/  PRMT R4, RZ, 0x7610, R4 ;  /* 0x00007610ff047816 */ /* 0x000fc80000000004 */
[----:B------:R4:W3:Y:S01]  /*17530*/  @P3 LDG.E.U8 R5, desc[UR40][R30.64] ;  /* 0x000000281e053981 */ /* 0x0008e2000c1e1100 */
[----:B------:R-:W-:Y:S01]  /*17540*/  PRMT R3, RZ, 0x7610, R3 ;  /* 0x00007610ff037816 */ /* 0x000fe20000000003 */
[----:B----4-:R-:W-:Y:S02]  /*17550*/  @P3 IMAD.MOV.U32 R30, RZ, RZ, R28 ;  /* 0x000000ffff1e3224 */ /* 0x010fe400078e001c */
[----:B------:R-:W-:Y:S01]  /*17560*/  @P3 IMAD.MOV.U32 R31, RZ, RZ, R58 ;  /* 0x000000ffff1f3224 */ /* 0x000fe200078e003a */
[----:B------:R-:W4:Y:S04]  /*17570*/  LDL R28, [R1+0xc54] ;  /* 0x000c5400011c7983 */ /* 0x000f280000100800 */
[----:B------:R-:W4:Y:S04]  /*17580*/  LDL R58, [R1+0xc50] ;  /* 0x000c5000013a7983 */ /* 0x000f280000100800 */
[----:B------:R0:W4:Y:S02]  /*17590*/  @P3 LDG.E.U8 R4, desc[UR40][R30.64] ;  /* 0x000000281e043981 */ /* 0x000124000c1e1100 */
[----:B0-----:R-:W-:-:S02]  /*175a0*/  @P3 IMAD.MOV.U32 R30, RZ, RZ, R52 ;  /* 0x000000ffff1e3224 */ /* 0x001fc400078e0034 */
[----:B------:R-:W-:Y:S01]  /*175b0*/  @P3 IMAD.MOV.U32 R31, RZ, RZ, R54 ;  /* 0x000000ffff1f3224 */ /* 0x000fe200078e0036 */
[----:B------:R-:W-:Y:S01]  /*175c0*/  ISETP.GT.AND P1, PT, R2, 0x2f, PT ;  /* 0x0000002f0200780c */ /* 0x000fe20003f24270 */
[----:B------:R-:W4:Y:S04]  /*175d0*/  LDL R54, [R1+0xc48] ;  /* 0x000c480001367983 */ /* 0x000f280000100800 */
[----:B------:R2:W4:Y:S01]  /*175e0*/  @P3 LDG.E.U8 R3, desc[UR40][R30.64] ;  /* 0x000000281e033981 */ /* 0x000522000c1e1100 */
[----:B------:R-:W-:Y:S02]  /*175f0*/  PRMT R44, RZ, 0x7610, R44 ;  /* 0x00007610ff2c7816 */ /* 0x000fe4000000002c */
[----:B------:R-:W-:Y:S01]  /*17600*/  PRMT R42, RZ, 0x7610, R42 ;  /* 0x00007610ff2a7816 */ /* 0x000fe2000000002a */
[----:B------:R-:W4:Y:S01]  /*17610*/  LDL R52, [R1+0xc40] ;  /* 0x000c400001347983 */ /* 0x000f220000100800 */
[----:B--2---:R-:W-:-:S03]  /*17620*/  @P0 IMAD.MOV.U32 R31, RZ, RZ, R29 ;  /* 0x000000ffff1f0224 */ /* 0x004fc600078e001d */
[----:B------:R-:W2:Y:S01]  /*17630*/  LDL R29, [R1+0xc4c] ;  /* 0x000c4c00011d7983 */ /* 0x000ea20000100800 */
[----:B---3--:R-:W-:-:S03]  /*17640*/  @P0 IMAD.MOV.U32 R30, RZ, RZ, R27 ;  /* 0x000000ffff1e0224 */ /* 0x008fc600078e001b */
[----:B------:R-:W3:Y:S04]  /*17650*/  LDL R27, [R1+0xc44] ;  /* 0x000c4400011b7983 */ /* 0x000ee80000100800 */
[----:B------:R0:W3:Y:S02]  /*17660*/  @P0 LDG.E.U8 R44, desc[UR40][R30.64] ;  /* 0x000000281e2c0981 */ /* 0x0000e4000c1e1100 */
[----:B0-----:R-:W-:Y:S02]  /*17670*/  @P1 IMAD.MOV.U32 R30, RZ, RZ, R59 ;  /* 0x000000ffff1e1224 */ /* 0x001fe400078e003b */
[----:B------:R-:W-:-:S05]  /*17680*/  @P1 IMAD.MOV.U32 R31, RZ, RZ, R60 ;  /* 0x000000ffff1f1224 */ /* 0x000fca00078e003c */
[----:B------:R4:W3:Y:S01]  /*17690*/  @P1 LDG.E.U8 R42, desc[UR40][R30.64] ;  /* 0x000000281e2a1981 */ /* 0x0008e2000c1e1100 */
[----:B------:R-:W-:Y:S02]  /*176a0*/  PRMT R40, RZ, 0x7610, R40 ;  /* 0x00007610ff287816 */ /* 0x000fe40000000028 */
[----:B------:R-:W-:Y:S01]  /*176b0*/  PRMT R38, RZ, 0x7610, R38 ;  /* 0x00007610ff267816 */ /* 0x000fe20000000026 */
[----:B----4-:R-:W-:Y:S02]  /*176c0*/  @P1 IMAD.MOV.U32 R30, RZ, RZ, R28 ;  /* 0x000000ffff1e1224 */ /* 0x010fe400078e001c */
[----:B------:R-:W-:-:S05]  /*176d0*/  @P1 IMAD.MOV.U32 R31, RZ, RZ, R58 ;  /* 0x000000ffff1f1224 */ /* 0x000fca00078e003a */
[----:B------:R0:W4:Y:S02]  /*176e0*/  @P1 LDG.E.U8 R40, desc[UR40][R30.64] ;  /* 0x000000281e281981 */ /* 0x000124000c1e1100 */
[----:B0-----:R-:W-:Y:S01]  /*176f0*/  @P1 IMAD.MOV.U32 R31, RZ, RZ, R54 ;  /* 0x000000ffff1f1224 */ /* 0x001fe200078e0036 */
[----:B------:R-:W-:Y:S01]  /*17700*/  PRMT R36, RZ, 0x7610, R36 ;  /* 0x00007610ff247816 */ /* 0x000fe20000000024 */
[----:B--2---:R-:W-:-:S05]  /*17710*/  @P1 IMAD.MOV.U32 R30, RZ, RZ, R29 ;  /* 0x000000ffff1e1224 */ /* 0x004fca00078e001d */
[----:B------:R0:W2:Y:S04]  /*17720*/  @P1 LDG.E.U8 R38, desc[UR40][R30.64] ;  /* 0x000000281e261981 */ /* 0x0000a8000c1e1100 */
[----:B---3--:R-:W-:Y:S01]  /*17730*/  STL [R1+0x1f24], R44 ;  /* 0x001f242c01007387 */ /* 0x008fe20000100800 */
[----:B0-----:R-:W-:Y:S02]  /*17740*/  @P1 IMAD.MOV.U32 R30, RZ, RZ, R27 ;  /* 0x000000ffff1e1224 */ /* 0x001fe400078e001b */
[----:B------:R-:W-:Y:S01]  /*17750*/  @P1 IMAD.MOV.U32 R31, RZ, RZ, R52 ;  /* 0x000000ffff1f1224 */ /* 0x000fe200078e0034 */
[----:B------:R0:W-:Y:S04]  /*17760*/  STL [R1+0x1f28], R42 ;  /* 0x001f282a01007387 */ /* 0x0001e80000100800 */
[----:B------:R-:W3:Y:S04]  /*17770*/  LDL R28, [R1+0xbdc] ;  /* 0x000bdc00011c7983 */ /* 0x000ee80000100800 */
[----:B------:R3:W3:Y:S04]  /*17780*/  @P1 LDG.E.U8 R36, desc[UR40][R30.64] ;  /* 0x000000281e241981 */ /* 0x0006e8000c1e1100 */
[----:B0-----:R-:W3:Y:S01]  /*17790*/  LDL R42, [R1+0xbd8] ;  /* 0x000bd800012a7983 */ /* 0x001ee20000100800 */
[----:B------:R-:W-:-:S03]  /*177a0*/  ISETP.GT.AND P0, PT, R2, 0x33, PT ;  /* 0x000000330200780c */ /* 0x000fc60003f04270 */
[----:B----4-:R0:W-:Y:S04]  /*177b0*/  STL [R1+0x1f2c], R40 ;  /* 0x001f2c2801007387 */ /* 0x0101e80000100800 */
[----:B------:R-:W4:Y:S04]  /*177c0*/  LDL R29, [R1+0xbd4] ;  /* 0x000bd400011d7983 */ /* 0x000f280000100800 */
[----:B0-----:R-:W4:Y:S01]  /*177d0*/  LDL R40, [R1+0xbd0] ;  /* 0x000bd00001287983 */ /* 0x001f220000100800 */
[----:B------:R-:W-:-:S03]  /*177e0*/  PRMT R34, RZ, 0x7610, R34 ;  /* 0x00007610ff227816 */ /* 0x000fc60000000022 */
[----:B--2---:R0:W-:Y:S04]  /*177f0*/  STL [R1+0x1f30], R38 ;  /* 0x001f302601007387 */ /* 0x0041e80000100800 */
[----:B------:R-:W2:Y:S04]  /*17800*/  LDL R27, [R1+0xbcc] ;  /* 0x000bcc00011b7983 */ /* 0x000ea80000100800 */
[----:B0-----:R-:W2:Y:S01]  /*17810*/  LDL R38, [R1+0xbc8] ;  /* 0x000bc80001267983 */ /* 0x001ea20000100800 */
[----:B---3--:R-:W-:-:S03]  /*17820*/  @P0 IMAD.MOV.U32 R30, RZ, RZ, R28 ;  /* 0x000000ffff1e0224 */ /* 0x008fc600078e001c */
[----:B------:R0:W-:Y:S04]  /*17830*/  STL [R1+0x1f34], R36 ;  /* 0x001f342401007387 */ /* 0x0001e80000100800 */
[----:B------:R-:W3:Y:S01]  /*17840*/  LDL R28, [R1+0xbc4] ;  /* 0x000bc400011c7983 */ /* 0x000ee20000100800 */
[----:B------:R-:W-:-:S03]  /*17850*/  @P0 IMAD.MOV.U32 R31, RZ, RZ, R42 ;  /* 0x000000ffff1f0224 */ /* 0x000fc600078e002a */
[----:B------:R-:W3:Y:S04]  /*17860*/  LDL R42, [R1+0xbc0] ;  /* 0x000bc000012a7983 */ /* 0x000ee80000100800 */
[----:B------:R4:W3:Y:S01]  /*17870*/  @P0 LDG.E.U8 R34, desc[UR40][R30.64] ;  /* 0x000000281e220981 */ /* 0x0008e2000c1e1100 */
[----:B------:R-:W-:Y:S02]  /*17880*/  PRMT R32, RZ, 0x7610, R32 ;  /* 0x00007610ff207816 */ /* 0x000fe40000000020 */
[----:B------:R-:W-:Y:S01]  /*17890*/  PRMT R33, RZ, 0x7610, R33 ;  /* 0x00007610ff217816 */ /* 0x000fe20000000021 */
[----:B----4-:R-:W-:Y:S02]  /*178a0*/  @P0 IMAD.MOV.U32 R30, RZ, RZ, R29 ;  /* 0x000000ffff1e0224 */ /* 0x010fe400078e001d */
[----:B------:R-:W-:-:S05]  /*178b0*/  @P0 IMAD.MOV.U32 R31, RZ, RZ, R40 ;  /* 0x000000ffff1f0224 */ /* 0x000fca00078e0028 */
[----:B------:R2:W4:Y:S01]  /*178c0*/  @P0 LDG.E.U8 R32, desc[UR40][R30.64] ;  /* 0x000000281e200981 */ /* 0x000522000c1e1100 */
[----:B------:R-:W-:Y:S01]  /*178d0*/  PRMT R35, RZ, 0x7610, R35 ;  /* 0x00007610ff237816 */ /* 0x000fe20000000023 */
[----:B--2---:R-:W-:Y:S02]  /*178e0*/  @P0 IMAD.MOV.U32 R30, RZ, RZ, R27 ;  /* 0x000000ffff1e0224 */ /* 0x004fe400078e001b */
[----:B------:R-:W-:-:S05]  /*178f0*/  @P0 IMAD.MOV.U32 R31, RZ, RZ, R38 ;  /* 0x000000ffff1f0224 */ /* 0x000fca00078e0026 */
[----:B------:R3:W2:Y:S02]  /*17900*/  @P0 LDG.E.U8 R33, desc[UR40][R30.64] ;  /* 0x000000281e210981 */ /* 0x0006a4000c1e1100 */
[----:B---3--:R-:W-:Y:S02]  /*17910*/  @P0 IMAD.MOV.U32 R30, RZ, RZ, R28 ;  /* 0x000000ffff1e0224 */ /* 0x008fe400078e001c */
[----:B------:R-:W-:Y:S01]  /*17920*/  @P0 IMAD.MOV.U32 R31, RZ, RZ, R42 ;  /* 0x000000ffff1f0224 */ /* 0x000fe200078e002a */
[----:B------:R1:W-:Y:S04]  /*17930*/  STL [R1+0x1f38], R34 ;  /* 0x001f382201007387 */ /* 0x0003e80000100800 */
[----:B------:R-:W3:Y:S04]  /*17940*/  LDL R29, [R1+0xb5c] ;  /* 0x000b5c00011d7983 */ /* 0x000ee80000100800 */
[----:B------:R-:W3:Y:S04]  /*17950*/  LDL R40, [R1+0xb58] ;  /* 0x000b580001287983 */ /* 0x000ee80000100800 */
[----:B------:R3:W3:Y:S01]  /*17960*/  @P0 LDG.E.U8 R35, desc[UR40][R30.64] ;  /* 0x000000281e230981 */ /* 0x0006e2000c1e1100 */
[----:B------:R-:W-:-:S03]  /*17970*/  ISETP.GT.AND P1, PT, R2, 0x37, PT ;  /* 0x000000370200780c */ /* 0x000fc60003f24270 */
[----:B----4-:R-:W-:Y:S04]  /*17980*/  STL [R1+0x1f3c], R32 ;  /* 0x001f3c2001007387 */ /* 0x010fe80000100800 */
[----:B------:R-:W4:Y:S04]  /*17990*/  LDL R38, [R1+0xb50] ;  /* 0x000b500001267983 */ /* 0x000f280000100800 */
[----:B0-----:R-:W4:Y:S04]  /*179a0*/  LDL R36, [R1+0xb54] ;  /* 0x000b540001247983 */ /* 0x001f280000100800 */
[----:B------:R-:W4:Y:S04]  /*179b0*/  LDL R27, [R1+0xb4c] ;  /* 0x000b4c00011b7983 */ /* 0x000f280000100800 */
[----:B--2---:R0:W-:Y:S04]  /*179c0*/  STL [R1+0x1f40], R33 ;  /* 0x001f402101007387 */ /* 0x0041e80000100800 */
[----:B------:R-:W2:Y:S04]  /*179d0*/  LDL R28, [R1+0xb48] ;  /* 0x000b4800011c7983 */ /* 0x000ea80000100800 */
[----:B-1----:R-:W2:Y:S04]  /*179e0*/  LDL R34, [R1+0xb40] ;  /* 0x000b400001227983 */ /* 0x002ea80000100800 */
[----:B0-----:R-:W2:Y:S01]  /*179f0*/  LDL R33, [R1+0xb44] ;  /* 0x000b440001217983 */ /* 0x001ea20000100800 */
[----:B---3--:R-:W-:-:S03]  /*17a00*/  @P1 IMAD.MOV.U32 R30, RZ, RZ, R29 ;  /* 0x000000ffff1e1224 */ /* 0x008fc600078e001d */
[----:B------:R-:W-:Y:S04]  /*17a10*/  STL [R1+0x1f44], R35 ;  /* 0x001f442301007387 */ /* 0x000fe80000100800 */
[----:B------:R-:W3:Y:S04]  /*17a20*/  LDL R32, [R1+0xad8] ;  /* 0x000ad80001207983 */ /* 0x000ee80000100800 */
[----:B------:R-:W3:Y:S01]  /*17a30*/  LDL R29, [R1+0xadc] ;  /* 0x000adc00011d7983 */ /* 0x000ee20000100800 */
[----:B------:R-:W-:Y:S01]  /*17a40*/  PRMT R37, RZ, 0x7610, R37 ;  /* 0x00007610ff257816 */ /* 0x000fe20000000025 */
[----:B------:R-:W-:Y:S01]  /*17a50*/  @P1 IMAD.MOV.U32 R31, RZ, RZ, R40 ;  /* 0x000000ffff1f1224 */ /* 0x000fe200078e0028 */
[----:B------:R-:W-:-:S04]  /*17a60*/  PRMT R39, RZ, 0x7610, R39 ;  /* 0x00007610ff277816 */ /* 0x000fc80000000027 */
[----:B------:R4:W3:Y:S01]  /*17a70*/  @P1 LDG.E.U8 R37, desc[UR40][R30.64] ;  /* 0x000000281e251981 */ /* 0x0008e2000c1e1100 */
[----:B------:R-:W-:Y:S01]  /*17a80*/  PRMT R41, RZ, 0x7610, R41 ;  /* 0x00007610ff297816 */ /* 0x000fe20000000029 */
[----:B----4-:R-:W-:Y:S02]  /*17a90*/  @P1 IMAD.MOV.U32 R31, RZ, RZ, R38 ;  /* 0x000000ffff1f1224 */ /* 0x010fe400078e0026 */
[----:B------:R-:W-:-:S05]  /*17aa0*/  @P1 IMAD.MOV.U32 R30, RZ, RZ, R36 ;  /* 0x000000ffff1e1224 */ /* 0x000fca00078e0024 */
[----:B------:R0:W4:Y:S02]  /*17ab0*/  @P1 LDG.E.U8 R39, desc[UR40][R30.64] ;  /* 0x000000281e271981 */ /* 0x000124000c1e1100 */
[----:B0-----:R-:W-:Y:S01]  /*17ac0*/  @P1 IMAD.MOV.U32 R30, RZ, RZ, R27 ;  /* 0x000000ffff1e1224 */ /* 0x001fe200078e001b */
[----:B------:R-:W-:Y:S02]  /*17ad0*/  ISETP.GT.AND P0, PT, R2, 0x3b, PT ;  /* 0x0000003b0200780c */ /* 0x000fe40003f04270 */
[----:B------:R-:W-:Y:S02]  /*17ae0*/  PRMT R43, RZ, 0x7610, R43 ;  /* 0x00007610ff2b7816 */ /* 0x000fe4000000002b */
[----:B------:R-:W-:Y:S01]  /*17af0*/  PRMT R45, RZ, 0x7610, R45 ;  /* 0x00007610ff2d7816 */ /* 0x000fe2000000002d */
[----:B--2---:R-:W-:-:S05]  /*17b00*/  @P1 IMAD.MOV.U32 R31, RZ, RZ, R28 ;  /* 0x000000ffff1f1224 */ /* 0x004fca00078e001c */
[----:B------:R0:W2:Y:S02]  /*17b10*/  @P1 LDG.E.U8 R41, desc[UR40][R30.64] ;  /* 0x000000281e291981 */ /* 0x0000a4000c1e1100 */
[----:B0-----:R-:W-:Y:S02]  /*17b20*/  @P1 IMAD.MOV.U32 R30, RZ, RZ, R33 ;  /* 0x000000ffff1e1224 */ /* 0x001fe400078e0021 */
[----:B------:R-:W-:-:S05]  /*17b30*/  @P1 IMAD.MOV.U32 R31, RZ, RZ, R34 ;  /* 0x000000ffff1f1224 */ /* 0x000fca00078e0022 */
[----:B------:R3:W2:Y:S02]  /*17b40*/  @P1 LDG.E.U8 R43, desc[UR40][R30.64] ;  /* 0x000000281e2b1981 */ /* 0x0006a4000c1e1100 */
[----:B---3--:R-:W-:Y:S02]  /*17b50*/  @P0 IMAD.MOV.U32 R30, RZ, RZ, R29 ;  /* 0x000000ffff1e0224 */ /* 0x008fe400078e001d */
[----:B------:R-:W-:-:S05]  /*17b60*/  @P0 IMAD.MOV.U32 R31, RZ, RZ, R32 ;  /* 0x000000ffff1f0224 */ /* 0x000fca00078e0020 */
[----:B------:R-:W3:Y:S04]  /*17b70*/  @P0 LDG.E.U8 R45, desc[UR40][R30.64] ;  /* 0x000000281e2d0981 */ /* 0x000ee8000c1e1100 */
[----:B------:R-:W-:Y:S04]  /*17b80*/  STL [R1+0x1f48], R37 ;  /* 0x001f482501007387 */ /* 0x000fe80000100800 */
[----:B----4-:R0:W-:Y:S04]  /*17b90*/  STL [R1+0x1f4c], R39 ;  /* 0x001f4c2701007387 */ /* 0x0101e80000100800 */
[----:B------:R-:W4:Y:S04]  /*17ba0*/  LDL R28, [R1+0xad0] ;  /* 0x000ad000011c7983 */ /* 0x000f280000100800 */
[----:B------:R-:W4:Y:S04]  /*17bb0*/  LDL R27, [R1+0xad4] ;  /* 0x000ad400011b7983 */ /* 0x000f280000100800 */
[----:B--2---:R-:W-:Y:S04]  /*17bc0*/  STL [R1+0x1f50], R41 ;  /* 0x001f502901007387 */ /* 0x004fe80000100800 */
[----:B------:R-:W2:Y:S04]  /*17bd0*/  LDL R40, [R1+0xac8] ;  /* 0x000ac80001287983 */ /* 0x000ea80000100800 */
[----:B0-----:R-:W2:Y:S04]  /*17be0*/  LDL R39, [R1+0xacc] ;  /* 0x000acc0001277983 */ /* 0x001ea80000100800 */
[----:B------:R-:W2:Y:S04]  /*17bf0*/  LDL R38, [R1+0xac0] ;  /* 0x000ac00001267983 */ /* 0x000ea80000100800 */
[----:B------:R-:W2:Y:S04]  /*17c00*/  LDL R37, [R1+0xac4] ;  /* 0x000ac40001257983 */ /* 0x000ea80000100800 */
[----:B------:R0:W-:Y:S04]  /*17c10*/  STL [R1+0x1f54], R43 ;  /* 0x001f542b01007387 */ /* 0x0001e80000100800 */
[----:B------:R-:W2:Y:S04]  /*17c20*/  LDL R36, [R1+0xa58] ;  /* 0x000a580001247983 */ /* 0x000ea80000100800 */
[----:B------:R-:W2:Y:S04]  /*17c30*/  LDL R35, [R1+0xa5c] ;  /* 0x000a5c0001237983 */ /* 0x000ea80000100800 */
[----:B------:R-:W2:Y:S04]  /*17c40*/  LDL R34, [R1+0xa50] ;  /* 0x000a500001227983 */ /* 0x000ea80000100800 */
[----:B------:R-:W2:Y:S04]  /*17c50*/  LDL R33, [R1+0xa54] ;  /* 0x000a540001217983 */ /* 0x000ea80000100800 */
[----:B------:R-:W2:Y:S04]  /*17c60*/  LDL R29, [R1+0xa4c] ;  /* 0x000a4c00011d7983 */ /* 0x000ea80000100800 */
[----:B---3--:R-:W-:Y:S04]  /*17c70*/  STL [R1+0x1f58], R45 ;  /* 0x001f582d01007387 */ /* 0x008fe80000100800 */
[----:B------:R-:W3:Y:S01]  /*17c80*/  LDL R32, [R1+0xa48] ;  /* 0x000a480001207983 */ /* 0x000ee20000100800 */
[----:B------:R-:W-:-:S02]  /*17c90*/  PRMT R47, RZ, 0x7610, R47 ;  /* 0x00007610ff2f7816 */ /* 0x000fc4000000002f */
[----:B------:R-:W-:Y:S02]  /*17ca0*/  ISETP.GT.AND P1, PT, R2, 0x3f, PT ;  /* 0x0000003f0200780c */ /* 0x000fe40003f24270 */
[----:B------:R-:W-:Y:S01]  /*17cb0*/  PRMT R49, RZ, 0x7610, R49 ;  /* 0x00007610ff317816 */ /* 0x000fe20000000031 */
[----:B----4-:R-:W-:Y:S02]  /*17cc0*/  @P0 IMAD.MOV.U32 R31, RZ, RZ, R28 ;  /* 0x000000ffff1f0224 */ /* 0x010fe400078e001c */
[----:B------:R-:W-:Y:S01]  /*17cd0*/  @P0 IMAD.MOV.U32 R30, RZ, RZ, R27 ;  /* 0x000000ffff1e0224 */ /* 0x000fe200078e001b */
[----:B------:R-:W4:Y:S04]  /*17ce0*/  LDL R28, [R1+0xa40] ;  /* 0x000a4000011c7983 */ /* 0x000f280000100800 */
[----:B------:R-:W4:Y:S04]  /*17cf0*/  LDL R27, [R1+0xa44] ;  /* 0x000a4400011b7983 */ /* 0x000f280000100800 */
[----:B------:R2:W4:Y:S01]  /*17d00*/  @P0 LDG.E.U8 R47, desc[UR40][R30.64] ;  /* 0x000000281e2f0981 */ /* 0x000522000c1e1100 */
[----:B------:R-:W-:-:S02]  /*17d10*/  PRMT R51, RZ, 0x7610, R51 ;  /* 0x00007610ff337816 */ /* 0x000fc40000000033 */
[----:B------:R-:W-:Y:S02]  /*17d20*/  PRMT R53, RZ, 0x7610, R53 ;  /* 0x00007610ff357816 */ /* 0x000fe40000000035 */
[----:B------:R-:W-:Y:S02]  /*17d30*/  PRMT R55, RZ, 0x7610, R55 ;  /* 0x00007610ff377816 */ /* 0x000fe40000000037 */
[----:B------:R-:W-:Y:S01]  /*17d40*/  PRMT R56, RZ, 0x7610, R56 ;  /* 0x00007610ff387816 */ /* 0x000fe20000000038 */
[----:B--2---:R-:W-:Y:S02]  /*17d50*/  @P0 IMAD.MOV.U32 R31, RZ, RZ, R40 ;  /* 0x000000ffff1f0224 */ /* 0x004fe400078e0028 */
[----:B------:R-:W-:-:S05]  /*17d60*/  @P0 IMAD.MOV.U32 R30, RZ, RZ, R39 ;  /* 0x000000ffff1e0224 */ /* 0x000fca00078e0027 */
[----:B------:R1:W2:Y:S02]  /*17d70*/  @P0 LDG.E.U8 R49, desc[UR40][R30.64] ;  /* 0x000000281e310981 */ /* 0x0002a4000c1e1100 */
[----:B-1----:R-:W-:Y:S02]  /*17d80*/  @P0 IMAD.MOV.U32 R30, RZ, RZ, R37 ;  /* 0x000000ffff1e0224 */ /* 0x002fe400078e0025 */
        /* <DEDUP_REMOVED lines=9> */
[----:B---3--:R-:W-:-:S05]  /*17e20*/  @P1 IMAD.MOV.U32 R31, RZ, RZ, R32 ;  /* 0x000000ffff1f1224 */ /* 0x008fca00078e0020 */
[----:B------:R4:W3:Y:S01]  /*17e30*/  @P1 LDG.E.U8 R56, desc[UR40][R30.64] ;  /* 0x000000281e381981 */ /* 0x0008e2000c1e1100 */
[----:B------:R-:W-:Y:S01]  /*17e40*/  PRMT R57, RZ, 0x7610, R57 ;  /* 0x00007610ff397816 */ /* 0x000fe20000000039 */
[----:B----4-:R-:W-:Y:S02]  /*17e50*/  @P1 IMAD.MOV.U32 R30, RZ, RZ, R27 ;  /* 0x000000ffff1e1224 */ /* 0x010fe400078e001b */
[----:B------:R-:W-:-:S05]  /*17e60*/  @P1 IMAD.MOV.U32 R31, RZ, RZ, R28 ;  /* 0x000000ffff1f1224 */ /* 0x000fca00078e001c */
[----:B------:R-:W4:Y:S04]  /*17e70*/  @P1 LDG.E.U8 R57, desc[UR40][R30.64] ;  /* 0x000000281e391981 */ /* 0x000f28000c1e1100 */
[----:B------:R-:W-:Y:S01]  /*17e80*/  STL [R1+0x1f5c], R47 ;  /* 0x001f5c2f01007387 */ /* 0x000fe20000100800 */
[----:B------:R-:W1:Y:S01]  /*17e90*/  S2R R39, SR_TID.X ;  /* 0x0000000000277919 */ /* 0x000e620000002100 */
[----:B------:R-:W-:Y:S06]  /*17ea0*/  BAR.SYNC.DEFER_BLOCKING 0x0 ;  /* 0x0000000000007b1d */ /* 0x000fec0000010000 */
[----:B--2---:R-:W-:Y:S04]  /*17eb0*/  STL [R1+0x1f60], R49 ;  /* 0x001f603101007387 */ /* 0x004fe80000100800 */
[----:B------:R-:W-:Y:S04]  /*17ec0*/  STL [R1+0x1f64], R51 ;  /* 0x001f643301007387 */ /* 0x000fe80000100800 */
[----:B------:R-:W-:Y:S04]  /*17ed0*/  STL [R1+0x1f68], R53 ;  /* 0x001f683501007387 */ /* 0x000fe80000100800 */
[----:B------:R-:W-:Y:S04]  /*17ee0*/  STL [R1+0x1f6c], R55 ;  /* 0x001f6c3701007387 */ /* 0x000fe80000100800 */
[----:B---3--:R-:W-:Y:S04]  /*17ef0*/  STL [R1+0x1f70], R56 ;  /* 0x001f703801007387 */ /* 0x008fe80000100800 */
[----:B0-----:R-:W2:Y:S04]  /*17f00*/  LDL.LU R43, [R1+0x348] ;  /* 0x00034800012b7983 */ /* 0x001ea80000300800 */
[----:B------:R-:W3:Y:S04]  /*17f10*/  LDL.LU R41, [R1+0x344] ;  /* 0x0003440001297983 */ /* 0x000ee80000300800 */
        /* <DEDUP_REMOVED lines=19> */
[----:B----4-:R0:W-:Y:S02]  /*18050*/  STL [R1+0x1f74], R57 ;  /* 0x001f743901007387 */ /* 0x0101e40000100800 */
[----:B0-----:R-:W0:Y:S01]  /*18060*/  S2R R57, SR_TID.X ;  /* 0x0000000000397919 */ /* 0x001e220000002100 */
[----:B-1----:R-:W-:Y:S01]  /*18070*/  LOP3.LUT R39, R39, 0x1f, RZ, 0xc0, !PT ;  /* 0x0000001f27277812 */ /* 0x002fe200078ec0ff */
[----:B------:R-:W-:Y:S04]  /*18080*/  STL [R1+0x1e84], R30 ;  /* 0x001e841e01007387 */ /* 0x000fe80000100800 */
[----:B------:R-:W-:Y:S01]  /*18090*/  STL [R1+0x1e8c], R30 ;  /* 0x001e8c1e01007387 */ /* 0x000fe20000100800 */
[----:B------:R-:W-:-:S03]  /*180a0*/  LOP3.LUT R45, R39, 0x20, RZ, 0xfc, !PT ;  /* 0x00000020272d7812 */ /* 0x000fc600078efcff */
        /* <DEDUP_REMOVED lines=13> */
[----:B0-----:R-:W-:-:S03]  /*18180*/  LOP3.LUT R39, R57, 0x1f, RZ, 0xc0, !PT ;  /* 0x0000001f39277812 */ /* 0x001fc600078ec0ff */
[----:B------:R-:W-:Y:S04]  /*18190*/  STL [R1+0x1f00], R30 ;  /* 0x001f001e01007387 */ /* 0x000fe80000100800 */
[----:B------:R-:W-:Y:S04]  /*181a0*/  STL [R1+0x1f08], R30 ;  /* 0x001f081e01007387 */ /* 0x000fe80000100800 */
[----:B------:R-:W-:Y:S04]  /*181b0*/  STL [R1+0x1f10], R30 ;  /* 0x001f101e01007387 */ /* 0x000fe80000100800 */
[----:B------:R-:W-:Y:S04]  /*181c0*/  STL [R1+0x1f18], R30 ;  /* 0x001f181e01007387 */ /* 0x000fe80000100800 */
[----:B------:R-:W-:Y:S04]  /*181d0*/  STL [R1+0x1e7c], R31 ;  /* 0x001e7c1f01007387 */ /* 0x000fe80000100800 */
[----:B------:R-:W-:Y:S01]  /*181e0*/  STL [R1+0x1f78], R31 ;  /* 0x001f781f01007387 */ /* 0x000fe20000100800 */
[----:B------:R-:W-:-:S02]  /*181f0*/  ISETP.GE.AND P1, PT, R45, R2, PT ;  /* 0x000000022d00720c */ /* 0x000fc40003f26270 */
[----:B------:R-:W-:Y:S01]  /*18200*/  ISETP.GE.AND P0, PT, R39, R2, PT ;  /* 0x000000022700720c */ /* 0x000fe20003f06270 */
[----:B--2---:R-:W-:Y:S04]  /*18210*/  STS.U8 [R39+UR4], R43 ;  /* 0x0000002b27007988 */ /* 0x004fe80008000004 */
[----:B---3--:R-:W-:Y:S04]  /*18220*/  STS.U8 [R39+UR4+0x20], R41 ;  /* 0x0000202927007988 */ /* 0x008fe80008000004 */
[----:B------:R-:W-:Y:S04]  /*18230*/  STS.U8 [R39+UR4+0x40], R37 ;  /* 0x0000402527007988 */ /* 0x000fe80008000004 */
        /* <DEDUP_REMOVED lines=11> */
[----:B------:R0:W-:Y:S04]  /*182f0*/  STS.U8 [R39+UR4+0x620], R27 ;  /* 0x0006201b27007988 */ /* 0x0001e80008000004 */
[----:B------:R1:W-:Y:S04]  /*18300*/  STS.U8 [R39+UR4+0x600], R28 ;  /* 0x0006001c27007988 */ /* 0x0003e80008000004 */
[----:B------:R2:W-:Y:S04]  /*18310*/  STS.U8 [R39+UR4+0x800], R29 ;  /* 0x0008001d27007988 */ /* 0x0005e80008000004 */
[----:B------:R3:W-:Y:S04]  /*18320*/  STS.U8 [R39+UR4+0x820], R58 ;  /* 0x0008203a27007988 */ /* 0x0007e80008000004 */
[----:B------:R4:W-:Y:S04]  /*18330*/  STS.U8 [R39+UR4+0x840], R59 ;  /* 0x0008403b27007988 */ /* 0x0009e80008000004 */
[----:B------:R2:W-:Y:S04]  /*18340*/  STS.U8 [R39+UR4+0x860], R60 ;  /* 0x0008603c27007988 */ /* 0x0005e80008000004 */
[----:B0-----:R-:W4:Y:S04]  /*18350*/  LDL.LU R27, [R1+0x204] ;  /* 0x00020400011b7983 */ /* 0x001f280000300800 */
[----:B-1----:R-:W4:Y:S04]  /*18360*/  LDL.LU R28, [R1+0x200] ;  /* 0x00020000011c7983 */ /* 0x002f280000300800 */
[----:B--2---:R-:W2:Y:S04]  /*18370*/  LDL.LU R29, [R1+0x1fc] ;  /* 0x0001fc00011d7983 */ /* 0x004ea80000300800 */
[----:B---3--:R-:W3:Y:S04]  /*18380*/  LDL.LU R58, [R1+0x1c8] ;  /* 0x0001c800013a7983 */ /* 0x008ee80000300800 */
[----:B----4-:R-:W4:Y:S04]  /*18390*/  LDL.LU R59, [R1+0x1c4] ;  /* 0x0001c400013b7983 */ /* 0x010f280000300800 */
[----:B------:R0:W-:Y:S04]  /*183a0*/  STS.U8 [R39+UR4+0xa20], R61 ;  /* 0x000a203d27007988 */ /* 0x0001e80008000004 */
[----:B------:R-:W4:Y:S04]  /*183b0*/  LDL.LU R60, [R1+0x1c0] ;  /* 0x0001c000013c7983 */ /* 0x000f280000300800 */
[----:B0-----:R-:W4:Y:S04]  /*183c0*/  LDL.LU R61, [R1+0x1bc] ;  /* 0x0001bc00013d7983 */ /* 0x001f280000300800 */
[----:B------:R-:W4:Y:S04]  /*183d0*/  LDL.LU R2, [R1+0x188] ;  /* 0x0001880001027983 */ /* 0x000f280000300800 */
        /* <DEDUP_REMOVED lines=23> */
[----:B------:R0:W-:Y:S04]  /*18550*/  STS.U8 [R39+UR4+0xa00], R27 ;  /* 0x000a001b27007988 */ /* 0x0001e80008000004 */
[----:B------:R1:W-:Y:S04]  /*18560*/  STS.U8 [R39+UR4+0xa60], R28 ;  /* 0x000a601c27007988 */ /* 0x0003e80008000004 */
[----:B--2---:R2:W-:Y:S04]  /*18570*/  STS.U8 [R39+UR4+0xa40], R29 ;  /* 0x000a401d27007988 */ /* 0x0045e80008000004 */
[----:B---3--:R3:W-:Y:S04]  /*18580*/  STS.U8 [R39+UR4+0xc40], R58 ;  /* 0x000c403a27007988 */ /* 0x0087e80008000004 */
[----:B----4-:R4:W-:Y:S04]  /*18590*/  STS.U8 [R39+UR4+0xc60], R59 ;  /* 0x000c603b27007988 */ /* 0x0109e80008000004 */
[----:B------:R2:W-:Y:S04]  /*185a0*/  STS.U8 [R39+UR4+0xc00], R60 ;  /* 0x000c003c27007988 */ /* 0x0005e80008000004 */
[----:B0-----:R-:W4:Y:S04]  /*185b0*/  LDL.LU R27, [R1+0x1fb4] ;  /* 0x001fb400011b7983 */ /* 0x001f280000300800 */
[----:B-1----:R-:W4:Y:S04]  /*185c0*/  LDL.LU R28, [R1+0x1fb0] ;  /* 0x001fb000011c7983 */ /* 0x002f280000300800 */
[----:B--2---:R-:W2:Y:S04]  /*185d0*/  LDL.LU R29, [R1+0x1fac] ;  /* 0x001fac00011d7983 */ /* 0x004ea80000300800 */
[----:B---3--:R-:W3:Y:S04]  /*185e0*/  LDL.LU R58, [R1+0x1fa8] ;  /* 0x001fa800013a7983 */ /* 0x008ee80000300800 */
[----:B----4-:R-:W4:Y:S04]  /*185f0*/  LDL.LU R59, [R1+0x1fa4] ;  /* 0x001fa400013b7983 */ /* 0x010f280000300800 */
[----:B------:R-:W2:Y:S04]  /*18600*/  LDL.LU R60, [R1+0x1fa0] ;  /* 0x001fa000013c7983 */ /* 0x000ea80000300800 */
[----:B------:R0:W-:Y:S04]  /*18610*/  STS.U8 [R39+UR4+0xc20], R61 ;  /* 0x000c203d27007988 */ /* 0x0001e80008000004 */
[----:B------:R-:W-:Y:S04]  /*18620*/  STS.U8 [R39+UR4+0xe60], R2 ;  /* 0x000e600227007988 */ /* 0x000fe80008000004 */
[----:B------:R-:W-:Y:S04]  /*18630*/  STS.U8 [R39+UR4+0xe40], R31 ;  /* 0x000e401f27007988 */ /* 0x000fe80008000004 */
[----:B0-----:R-:W2:Y:S04]  /*18640*/  LDL.LU R61, [R1+0x1f9c] ;  /* 0x001f9c00013d7983 */ /* 0x001ea80000300800 */
[----:B------:R-:W-:Y:S04]  /*18650*/  STS.U8 [R39+UR4+0xe20], R30 ;  /* 0x000e201e27007988 */ /* 0x000fe80008000004 */
[----:B------:R0:W-:Y:S04]  /*18660*/  STS.U8 [R39+UR4+0xe00], R56 ;  /* 0x000e003827007988 */ /* 0x0001e80008000004 */
[----:B------:R1:W-:Y:S04]  /*18670*/  STS.U8 [R39+UR4+0x1000], R55 ;  /* 0x0010003727007988 */ /* 0x0003e80008000004 */
[----:B------:R0:W-:Y:S04]  /*18680*/  STS.U8 [R39+UR4+0x1020], R53 ;  /* 0x0010203527007988 */ /* 0x0001e80008000004 */
[----:B------:R0:W-:Y:S04]  /*18690*/  STS.U8 [R39+UR4+0x1040], R51 ;  /* 0x0010403327007988 */ /* 0x0001e80008000004 */
[----:B------:R0:W-:Y:S04]  /*186a0*/  STS.U8 [R39+UR4+0x1060], R49 ;  /* 0x0010603127007988 */ /* 0x0001e80008000004 */
[----:B------:R1:W-:Y:S04]  /*186b0*/  STS.U8 [R39+UR4+0x1220], R47 ;  /* 0x0012202f27007988 */ /* 0x0003e80008000004 */
[----:B------:R1:W-:Y:S04]  /*186c0*/  STS.U8 [R39+UR4+0x1200], R45 ;  /* 0x0012002d27007988 */ /* 0x0003e80008000004 */
[----:B0-----:R-:W3:Y:S04]  /*186d0*/  LDL.LU R56, [R1+0x338] ;  /* 0x0003380001387983 */ /* 0x001ee80000300800 */
[----:B-1----:R-:W3:Y:S04]  /*186e0*/  LDL.LU R55, [R1+0x334] ;  /* 0x0003340001377983 */ /* 0x002ee80000300800 */
[----:B------:R-:W3:Y:S04]  /*186f0*/  LDL.LU R53, [R1+0x330] ;  /* 0x0003300001357983 */ /* 0x000ee80000300800 */
[----:B------:R-:W3:Y:S04]  /*18700*/  LDL.LU R51, [R1+0x32c] ;  /* 0x00032c0001337983 */ /* 0x000ee80000300800 */
[----:B------:R0:W-:Y:S04]  /*18710*/  STS.U8 [R39+UR4+0x1260], R43 ;  /* 0x0012602b27007988 */ /* 0x0001e80008000004 */
[----:B------:R-:W3:Y:S04]  /*18720*/  LDL.LU R49, [R1+0x2f8] ;  /* 0x0002f80001317983 */ /* 0x000ee80000300800 */
[----:B------:R1:W-:Y:S04]  /*18730*/  STS.U8 [R39+UR4+0x1240], R41 ;  /* 0x0012402927007988 */ /* 0x0003e80008000004 */
[----:B------:R-:W3:Y:S04]  /*18740*/  LDL.LU R47, [R1+0x2f4] ;  /* 0x0002f400012f7983 */ /* 0x000ee80000300800 */
[----:B------:R0:W-:Y:S04]  /*18750*/  STS.U8 [R39+UR4+0x1440], R37 ;  /* 0x0014402527007988 */ /* 0x0001e80008000004 */
[----:B------:R-:W3:Y:S04]  /*18760*/  LDL.LU R45, [R1+0x2f0] ;  /* 0x0002f000012d7983 */ /* 0x000ee80000300800 */
[----:B------:R0:W-:Y:S04]  /*18770*/  STS.U8 [R39+UR4+0x1460], R35 ;  /* 0x0014602327007988 */ /* 0x0001e80008000004 */
[----:B------:R1:W-:Y:S04]  /*18780*/  STS.U8 [R39+UR4+0x1400], R33 ;  /* 0x0014002127007988 */ /* 0x0003e80008000004 */
[----:B------:R1:W-:Y:S04]  /*18790*/  STS.U8 [R39+UR4+0x1420], R32 ;  /* 0x0014202027007988 */ /* 0x0003e80008000004 */
[----:B0-----:R-:W3:Y:S04]  /*187a0*/  LDL.LU R43, [R1+0x2ec] ;  /* 0x0002ec00012b7983 */ /* 0x001ee80000300800 */
[----:B-1----:R-:W3:Y:S04]  /*187b0*/  LDL.LU R41, [R1+0x2b8] ;  /* 0x0002b80001297983 */ /* 0x002ee80000300800 */
[----:B------:R0:W-:Y:S04]  /*187c0*/  STS.U8 [R39+UR4+0x1660], R34 ;  /* 0x0016602227007988 */ /* 0x0001e80008000004 */
[----:B------:R-:W3:Y:S04]  /*187d0*/  LDL.LU R37, [R1+0x2b4] ;  /* 0x0002b40001257983 */ /* 0x000ee80000300800 */
[----:B------:R-:W3:Y:S04]  /*187e0*/  LDL.LU R35, [R1+0x2b0] ;  /* 0x0002b00001237983 */ /* 0x000ee80000300800 */
[----:B------:R1:W-:Y:S04]  /*187f0*/  STS.U8 [R39+UR4+0x1640], R36 ;  /* 0x0016402427007988 */ /* 0x0003e80008000004 */
[----:B------:R-:W3:Y:S04]  /*18800*/  LDL.LU R33, [R1+0x2ac] ;  /* 0x0002ac0001217983 */ /* 0x000ee80000300800 */
[----:B------:R-:W-:Y:S04]  /*18810*/  STS.U8 [R39+UR4+0x1620], R38 ;  /* 0x0016202627007988 */ /* 0x000fe80008000004 */
[----:B------:R-:W3:Y:S04]  /*18820*/  LDL.LU R32, [R1+0x278] ;  /* 0x0002780001207983 */ /* 0x000ee80000300800 */
[----:B------:R-:W-:Y:S04]  /*18830*/  STS.U8 [R39+UR4+0x1600], R40 ;  /* 0x0016002827007988 */ /* 0x000fe80008000004 */
[----:B0-----:R-:W3:Y:S04]  /*18840*/  LDL.LU R34, [R1+0x274] ;  /* 0x0002740001227983 */ /* 0x001ee80000300800 */
[----:B------:R0:W-:Y:S04]  /*18850*/  STS.U8 [R39+UR4+0x1800], R42 ;  /* 0x0018002a27007988 */ /* 0x0001e80008000004 */
[----:B------:R0:W-:Y:S04]  /*18860*/  STS.U8 [R39+UR4+0x1820], R44 ;  /* 0x0018202c27007988 */ /* 0x0001e80008000004 */
[----:B-1----:R-:W3:Y:S04]  /*18870*/  LDL.LU R36, [R1+0x270] ;  /* 0x0002700001247983 */ /* 0x002ee80000300800 */
[----:B------:R1:W-:Y:S04]  /*18880*/  STS.U8 [R39+UR4+0x1840], R52 ;  /* 0x0018403427007988 */ /* 0x0003e80008000004 */
[----:B------:R1:W-:Y:S04]  /*18890*/  STS.U8 [R39+UR4+0x1860], R54 ;  /* 0x0018603627007988 */ /* 0x0003e80008000004 */
[----:B0-----:R-:W3:Y:S04]  /*188a0*/  LDL.LU R42, [R1+0x26c] ;  /* 0x00026c00012a7983 */ /* 0x001ee80000300800 */
[----:B------:R-:W3:Y:S04]  /*188b0*/  LDL.LU R38, [R1+0x238] ;  /* 0x0002380001267983 */ /* 0x000ee80000300800 */
[----:B------:R-:W3:Y:S04]  /*188c0*/  LDL.LU R40, [R1+0x234] ;  /* 0x0002340001287983 */ /* 0x000ee80000300800 */
[----:B------:R-:W3:Y:S04]  /*188d0*/  LDL.LU R44, [R1+0x230] ;  /* 0x00023000012c7983 */ /* 0x000ee80000300800 */
[----:B-1----:R-:W3:Y:S04]  /*188e0*/  LDL.LU R52, [R1+0x22c] ;  /* 0x00022c0001347983 */ /* 0x002ee80000300800 */
[----:B------:R-:W3:Y:S01]  /*188f0*/  LDL.LU R54, [R1+0x1f8] ;  /* 0x0001f80001367983 */ /* 0x000ee20000300800 */
[----:B------:R-:W-:-:S04]  /*18900*/  LOP3.LUT R57, R57, 0x1f, RZ, 0xc0, !PT ;  /* 0x0000001f39397812 */ /* 0x000fc800078ec0ff */
[----:B------:R-:W-:Y:S01]  /*18910*/  LOP3.LUT R30, R57, 0x8, RZ, 0x3c, !PT ;  /* 0x00000008391e7812 */ /* 0x000fe200078e3cff */
[----:B--2---:R-:W-:Y:S04]  /*18920*/  STS.U8 [R39+UR4+0x1a20], R61 ;  /* 0x001a203d27007988 */ /* 0x004fe80008000004 */
[----:B------:R-:W-:Y:S04]  /*18930*/  STS.U8 [R39+UR4+0x1a00], R60 ;  /* 0x001a003c27007988 */ /* 0x000fe80008000004 */
[----:B----4-:R-:W-:Y:S04]  /*18940*/  STS.U8 [R39+UR4+0x1a60], R59 ;  /* 0x001a603b27007988 */ /* 0x010fe80008000004 */
        /* <DEDUP_REMOVED lines=21> */
[----:B------:R-:W-:Y:S04]  /*18aa0*/  STL [R1+0x1e74], R61 ;  /* 0x001e743d01007387 */ /* 0x000fe80000100800 */
[----:B------:R-:W-:Y:S04]  /*18ab0*/  STS.U8 [R30+UR4+0x6e0], R32 ;  /* 0x0006e0201e007988 */ /* 0x000fe80008000004 */
[----:B------:R-:W-:Y:S04]  /*18ac0*/  STL [R1+0x1f7c], R61 ;  /* 0x001f7c3d01007387 */ /* 0x000fe80000100800 */
[----:B------:R-:W-:Y:S04]  /*18ad0*/  STS.U8 [R30+UR4+0x6c0], R34 ;  /* 0x0006c0221e007988 */ /* 0x000fe80008000004 */
[----:B------:R-:W-:Y:S04]  /*18ae0*/  STL [R1+0x1f80], R60 ;  /* 0x001f803c01007387 */ /* 0x000fe80000100800 */
[----:B------:R-:W-:Y:S04]  /*18af0*/  STL [R1+0x1f84], R59 ;  /* 0x001f843b01007387 */ /* 0x000fe80000100800 */
[----:B------:R-:W-:Y:S04]  /*18b00*/  STS.U8 [R30+UR4+0x6a0], R36 ;  /* 0x0006a0241e007988 */ /* 0x000fe80008000004 */
[----:B------:R-:W-:Y:S04]  /*18b10*/  STL [R1+0x1f88], R58 ;  /* 0x001f883a01007387 */ /* 0x000fe80000100800 */
[----:B------:R-:W-:Y:S04]  /*18b20*/  STL [R1+0x1f8c], R29 ;  /* 0x001f8c1d01007387 */ /* 0x000fe80000100800 */
[----:B------:R-:W-:Y:S04]  /*18b30*/  STL [R1+0x1f90], R28 ;  /* 0x001f901c01007387 */ /* 0x000fe80000100800 */
[----:B------:R0:W-:Y:S04]  /*18b40*/  STS.U8 [R30+UR4+0x680], R42 ;  /* 0x0006802a1e007988 */ /* 0x0001e80008000004 */
[----:B------:R-:W-:Y:S04]  /*18b50*/  STS.U8 [R30+UR4+0x880], R38 ;  /* 0x000880261e007988 */ /* 0x000fe80008000004 */
[----:B------:R-:W-:Y:S04]  /*18b60*/  STS.U8 [R30+UR4+0x8a0], R40 ;  /* 0x0008a0281e007988 */ /* 0x000fe80008000004 */
[----:B------:R-:W-:Y:S04]  /*18b70*/  STS.U8 [R30+UR4+0x8c0], R44 ;  /* 0x0008c02c1e007988 */ /* 0x000fe80008000004 */
[----:B------:R1:W-:Y:S04]  /*18b80*/  STS.U8 [R30+UR4+0x8e0], R52 ;  /* 0x0008e0341e007988 */ /* 0x0003e80008000004 */
[----:B------:R2:W-:Y:S04]  /*18b90*/  STS.U8 [R30+UR4+0xaa0], R54 ;  /* 0x000aa0361e007988 */ /* 0x0005e80008000004 */
[----:B0-----:R-:W3:Y:S04]  /*18ba0*/  LDL.LU R42, [R1+0x1f4] ;  /* 0x0001f400012a7983 */ /* 0x001ee80000300800 */
[----:B-1----:R-:W4:Y:S04]  /*18bb0*/  LDL.LU R52, [R1+0x1f0] ;  /* 0x0001f00001347983 */ /* 0x002f280000300800 */
[----:B--2---:R-:W2:Y:S04]  /*18bc0*/  LDL.LU R54, [R1+0x1ec] ;  /* 0x0001ec0001367983 */ /* 0x004ea80000300800 */
        /* <DEDUP_REMOVED lines=27> */
[----:B---3--:R0:W-:Y:S04]  /*18d80*/  STS.U8 [R30+UR4+0xa80], R42 ;  /* 0x000a802a1e007988 */ /* 0x0081e80008000004 */
[----:B----4-:R1:W-:Y:S04]  /*18d90*/  STS.U8 [R30+UR4+0xae0], R52 ;  /* 0x000ae0341e007988 */ /* 0x0103e80008000004 */
[----:B--2---:R2:W-:Y:S04]  /*18da0*/  STS.U8 [R30+UR4+0xac0], R54 ;  /* 0x000ac0361e007988 */ /* 0x0045e80008000004 */
        /* <DEDUP_REMOVED lines=9> */
[----:B0-----:R-:W3:Y:S04]  /*18e40*/  LDL.LU R42, [R1+0x10] ;  /* 0x00001000012a7983 */ /* 0x001ee80000300800 */
[----:B------:R-:W-:Y:S04]  /*18e50*/  STS.U8 [R30+UR4+0x10a0], R56 ;  /* 0x0010a0381e007988 */ /* 0x000fe80008000004 */
[----:B-1----:R-:W4:Y:S04]  /*18e60*/  LDL.LU R52, [R1+0x1f98] ;  /* 0x001f980001347983 */ /* 0x002f280000300800 */
[----:B------:R-:W-:Y:S04]  /*18e70*/  STS.U8 [R30+UR4+0x10c0], R55 ;  /* 0x0010c0371e007988 */ /* 0x000fe80008000004 */
[----:B--2---:R-:W2:Y:S04]  /*18e80*/  LDL.LU R54, [R1+0x1f94] ;  /* 0x001f940001367983 */ /* 0x004ea80000300800 */
        /* <DEDUP_REMOVED lines=24> */
[----:B------:R0:W-:Y:S04]  /*19010*/  STS.U8 [R30+UR4+0x18a0], R38 ;  /* 0x0018a0261e007988 */ /* 0x0001e80008000004 */
[----:B------:R0:W-:Y:S04]  /*19020*/  STS.U8 [R30+UR4+0x18c0], R40 ;  /* 0x0018c0281e007988 */ /* 0x0001e80008000004 */
[----:B------:R-:W4:Y:S04]  /*19030*/  LDL.LU R37, [R1+0x2a0] ;  /* 0x0002a00001257983 */ /* 0x000f280000300800 */
[----:B------:R-:W4:Y:S04]  /*19040*/  LDL.LU R35, [R1+0x29c] ;  /* 0x00029c0001237983 */ /* 0x000f280000300800 */
[----:B------:R-:W4:Y:S01]  /*19050*/  LDL.LU R33, [R1+0x268] ;  /* 0x0002680001217983 */ /* 0x000f220000300800 */
[----:B------:R-:W-:-:S03]  /*19060*/  LOP3.LUT R2, R39, 0x10, RZ, 0x3c, !PT ;  /* 0x0000001027027812 */ /* 0x000fc600078e3cff */
[----:B------:R-:W4:Y:S04]  /*19070*/  LDL.LU R32, [R1+0x264] ;  /* 0x0002640001207983 */ /* 0x000f280000300800 */
[----:B0-----:R-:W4:Y:S04]  /*19080*/  LDL.LU R34, [R1+0x260] ;  /* 0x0002600001227983 */ /* 0x001f280000300800 */
[----:B-1----:R-:W4:Y:S04]  /*19090*/  LDL.LU R36, [R1+0x25c] ;  /* 0x00025c0001247983 */ /* 0x002f280000300800 */
[----:B------:R-:W4:Y:S04]  /*190a0*/  LDL.LU R38, [R1+0x228] ;  /* 0x0002280001267983 */ /* 0x000f280000300800 */
[----:B------:R-:W4:Y:S04]  /*190b0*/  LDL.LU R40, [R1+0x224] ;  /* 0x0002240001287983 */ /* 0x000f280000300800 */
[----:B---3--:R0:W-:Y:S04]  /*190c0*/  STS.U8 [R30+UR4+0x18e0], R42 ;  /* 0x0018e02a1e007988 */ /* 0x0081e80008000004 */
[----:B--2---:R-:W-:Y:S04]  /*190d0*/  STS.U8 [R30+UR4+0x1aa0], R54 ;  /* 0x001aa0361e007988 */ /* 0x004fe80008000004 */
[----:B----4-:R-:W-:Y:S04]  /*190e0*/  STS.U8 [R30+UR4+0x1a80], R52 ;  /* 0x001a80341e007988 */ /* 0x010fe80008000004 */
        /* <DEDUP_REMOVED lines=10> */
[----:B0-----:R-:W2:Y:S04]  /*19190*/  LDL.LU R42, [R1+0x220] ;  /* 0x00022000012a7983 */ /* 0x001ea80000300800 */
[----:B------:R0:W-:Y:S04]  /*191a0*/  STS.U8 [R2+UR4+0x100], R44 ;  /* 0x0001002c02007988 */ /* 0x0001e80008000004 */
[----:B0-----:R-:W3:Y:S04]  /*191b0*/  LDL.LU R44, [R1+0x21c] ;  /* 0x00021c00012c7983 */ /* 0x001ee80000300800 */
[----:B------:R-:W4:Y:S04]  /*191c0*/  LDL.LU R60, [R1+0x1e8] ;  /* 0x0001e800013c7983 */ /* 0x000f280000300800 */
[----:B------:R-:W4:Y:S04]  /*191d0*/  LDL.LU R61, [R1+0x1e4] ;  /* 0x0001e400013d7983 */ /* 0x000f280000300800 */
[----:B------:R-:W-:Y:S04]  /*191e0*/  STS.U8 [R2+UR4+0x120], R56 ;  /* 0x0001203802007988 */ /* 0x000fe80008000004 */
[----:B------:R-:W4:Y:S04]  /*191f0*/  LDL.LU R31, [R1+0x1e0] ;  /* 0x0001e000011f7983 */ /* 0x000f280000300800 */
[----:B------:R-:W-:Y:S04]  /*19200*/  STS.U8 [R2+UR4+0x140], R55 ;  /* 0x0001403702007988 */ /* 0x000fe80008000004 */
[----:B------:R-:W4:Y:S04]  /*19210*/  LDL.LU R30, [R1+0x1dc] ;  /* 0x0001dc00011e7983 */ /* 0x000f280000300800 */
[----:B------:R0:W-:Y:S04]  /*19220*/  STS.U8 [R2+UR4+0x160], R53 ;  /* 0x0001603502007988 */ /* 0x0001e80008000004 */
[----:B------:R-:W4:Y:S04]  /*19230*/  LDL.LU R57, [R1+0x1a8] ;  /* 0x0001a80001397983 */ /* 0x000f280000300800 */
[----:B------:R1:W-:Y:S04]  /*19240*/  STS.U8 [R2+UR4+0x320], R51 ;  /* 0x0003203302007988 */ /* 0x0003e80008000004 */
[----:B------:R0:W-:Y:S04]  /*19250*/  STS.U8 [R2+UR4+0x300], R49 ;  /* 0x0003003102007988 */ /* 0x0001e80008000004 */
[----:B------:R0:W-:Y:S04]  /*19260*/  STS.U8 [R2+UR4+0x360], R47 ;  /* 0x0003602f02007988 */ /* 0x0001e80008000004 */
[----:B------:R1:W-:Y:S04]  /*19270*/  STS.U8 [R2+UR4+0x340], R45 ;  /* 0x0003402d02007988 */ /* 0x0003e80008000004 */
[----:B------:R1:W-:Y:S04]  /*19280*/  STS.U8 [R2+UR4+0x540], R43 ;  /* 0x0005402b02007988 */ /* 0x0003e80008000004 */
[----:B0-----:R-:W4:Y:S04]  /*19290*/  LDL.LU R53, [R1+0x1a4] ;  /* 0x0001a40001357983 */ /* 0x001f280000300800 */
[----:B-1----:R-:W4:Y:S04]  /*192a0*/  LDL.LU R51, [R1+0x1a0] ;  /* 0x0001a00001337983 */ /* 0x002f280000300800 */
[----:B------:R-:W4:Y:S04]  /*192b0*/  LDL.LU R49, [R1+0x19c] ;  /* 0x00019c0001317983 */ /* 0x000f280000300800 */
[----:B------:R-:W4:Y:S04]  /*192c0*/  LDL.LU R47, [R1+0x168] ;  /* 0x00016800012f7983 */ /* 0x000f280000300800 */
[----:B------:R-:W4:Y:S04]  /*192d0*/  LDL.LU R45, [R1+0x164] ;  /* 0x00016400012d7983 */ /* 0x000f280000300800 */
[----:B------:R0:W-:Y:S04]  /*192e0*/  STS.U8 [R2+UR4+0x560], R41 ;  /* 0x0005602902007988 */ /* 0x0001e80008000004 */
[----:B------:R-:W4:Y:S04]  /*192f0*/  LDL.LU R43, [R1+0x160] ;  /* 0x00016000012b7983 */ /* 0x000f280000300800 */
[----:B0-----:R-:W4:Y:S04]  /*19300*/  LDL.LU R41, [R1+0x15c] ;  /* 0x00015c0001297983 */ /* 0x001f280000300800 */
        /* <DEDUP_REMOVED lines=15> */
[----:B------:R1:W-:Y:S04]  /*19400*/  STS.U8 [R2+UR4+0x920], R40 ;  /* 0x0009202802007988 */ /* 0x0003e80008000004 */
[----:B0-----:R-:W4:Y:S04]  /*19410*/  LDL.LU R38, [R1+0x78] ;  /* 0x0000780001267983 */ /* 0x001f280000300800 */
[----:B-1----:R-:W4:Y:S04]  /*19420*/  LDL.LU R40, [R1+0x74] ;  /* 0x0000740001287983 */ /* 0x002f280000300800 */
[----:B--2---:R0:W-:Y:S04]  /*19430*/  STS.U8 [R2+UR4+0x940], R42 ;  /* 0x0009402a02007988 */ /* 0x0041e80008000004 */
[----:B0-----:R-:W2:Y:S04]  /*19440*/  LDL.LU R42, [R1+0x70] ;  /* 0x00007000012a7983 */ /* 0x001ea80000300800 */
[----:B---3--:R0:W-:Y:S04]  /*19450*/  STS.U8 [R2+UR4+0x960], R44 ;  /* 0x0009602c02007988 */ /* 0x0081e80008000004 */
[----:B0-----:R-:W3:Y:S04]  /*19460*/  LDL.LU R44, [R1+0x6c] ;  /* 0x00006c00012c7983 */ /* 0x001ee80000300800 */
[----:B----4-:R-:W-:Y:S04]  /*19470*/  STS.U8 [R2+UR4+0xb20], R60 ;  /* 0x000b203c02007988 */ /* 0x010fe80008000004 */
        /* <DEDUP_REMOVED lines=9> */
[----:B0-----:R-:W3:Y:S04]  /*19510*/  LDL.LU R53, [R1+0x24] ;  /* 0x0000240001357983 */ /* 0x001ee80000300800 */
[----:B-1----:R-:W3:Y:S04]  /*19520*/  LDL.LU R51, [R1+0x20] ;  /* 0x0000200001337983 */ /* 0x002ee80000300800 */
[----:B----4-:R-:W4:Y:S04]  /*19530*/  LDL.LU R49, [R1+0x1c] ;  /* 0x00001c0001317983 */ /* 0x010f280000300800 */
[----:B------:R0:W-:Y:S04]  /*19540*/  STS.U8 [R2+UR4+0xf20], R43 ;  /* 0x000f202b02007988 */ /* 0x0001e80008000004 */
[----:B------:R-:W4:Y:S04]  /*19550*/  LDL.LU R47, [R1+0xc] ;  /* 0x00000c00012f7983 */ /* 0x000f280000300800 */
[----:B------:R-:W4:Y:S04]  /*19560*/  LDL.LU R45, [R1+0x8] ;  /* 0x00000800012d7983 */ /* 0x000f280000300800 */
[----:B------:R1:W-:Y:S04]  /*19570*/  STS.U8 [R2+UR4+0xf00], R41 ;  /* 0x000f002902007988 */ /* 0x0003e80008000004 */
[----:B0-----:R-:W4:Y:S04]  /*19580*/  LDL.LU R43, [R1+0x4] ;  /* 0x00000400012b7983 */ /* 0x001f280000300800 */
[----:B-1----:R-:W4:Y:S04]  /*19590*/  LDL.LU R41, [R1] ;  /* 0x0000000001297983 */ /* 0x002f280000300800 */
        /* <DEDUP_REMOVED lines=21> */
[----:B------:R1:W-:Y:S04]  /*196f0*/  STS.U8 [R2+UR4+0x1760], R0 ;  /* 0x0017600002007988 */ /* 0x0003e80008000004 */
[----:B0-----:R-:W3:Y:S04]  /*19700*/  LDL.LU R44, [R1+0x294] ;  /* 0x00029400012c7983 */ /* 0x001ee80000300800 */
[----:B-1----:R-:W3:Y:S04]  /*19710*/  LDL.LU R0, [R1+0x290] ;  /* 0x0002900001007983 */ /* 0x002ee80000300800 */
[----:B------:R-:W3:Y:S04]  /*19720*/  LDL.LU R28, [R1+0x28c] ;  /* 0x00028c00011c7983 */ /* 0x000ee80000300800 */
[----:B------:R-:W3:Y:S04]  /*19730*/  LDL.LU R29, [R1+0x258] ;  /* 0x00025800011d7983 */ /* 0x000ee80000300800 */
[----:B------:R-:W3:Y:S04]  /*19740*/  LDL.LU R58, [R1+0x254] ;  /* 0x00025400013a7983 */ /* 0x000ee80000300800 */
[----:B------:R0:W-:Y:S04]  /*19750*/  STS.U8 [R2+UR4+0x1740], R53 ;  /* 0x0017403502007988 */ /* 0x0001e80008000004 */
[----:B------:R1:W-:Y:S04]  /*19760*/  STS.U8 [R2+UR4+0x1720], R51 ;  /* 0x0017203302007988 */ /* 0x0003e80008000004 */
[----:B----4-:R4:W-:Y:S04]  /*19770*/  STS.U8 [R2+UR4+0x1700], R49 ;  /* 0x0017003102007988 */ /* 0x0109e80008000004 */
[----:B------:R-:W3:Y:S04]  /*19780*/  LDL.LU R59, [R1+0x250] ;  /* 0x00025000013b7983 */ /* 0x000ee80000300800 */
[----:B------:R-:W3:Y:S04]  /*19790*/  LDL.LU R60, [R1+0x24c] ;  /* 0x00024c00013c7983 */ /* 0x000ee80000300800 */
[----:B------:R0:W-:Y:S04]  /*197a0*/  STS.U8 [R2+UR4+0x1900], R47 ;  /* 0x0019002f02007988 */ /* 0x0001e80008000004 */
[----:B------:R0:W-:Y:S04]  /*197b0*/  STS.U8 [R2+UR4+0x1920], R45 ;  /* 0x0019202d02007988 */ /* 0x0001e80008000004 */
[----:B------:R-:W3:Y:S04]  /*197c0*/  LDL.LU R61, [R1+0x218] ;  /* 0x00021800013d7983 */ /* 0x000ee80000300800 */
[----:B------:R-:W3:Y:S04]  /*197d0*/  LDL.LU R31, [R1+0x214] ;  /* 0x00021400011f7983 */ /* 0x000ee80000300800 */
[----:B------:R-:W3:Y:S04]  /*197e0*/  LDL.LU R57, [R1+0x210] ;  /* 0x0002100001397983 */ /* 0x000ee80000300800 */
[----:B------:R-:W3:Y:S04]  /*197f0*/  LDL.LU R56, [R1+0x20c] ;  /* 0x00020c0001387983 */ /* 0x000ee80000300800 */
[----:B------:R-:W3:Y:S04]  /*19800*/  LDL.LU R55, [R1+0x1d8] ;  /* 0x0001d80001377983 */ /* 0x000ee80000300800 */
[----:B0-----:R-:W3:Y:S04]  /*19810*/  LDL.LU R53, [R1+0x1d4] ;  /* 0x0001d40001357983 */ /* 0x001ee80000300800 */
[----:B-1----:R-:W3:Y:S04]  /*19820*/  LDL.LU R51, [R1+0x1d0] ;  /* 0x0001d00001337983 */ /* 0x002ee80000300800 */
[----:B------:R0:W-:Y:S04]  /*19830*/  STS.U8 [R2+UR4+0x1940], R43 ;  /* 0x0019402b02007988 */ /* 0x0001e80008000004 */
[----:B------:R1:W-:Y:S04]  /*19840*/  STS.U8 [R2+UR4+0x1960], R41 ;  /* 0x0019602902007988 */ /* 0x0003e80008000004 */
[----:B------:R-:W-:Y:S04]  /*19850*/  STS.U8 [R2+UR4+0x1b20], R46 ;  /* 0x001b202e02007988 */ /* 0x000fe80008000004 */
[----:B------:R-:W-:Y:S04]  /*19860*/  STS.U8 [R2+UR4+0x1b00], R13 ;  /* 0x001b000d02007988 */ /* 0x000fe80008000004 */
[----:B------:R-:W-:Y:S04]  /*19870*/  STS.U8 [R2+UR4+0x1b60], R12 ;  /* 0x001b600c02007988 */ /* 0x000fe80008000004 */
[----:B------:R-:W-:Y:S04]  /*19880*/  STS.U8 [R2+UR4+0x1b40], R11 ;  /* 0x001b400b02007988 */ /* 0x000fe80008000004 */
[----:B------:R-:W-:Y:S04]  /*19890*/  STS.U8 [R2+UR4+0x1d40], R10 ;  /* 0x001d400a02007988 */ /* 0x000fe80008000004 */
[----:B------:R-:W-:Y:S04]  /*198a0*/  STS.U8 [R2+UR4+0x1d60], R9 ;  /* 0x001d600902007988 */ /* 0x000fe80008000004 */
[----:B------:R-:W-:Y:S04]  /*198b0*/  STS.U8 [R2+UR4+0x1d00], R8 ;  /* 0x001d000802007988 */ /* 0x000fe80008000004 */
[----:B------:R-:W-:Y:S01]  /*198c0*/  STS.U8 [R2+UR4+0x1d20], R7 ;  /* 0x001d200702007988 */ /* 0x000fe20008000004 */
[----:B------:R-:W-:-:S03]  /*198d0*/  LOP3.LUT R30, R39, 0x18, RZ, 0x3c, !PT ;  /* 0x00000018271e7812 */ /* 0x000fc600078e3cff */
[----:B----4-:R-:W4:Y:S04]  /*198e0*/  LDL.LU R49, [R1+0x1cc] ;  /* 0x0001cc0001317983 */ /* 0x010f280000300800 */
[----:B------:R-:W-:Y:S04]  /*198f0*/  STS.U8 [R2+UR4+0x1f60], R6 ;  /* 0x001f600602007988 */ /* 0x000fe80008000004 */
[----:B------:R-:W4:Y:S04]  /*19900*/  LDL.LU R47, [R1+0x198] ;  /* 0x00019800012f7983 */ /* 0x000f280000300800 */
[----:B------:R-:W-:Y:S04]  /*19910*/  STS.U8 [R2+UR4+0x1f40], R5 ;  /* 0x001f400502007988 */ /* 0x000fe80008000004 */
[----:B------:R-:W4:Y:S04]  /*19920*/  LDL.LU R45, [R1+0x194] ;  /* 0x00019400012d7983 */ /* 0x000f280000300800 */
[----:B------:R-:W-:Y:S04]  /*19930*/  STS.U8 [R2+UR4+0x1f20], R4 ;  /* 0x001f200402007988 */ /* 0x000fe80008000004 */
[----:B0-----:R-:W4:Y:S04]  /*19940*/  LDL.LU R43, [R1+0x190] ;  /* 0x00019000012b7983 */ /* 0x001f280000300800 */
[----:B------:R-:W-:Y:S04]  /*19950*/  STS.U8 [R2+UR4+0x1f00], R3 ;  /* 0x001f000302007988 */ /* 0x000fe80008000004 */
[----:B-1----:R-:W4:Y:S04]  /*19960*/  LDL.LU R41, [R1+0x18c] ;  /* 0x00018c0001297983 */ /* 0x002f280000300800 */
        /* <DEDUP_REMOVED lines=49> */
[----:B----4-:R0:W-:Y:S04]  /*19c80*/  STS.U8 [R30+UR4+0xbc0], R49 ;  /* 0x000bc0311e007988 */ /* 0x0101e80008000004 */
        /* <DEDUP_REMOVED lines=8> */
[----:B------:R-:W4:Y:S04]  /*19d10*/  LDL.LU R43, [R1+0x1f54] ;  /* 0x001f5400012b7983 */ /* 0x000f280000300800 */
[----:B------:R-:W4:Y:S04]  /*19d20*/  LDL.LU R41, [R1+0x1f50] ;  /* 0x001f500001297983 */ /* 0x000f280000300800 */
[----:B------:R-:W4:Y:S04]  /*19d30*/  LDL.LU R39, [R1+0x1f4c] ;  /* 0x001f4c0001277983 */ /* 0x000f280000300800 */
        /* <DEDUP_REMOVED lines=11> */
[----:B------:R-:W4:Y:S04]  /*19df0*/  LDL.LU R36, [R1+0x1f34] ;  /* 0x001f340001247983 */ /* 0x000f280000300800 */
[----:B------:R0:W-:Y:S04]  /*19e00*/  STS.U8 [R30+UR4+0x11e0], R38 ;  /* 0x0011e0261e007988 */ /* 0x0001e80008000004 */
        /* <DEDUP_REMOVED lines=8> */
[----:B-1----:R-:W2:Y:S04]  /*19e90*/  LDL.LU R0, [R1+0x1f20] ;  /* 0x001f200001007983 */ /* 0x002ea80000300800 */
[----:B------:R-:W-:Y:S04]  /*19ea0*/  STS.U8 [R30+UR4+0x15c0], R3 ;  /* 0x0015c0031e007988 */ /* 0x000fe80008000004 */
[----:B------:R-:W-:Y:S04]  /*19eb0*/  STS.U8 [R30+UR4+0x15e0], R2 ;  /* 0x0015e0021e007988 */ /* 0x000fe80008000004 */
[----:B--2---:R0:W-:Y:S04]  /*19ec0*/  STS.U8 [R30+UR4+0x1580], R0 ;  /* 0x001580001e007988 */ /* 0x0041e80008000004 */
[----:B0-----:R-:W2:Y:S04]  /*19ed0*/  LDL.LU R0, [R1+0x1f1c] ;  /* 0x001f1c0001007983 */ /* 0x001ea80000300800 */
[----:B------:R-:W2:Y:S04]  /*19ee0*/  LDL R3, [R1+0x1600] ;  /* 0x0016000001037983 */ /* 0x000ea80000100800 */
[----:B------:R-:W2:Y:S04]  /*19ef0*/  LDL R2, [R1+0x1620] ;  /* 0x0016200001027983 */ /* 0x000ea80000100800 */
[----:B---3--:R-:W-:Y:S04]  /*19f00*/  STS.U8 [R30+UR4+0x15a0], R44 ;  /* 0x0015a02c1e007988 */ /* 0x008fe80008000004 */
[----:B------:R-:W-:Y:S04]  /*19f10*/  STS.U8 [R30+UR4+0x17e0], R42 ;  /* 0x0017e02a1e007988 */ /* 0x000fe80008000004 */
        /* <DEDUP_REMOVED lines=19> */
[----:B0-----:R-:W3:Y:S01]  /*1a050*/  LDL.LU R30, [R1+0x1f18] ;  /* 0x001f1800011e7983 */ /* 0x001ee20000300800 */
[----:B------:R-:W-:Y:S01]  /*1a060*/  BAR.SYNC.DEFER_BLOCKING 0x0 ;  /* 0x0000000000007b1d */ /* 0x000fe20000010000 */
[----:B--2---:R-:W-:-:S06]  /*1a070*/  PRMT R0, RZ, 0x7610, R0 ;  /* 0x00007610ff007816 */ /* 0x004fcc0000000000 */
[----:B------:R-:W2:Y:S04]  /*1a080*/  @!P1 LDG.E.U8 R0, desc[UR40][R2.64] ;  /* 0x0000002802009981 */ /* 0x000ea8000c1e1100 */
[----:B--2---:R0:W-:Y:S04]  /*1a090*/  STL [R1+0x15c], R0 ;  /* 0x00015c0001007387 */ /* 0x0041e80000100800 */
[----:B0-----:R-:W2:Y:S04]  /*1a0a0*/  LDL.LU R0, [R1+0x1f14] ;  /* 0x001f140001007983 */ /* 0x001ea80000300800 */
[----:B------:R-:W4:Y:S04]  /*1a0b0*/  LDL R2, [R1+0x1604] ;  /* 0x0016040001027983 */ /* 0x000f280000100800 */
[----:B------:R-:W4:Y:S01]  /*1a0c0*/  LDL R3, [R1+0x1618] ;  /* 0x0016180001037983 */ /* 0x000f220000100800 */
[----:B---3--:R-:W-:-:S02]  /*1a0d0*/  PRMT R30, RZ, 0x7610, R30 ;  /* 0x00007610ff1e7816 */ /* 0x008fc4000000001e */
[----:B----4-:R-:W-:-:S04]  /*1a0e0*/  @!P0 LOP3.LUT R3, R3, R2, RZ, 0x3c, !PT ;  /* 0x0000000203038212 */ /* 0x010fc800078e3cff */
[----:B------:R-:W-:-:S04]  /*1a0f0*/  @!P0 LOP3.LUT R2, R3, R2, RZ, 0x3c, !PT ;  /* 0x0000000203028212 */ /* 0x000fc800078e3cff */
[----:B------:R-:W-:-:S05]  /*1a100*/  @!P0 LOP3.LUT R3, R3, R2, RZ, 0x3c, !PT ;  /* 0x0000000203038212 */ /* 0x000fca00078e3cff */
[----:B------:R-:W3:Y:S04]  /*1a110*/  @!P0 LDG.E.U8 R30, desc[UR40][R2.64] ;  /* 0x00000028021e8981 */ /* 0x000ee8000c1e1100 */
[----:B---3--:R0:W-:Y:S04]  /*1a120*/  STL [R1+0x158], R30 ;  /* 0x0001581e01007387 */ /* 0x0081e80000100800 */
[----:B0-----:R-:W3:Y:S04]  /*1a130*/  LDL.LU R30, [R1+0x1f10] ;  /* 0x001f1000011e7983 */ /* 0x001ee80000300800 */
[----:B------:R-:W4:Y:S04]  /*1a140*/  LDL R2, [R1+0xa3c] ;  /* 0x000a3c0001027983 */ /* 0x000f280000100800 */
[----:B------:R-:W4:Y:S01]  /*1a150*/  LDL R3, [R1+0x1234] ;  /* 0x0012340001037983 */ /* 0x000f220000100800 */
[----:B--2---:R-:W-:-:S02]  /*1a160*/  PRMT R0, RZ, 0x7610, R0 ;  /* 0x00007610ff007816 */ /* 0x004fc40000000000 */
[----:B----4-:R-:W-:-:S04]  /*1a170*/  @!P0 LOP3.LUT R3, R3, R2, RZ, 0x3c, !PT ;  /* 0x0000000203038212 */ /* 0x010fc800078e3cff */
[----:B------:R-:W-:-:S04]  /*1a180*/  @!P0 LOP3.LUT R2, R3, R2, RZ, 0x3c, !PT ;  /* 0x0000000203028212 */ /* 0x000fc800078e3cff */
[----:B------:R-:W-:-:S05]  /*1a190*/  @!P0 LOP3.LUT R3, R3, R2, RZ, 0x3c, !PT ;  /* 0x0000000203038212 */ /* 0x000fca00078e3cff */
        /* <DEDUP_REMOVED lines=275> */
[----:B------:R-:W-:-:S02]  /*1b2d0*/  PRMT R29, RZ, 0x7610, R29 ;  /* 0x00007610ff1d7816 */ /* 0x000fc4000000001d */
[----:B----4-:R-:W-:-:S04]  /*1b2e0*/  @!P1 LOP3.LUT R3, R3, R2, RZ, 0x3c, !PT ;  /* 0x0000000203039212 */ /* 0x010fc800078e3cff */
[----:B------:R-:W-:-:S04]  /*1b2f0*/  @!P1 LOP3.LUT R2, R3, R2, RZ, 0x3c, !PT ;  /* 0x0000000203029212 */ /* 0x000fc800078e3cff */
[----:B------:R-:W-:-:S05]  /*1b300*/  @!P1 LOP3.LUT R3, R3, R2, RZ, 0x3c, !PT ;  /* 0x0000000203039212 */ /* 0x000fca00078e3cff */
[----:B------:R0:W4:Y:S04]  /*1b310*/  @!P1 LDG.E.U8 R29, desc[UR40][R2.64] ;  /* 0x00000028021d9981 */ /* 0x000128000c1e1100 */
[----:B------:R-:W0:Y:S04]  /*1b320*/  LDL R2, [R1+0x1430] ;  /* 0x0014300001027983 */ /* 0x000e280000100800 */
[----:B------:R-:W0:Y:S01]  /*1b330*/  LDL R3, [R1+0x1434] ;  /* 0x0014340001037983 */ /* 0x000e220000100800 */
[----:B--2---:R-:W-:Y:S02]  /*1b340*/  PRMT R0, RZ, 0x7610, R0 ;  /* 0x00007610ff007816 */ /* 0x004fe40000000000 */
[----:B0-----:R-:W-:-:S04]  /*1b350*/  @!P0 LOP3.LUT R3, R3, R2, RZ, 0x3c, !PT ;  /* 0x0000000203038212 */ /* 0x001fc800078e3cff */
[----:B------:R-:W-:-:S04]  /*1b360*/  @!P0 LOP3.LUT R2, R3, R2, RZ, 0x3c, !PT ;  /* 0x0000000203028212 */ /* 0x000fc800078e3cff */
[----:B------:R-:W-:-:S05]  /*1b370*/  @!P0 LOP3.LUT R3, R3, R2, RZ, 0x3c, !PT ;  /* 0x0000000203038212 */ /* 0x000fca00078e3cff */
[----:B------:R-:W2:Y:S04]  /*1b380*/  @!P0 LDG.E.U8 R0, desc[UR40][R2.64] ;  /* 0x0000002802008981 */ /* 0x000ea8000c1e1100 */
[----:B----4-:R0:W-:Y:S04]  /*1b390*/  STL [R1+0x90], R29 ;  /* 0x0000901d01007387 */ /* 0x0101e80000100800 */
[----:B0-----:R-:W4:Y:S04]  /*1b3a0*/  LDL R29, [R1+0x140c] ;  /* 0x00140c00011d7983 */ /* 0x001f280000100800 */
[----:B--2---:R0:W-:Y:S04]  /*1b3b0*/  STL [R1+0x8c], R0 ;  /* 0x00008c0001007387 */ /* 0x0041e80000100800 */
[----:B0-----:R-:W2:Y:S04]  /*1b3c0*/  LDL.LU R0, [R1+0x1e90] ;  /* 0x001e900001007983 */ /* 0x001ea80000300800 */
[----:B------:R-:W2:Y:S04]  /*1b3d0*/  LDL R2, [R1+0x1428] ;  /* 0x0014280001027983 */ /* 0x000ea80000100800 */
[----:B------:R-:W2:Y:S01]  /*1b3e0*/  LDL R3, [R1+0x142c] ;  /* 0x00142c0001037983 */ /* 0x000ea20000100800 */
[----:B---3--:R-:W-:-:S02]  /*1b3f0*/  PRMT R30, RZ, 0x7610, R30 ;  /* 0x00007610ff1e7816 */ /* 0x008fc4000000001e */
[----:B--2---:R-:W-:-:S04]  /*1b400*/  @!P1 LOP3.LUT R3, R3, R2, RZ, 0x3c, !PT ;  /* 0x0000000203039212 */ /* 0x004fc800078e3cff */
[----:B------:R-:W-:-:S04]  /*1b410*/  @!P1 LOP3.LUT R2, R3, R2, RZ, 0x3c, !PT ;  /* 0x0000000203029212 */ /* 0x000fc800078e3cff */
[----:B------:R-:W-:-:S05]  /*1b420*/  @!P1 LOP3.LUT R3, R3, R2, RZ, 0x3c, !PT ;  /* 0x0000000203039212 */ /* 0x000fca00078e3cff */
[----:B------:R-:W2:Y:S04]  /*1b430*/  @!P1 LDG.E.U8 R30, desc[UR40][R2.64] ;  /* 0x00000028021e9981 */ /* 0x000ea8000c1e1100 */
[----:B--2---:R0:W-:Y:S04]  /*1b440*/  STL [R1+0x88], R30 ;  /* 0x0000881e01007387 */ /* 0x0041e80000100800 */
[----:B0-----:R-:W2:Y:S04]  /*1b450*/  LDL.LU R30, [R1+0x1e8c] ;  /* 0x001e8c00011e7983 */ /* 0x001ea80000300800 */
[----:B------:R-:W3:Y:S04]  /*1b460*/  LDL R2, [R1+0x1420] ;  /* 0x0014200001027983 */ /* 0x000ee80000100800 */
[----:B------:R-:W3:Y:S01]  /*1b470*/  LDL R3, [R1+0x1424] ;  /* 0x0014240001037983 */ /* 0x000ee20000100800 */
[----:B------:R-:W-:-:S02]  /*1b480*/  PRMT R0, RZ, 0x7610, R0 ;  /* 0x00007610ff007816 */ /* 0x000fc40000000000 */
[----:B---3--:R-:W-:-:S04]  /*1b490*/  @!P0 LOP3.LUT R3, R3, R2, RZ, 0x3c, !PT ;  /* 0x0000000203038212 */ /* 0x008fc800078e3cff */
[----:B------:R-:W-:-:S04]  /*1b4a0*/  @!P0 LOP3.LUT R2, R3, R2, RZ, 0x3c, !PT ;  /* 0x0000000203028212 */ /* 0x000fc800078e3cff */
[----:B------:R-:W-:-:S05]  /*1b4b0*/  @!P0 LOP3.LUT R3, R3, R2, RZ, 0x3c, !PT ;  /* 0x0000000203038212 */ /* 0x000fca00078e3cff */
[----:B------:R-:W3:Y:S04]  /*1b4c0*/  @!P0 LDG.E.U8 R0, desc[UR40][R2.64] ;  /* 0x0000002802008981 */ /* 0x000ee8000c1e1100 */
[----:B---3--:R0:W-:Y:S04]  /*1b4d0*/  STL [R1+0x84], R0 ;  /* 0x0000840001007387 */ /* 0x0081e80000100800 */
[----:B0-----:R-:W3:Y:S04]  /*1b4e0*/  LDL.LU R0, [R1+0x1e88] ;  /* 0x001e880001007983 */ /* 0x001ee80000300800 */
[----:B------:R-:W3:Y:S04]  /*1b4f0*/  LDL R2, [R1+0x1418] ;  /* 0x0014180001027983 */ /* 0x000ee80000100800 */
[----:B------:R-:W3:Y:S01]  /*1b500*/  LDL R3, [R1+0x141c] ;  /* 0x00141c0001037983 */ /* 0x000ee20000100800 */
[----:B--2---:R-:W-:-:S02]  /*1b510*/  PRMT R30, RZ, 0x7610, R30 ;  /* 0x00007610ff1e7816 */ /* 0x004fc4000000001e */
[----:B---3--:R-:W-:-:S04]  /*1b520*/  @!P1 LOP3.LUT R3, R3, R2, RZ, 0x3c, !PT ;  /* 0x0000000203039212 */ /* 0x008fc800078e3cff */
        /* <DEDUP_REMOVED lines=11> */
[----:B------:R-:W3:Y:S01]  /*1b5e0*/  @!P0 LDG.E.U8 R0, desc[UR40][R2.64] ;  /* 0x0000002802008981 */ /* 0x000ee2000c1e1100 */
[----:B------:R-:W-:-:S03]  /*1b5f0*/  PRMT R31, RZ, 0x7610, R31 ;  /* 0x00007610ff1f7816 */ /* 0x000fc6000000001f */
[----:B---3--:R0:W-:Y:S04]  /*1b600*/  STL [R1+0x7c], R0 ;  /* 0x00007c0001007387 */ /* 0x0081e80000100800 */
[----:B0-----:R-:W3:Y:S04]  /*1b610*/  LDL.LU R0, [R1+0x1e80] ;  /* 0x001e800001007983 */ /* 0x001ee80000300800 */
[----:B------:R-:W2:Y:S01]  /*1b620*/  LDL R3, [R1+0x1408] ;  /* 0x0014080001037983 */ /* 0x000ea20000100800 */
[----:B----4-:R-:W-:-:S03]  /*1b630*/  @!P1 IMAD.MOV.U32 R2, RZ, RZ, R29 ;  /* 0x000000ffff029224 */ /* 0x010fc600078e001d */
[----:B------:R-:W4:Y:S04]  /*1b640*/  LDL R29, [R1+0x13e4] ;  /* 0x0013e400011d7983 */ /* 0x000f280000100800 */
[----:B--2---:R-:W2:Y:S04]  /*1b650*/  @!P1 LDG.E.U8 R31, desc[UR40][R2.64] ;  /* 0x00000028021f9981 */ /* 0x004ea8000c1e1100 */
        /* <DEDUP_REMOVED lines=17> */
[----:B------:R0:W3:Y:S04]  /*1b770*/  @!P1 LDG.E.U8 R31, desc[UR40][R2.64] ;  /* 0x00000028021f9981 */ /* 0x0000e8000c1e1100 */
[----:B------:R-:W0:Y:S04]  /*1b780*/  LDL R2, [R1+0x13f0] ;  /* 0x0013f00001027983 */ /* 0x000e280000100800 */
[----:B------:R-:W0:Y:S01]  /*1b790*/  LDL R3, [R1+0x13f4] ;  /* 0x0013f40001037983 */ /* 0x000e220000100800 */
[----:B------:R-:W-:Y:S02]  /*1b7a0*/  PRMT R30, RZ, 0x7610, R30 ;  /* 0x00007610ff1e7816 */ /* 0x000fe4000000001e */
[----:B0-----:R-:W-:-:S04]  /*1b7b0*/  @!P0 LOP3.LUT R3, R3, R2, RZ, 0x3c, !PT ;  /* 0x0000000203038212 */ /* 0x001fc800078e3cff */
[----:B------:R-:W-:-:S04]  /*1b7c0*/  @!P0 LOP3.LUT R2, R3, R2, RZ, 0x3c, !PT ;  /* 0x0000000203028212 */ /* 0x000fc800078e3cff */
[----:B------:R-:W-:Y:S01]  /*1b7d0*/  @!P0 LOP3.LUT R3, R3, R2, RZ, 0x3c, !PT ;  /* 0x0000000203038212 */ /* 0x000fe200078e3cff */
[----:B---3--:R0:W-:Y:S04]  /*1b7e0*/  STL [R1+0x70], R31 ;  /* 0x0000701f01007387 */ /* 0x0081e80000100800 */
[----:B------:R1:W3:Y:S01]  /*1b7f0*/  @!P0 LDG.E.U8 R30, desc[UR40][R2.64] ;  /* 0x00000028021e8981 */ /* 0x0002e2000c1e1100 */
[----:B------:R-:W-:-:S03]  /*1b800*/  PRMT R61, RZ, 0x7610, R61 ;  /* 0x00007610ff3d7816 */ /* 0x000fc6000000003d */
[----:B0-----:R-:W2:Y:S04]  /*1b810*/  LDL R31, [R1+0x13d4] ;  /* 0x0013d400011f7983 */ /* 0x001ea80000100800 */
[----:B------:R-:W1:Y:S04]  /*1b820*/  LDL R2, [R1+0x13e8] ;  /* 0x0013e80001027983 */ /* 0x000e680000100800 */
[----:B------:R-:W1:Y:S02]  /*1b830*/  LDL R3, [R1+0x13ec] ;  /* 0x0013ec0001037983 */ /* 0x000e640000100800 */
[----:B-1----:R-:W-:-:S04]  /*1b840*/  @!P1 LOP3.LUT R3, R3, R2, RZ, 0x3c, !PT ;  /* 0x0000000203039212 */ /* 0x002fc800078e3cff */
[----:B------:R-:W-:-:S04]  /*1b850*/  @!P1 LOP3.LUT R2, R3, R2, RZ, 0x3c, !PT ;  /* 0x0000000203029212 */ /* 0x000fc800078e3cff */
[----:B------:R-:W-:-:S05]  /*1b860*/  @!P1 LOP3.LUT R3, R3, R2, RZ, 0x3c, !PT ;  /* 0x0000000203039212 */ /* 0x000fca00078e3cff */
[----:B------:R-:W2:Y:S04]  /*1b870*/  @!P1 LDG.E.U8 R61, desc[UR40][R2.64] ;  /* 0x00000028023d9981 */ /* 0x000ea8000c1e1100 */
[----:B---3--:R0:W-:Y:S04]  /*1b880*/  STL [R1+0x6c], R30 ;  /* 0x00006c1e01007387 */ /* 0x0081e80000100800 */
[----:B0-----:R-:W3:Y:S04]  /*1b890*/  LDL R30, [R1+0x13cc] ;  /* 0x0013cc00011e7983 */ /* 0x001ee80000100800 */
[----:B--2---:R0:W-:Y:S04]  /*1b8a0*/  STL [R1+0x68], R61 ;  /* 0x0000683d01007387 */ /* 0x0041e80000100800 */
[----:B0-----:R-:W2:Y:S04]  /*1b8b0*/  LDL.LU R61, [R1+0x1e74] ;  /* 0x001e7400013d7983 */ /* 0x001ea80000300800 */
[----:B------:R-:W2:Y:S01]  /*1b8c0*/  LDL R3, [R1+0x13e0] ;  /* 0x0013e00001037983 */ /* 0x000ea20000100800 */
[----:B------:R-:W-:Y:S01]  /*1b8d0*/  PRMT R0, RZ, 0x7610, R0 ;  /* 0x00007610ff007816 */ /* 0x000fe20000000000 */
[----:B----4-:R-:W-:-:S02]  /*1b8e0*/  @!P0 IMAD.MOV.U32 R2, RZ, RZ, R29 ;  /* 0x000000ffff028224 */ /* 0x010fc400078e001d */
[----:B------:R-:W4:Y:S04]  /*1b8f0*/  LDL R29, [R1+0x13c4] ;  /* 0x0013c400011d7983 */ /* 0x000f280000100800 */
[----:B--2---:R-:W2:Y:S04]  /*1b900*/  @!P0 LDG.E.U8 R0, desc[UR40][R2.64] ;  /* 0x0000002802008981 */ /* 0x004ea8000c1e1100 */
[----:B--2---:R0:W-:Y:S04]  /*1b910*/  STL [R1+0x64], R0 ;  /* 0x0000640001007387 */ /* 0x0041e80000100800 */
[----:B0-----:R-:W2:Y:S04]  /*1b920*/  LDL.LU R0, [R1+0x1e70] ;  /* 0x001e700001007983 */ /* 0x001ea80000300800 */
[----:B------:R-:W2:Y:S04]  /*1b930*/  LDL R2, [R1+0x13d8] ;  /* 0x0013d80001027983 */ /* 0x000ea80000100800 */
[----:B------:R-:W2:Y:S01]  /*1b940*/  LDL R3, [R1+0x13dc] ;  /* 0x0013dc0001037983 */ /* 0x000ea20000100800 */
[----:B------:R-:W-:-:S02]  /*1b950*/  PRMT R28, RZ, 0x7610, R28 ;  /* 0x00007610ff1c7816 */ /* 0x000fc4000000001c */
[----:B--2---:R-:W-:-:S04]  /*1b960*/  @!P1 LOP3.LUT R3, R3, R2, RZ, 0x3c, !PT ;  /* 0x0000000203039212 */ /* 0x004fc800078e3cff */
[----:B------:R-:W-:-:S04]  /*1b970*/  @!P1 LOP3.LUT R2, R3, R2, RZ, 0x3c, !PT ;  /* 0x0000000203029212 */ /* 0x000fc800078e3cff */
[----:B------:R-:W-:-:S05]  /*1b980*/  @!P1 LOP3.LUT R3, R3, R2, RZ, 0x3c, !PT ;  /* 0x0000000203039212 */ /* 0x000fca00078e3cff */
[----:B------:R0:W2:Y:S04]  /*1b990*/  @!P1 LDG.E.U8 R28, desc[UR40][R2.64] ;  /* 0x00000028021c9981 */ /* 0x0000a8000c1e1100 */
[----:B------:R-:W3:Y:S01]  /*1b9a0*/  LDL R3, [R1+0x13d0] ;  /* 0x0013d00001037983 */ /* 0x000ee20000100800 */
[----:B------:R-:W-:Y:S01]  /*1b9b0*/  PRMT R27, RZ, 0x7610, R27 ;  /* 0x00007610ff1b7816 */ /* 0x000fe2000000001b */
[----:B0-----:R-:W-:Y:S02]  /*1b9c0*/  @!P0 IMAD.MOV.U32 R2, RZ, RZ, R31 ;  /* 0x000000ffff028224 */ /* 0x001fe400078e001f */
[----:B--2---:R0:W-:Y:S01]  /*1b9d0*/  STL [R1+0x60], R28 ;  /* 0x0000601c01007387 */ /* 0x0041e20000100800 */
[----:B------:R-:W-:-:S03]  /*1b9e0*/  PRMT R26, RZ, 0x7610, R26 ;  /* 0x00007610ff1a7816 */ /* 0x000fc6000000001a */
[----:B------:R-:W2:Y:S04]  /*1b9f0*/  LDL R31, [R1+0x13b0] ;  /* 0x0013b000011f7983 */ /* 0x000ea80000100800 */
[----:B---3--:R1:W3:Y:S04]  /*1ba00*/  @!P0 LDG.E.U8 R27, desc[UR40][R2.64] ;  /* 0x00000028021b8981 */ /* 0x0082e8000c1e1100 */
[----:B0-----:R-:W2:Y:S04]  /*1ba10*/  LDL R28, [R1+0x13bc] ;  /* 0x0013bc00011c7983 */ /* 0x001ea80000100800 */
[----:B------:R-:W2:Y:S01]  /*1ba20*/  LDL R3, [R1+0x13c8] ;  /* 0x0013c80001037983 */ /* 0x000ea20000100800 */
[----:B-1----:R-:W-:-:S03]  /*1ba30*/  @!P1 IMAD.MOV.U32 R2, RZ, RZ, R30 ;  /* 0x000000ffff029224 */ /* 0x002fc600078e001e */
[----:B---3--:R0:W-:Y:S01]  /*1ba40*/  STL [R1+0x5c], R27 ;  /* 0x00005c1b01007387 */ /* 0x0081e20000100800 */
[----:B------:R-:W-:-:S03]  /*1ba50*/  PRMT R8, RZ, 0x7610, R8 ;  /* 0x00007610ff087816 */ /* 0x000fc60000000008 */
[----:B------:R-:W3:Y:S04]  /*1ba60*/  LDL R30, [R1+0x13a8] ;  /* 0x0013a800011e7983 */ /* 0x000ee80000100800 */
[----:B--2---:R4:W2:Y:S04]  /*1ba70*/  @!P1 LDG.E.U8 R26, desc[UR40][R2.64] ;  /* 0x00000028021a9981 */ /* 0x0048a8000c1e1100 */
[----:B0-----:R-:W3:Y:S04]  /*1ba80*/  LDL R27, [R1+0x13b4] ;  /* 0x0013b400011b7983 */ /* 0x001ee80000100800 */
[----:B------:R-:W3:Y:S01]  /*1ba90*/  LDL R3, [R1+0x13c0] ;  /* 0x0013c00001037983 */ /* 0x000ee20000100800 */
[----:B----4-:R-:W-:-:S03]  /*1baa0*/  @!P0 IMAD.MOV.U32 R2, RZ, RZ, R29 ;  /* 0x000000ffff028224 */ /* 0x010fc600078e001d */
[----:B--2---:R0:W-:Y:S01]  /*1bab0*/  STL [R1+0x58], R26 ;  /* 0x0000581a01007387 */ /* 0x0041e20000100800 */
[----:B------:R-:W-:Y:S02]  /*1bac0*/  PRMT R12, RZ, 0x7610, R12 ;  /* 0x00007610ff0c7816 */ /* 0x000fe4000000000c */
[----:B------:R-:W-:Y:S02]  /*1bad0*/  PRMT R7, RZ, 0x7610, R7 ;  /* 0x00007610ff077816 */ /* 0x000fe40000000007 */
[----:B------:R-:W-:Y:S01]  /*1bae0*/  PRMT R10, RZ, 0x7610, R10 ;  /* 0x00007610ff0a7816 */ /* 0x000fe2000000000a */
[----:B------:R-:W2:Y:S04]  /*1baf0*/  LDL R29, [R1+0x13a0] ;  /* 0x0013a000011d7983 */ /* 0x000ea80000100800 */
[----:B---3--:R1:W3:Y:S04]  /*1bb00*/  @!P0 LDG.E.U8 R8, desc[UR40][R2.64] ;  /* 0x0000002802088981 */ /* 0x0082e8000c1e1100 */
[----:B0-----:R-:W4:Y:S04]  /*1bb10*/  LDL R26, [R1+0x13ac] ;  /* 0x0013ac00011a7983 */ /* 0x001f280000100800 */
[----:B------:R-:W2:Y:S01]  /*1bb20*/  LDL R3, [R1+0x13b8] ;  /* 0x0013b80001037983 */ /* 0x000ea20000100800 */
[----:B-1----:R-:W-:-:S05]  /*1bb30*/  @!P1 IMAD.MOV.U32 R2, RZ, RZ, R28 ;  /* 0x000000ffff029224 */ /* 0x002fca00078e001c */
[----:B--2---:R0:W2:Y:S02]  /*1bb40*/  @!P1 LDG.E.U8 R12, desc[UR40][R2.64] ;  /* 0x00000028020c9981 */ /* 0x0040a4000c1e1100 */
[----:B0-----:R-:W-:Y:S02]  /*1bb50*/  @!P0 IMAD.MOV.U32 R2, RZ, RZ, R27 ;  /* 0x000000ffff028224 */ /* 0x001fe400078e001b */
[----:B------:R-:W-:-:S05]  /*1bb60*/  @!P0 IMAD.MOV.U32 R3, RZ, RZ, R31 ;  /* 0x000000ffff038224 */ /* 0x000fca00078e001f */
[----:B------:R4:W2:Y:S02]  /*1bb70*/  @!P0 LDG.E.U8 R7, desc[UR40][R2.64] ;  /* 0x0000002802078981 */ /* 0x0008a4000c1e1100 */
[----:B----4-:R-:W-:Y:S02]  /*1bb80*/  @!P1 IMAD.MOV.U32 R2, RZ, RZ, R26 ;  /* 0x000000ffff029224 */ /* 0x010fe400078e001a */
[----:B------:R-:W-:-:S05]  /*1bb90*/  @!P1 IMAD.MOV.U32 R3, RZ, RZ, R30 ;  /* 0x000000ffff039224 */ /* 0x000fca00078e001e */
[----:B------:R-:W4:Y:S04]  /*1bba0*/  @!P1 LDG.E.U8 R10, desc[UR40][R2.64] ;  /* 0x00000028020a9981 */ /* 0x000f28000c1e1100 */
[----:B---3--:R0:W-:Y:S04]  /*1bbb0*/  STL [R1+0x54], R8 ;  /* 0x0000540801007387 */ /* 0x0081e80000100800 */
[----:B------:R-:W3:Y:S04]  /*1bbc0*/  LDL R28, [R1+0x1398] ;  /* 0x00139800011c7983 */ /* 0x000ee80000100800 */
[----:B0-----:R-:W3:Y:S04]  /*1bbd0*/  LDL R8, [R1+0x13a4] ;  /* 0x0013a40001087983 */ /* 0x001ee80000100800 */
[----:B--2---:R0:W-:Y:S04]  /*1bbe0*/  STL [R1+0x50], R12 ;  /* 0x0000500c01007387 */ /* 0x0041e80000100800 */
[----:B------:R-:W2:Y:S04]  /*1bbf0*/  LDL R27, [R1+0x1390] ;  /* 0x00139000011b7983 */ /* 0x000ea80000100800 */
[----:B0-----:R-:W2:Y:S04]  /*1bc00*/  LDL R12, [R1+0x139c] ;  /* 0x00139c00010c7983 */ /* 0x001ea80000100800 */
[----:B------:R0:W-:Y:S04]  /*1bc10*/  STL [R1+0x4c], R7 ;  /* 0x00004c0701007387 */ /* 0x0001e80000100800 */
[----:B------:R-:W2:Y:S04]  /*1bc20*/  LDL R26, [R1+0x1388] ;  /* 0x00138800011a7983 */ /* 0x000ea80000100800 */
[----:B0-----:R-:W2:Y:S04]  /*1bc30*/  LDL R7, [R1+0x1394] ;  /* 0x0013940001077983 */ /* 0x001ea80000100800 */
[----:B----4-:R0:W-:Y:S04]  /*1bc40*/  STL [R1+0x48], R10 ;  /* 0x0000480a01007387 */ /* 0x0101e80000100800 */
[----:B0-----:R-:W4:Y:S01]  /*1bc50*/  LDL R10, [R1+0x138c] ;  /* 0x00138c00010a7983 */ /* 0x001f220000100800 */
[----:B------:R-:W-:Y:S01]  /*1bc60*/  PRMT R4, RZ, 0x7610, R4 ;  /* 0x00007610ff047816 */ /* 0x000fe20000000004 */
[----:B---3--:R-:W-:-:S02]  /*1bc70*/  @!P0 IMAD.MOV.U32 R2, RZ, RZ, R8 ;  /* 0x000000ffff028224 */ /* 0x008fc400078e0008 */
[----:B------:R-:W-:Y:S01]  /*1bc80*/  @!P0 IMAD.MOV.U32 R3, RZ, RZ, R29 ;  /* 0x000000ffff038224 */ /* 0x000fe200078e001d */
[----:B------:R-:W-:Y:S02]  /*1bc90*/  PRMT R5, RZ, 0x7610, R5 ;  /* 0x00007610ff057816 */ /* 0x000fe40000000005 */
[----:B------:R-:W-:Y:S02]  /*1bca0*/  PRMT R6, RZ, 0x7610, R6 ;  /* 0x00007610ff067816 */ /* 0x000fe40000000006 */
[----:B------:R-:W-:Y:S01]  /*1bcb0*/  PRMT R11, RZ, 0x7610, R11 ;  /* 0x00007610ff0b7816 */ /* 0x000fe2000000000b */
[----:B------:R-:W3:Y:S04]  /*1bcc0*/  LDL R8, [R1+0x1380] ;  /* 0x0013800001087983 */ /* 0x000ee80000100800 */
[----:B------:R0:W3:Y:S02]  /*1bcd0*/  @!P0 LDG.E.U8 R4, desc[UR40][R2.64] ;  /* 0x0000002802048981 */ /* 0x0000e4000c1e1100 */
[----:B0-----:R-:W-:-:S02]  /*1bce0*/  @!P1 IMAD.MOV.U32 R3, RZ, RZ, R28 ;  /* 0x000000ffff039224 */ /* 0x001fc400078e001c */
[----:B--2---:R-:W-:-:S05]  /*1bcf0*/  @!P1 IMAD.MOV.U32 R2, RZ, RZ, R12 ;  /* 0x000000ffff029224 */ /* 0x004fca00078e000c */
[----:B------:R0:W2:Y:S02]  /*1bd00*/  @!P1 LDG.E.U8 R5, desc[UR40][R2.64] ;  /* 0x0000002802059981 */ /* 0x0000a4000c1e1100 */
[----:B0-----:R-:W-:Y:S02]  /*1bd10*/  @!P0 IMAD.MOV.U32 R3, RZ, RZ, R27 ;  /* 0x000000ffff038224 */ /* 0x001fe400078e001b */
[----:B------:R-:W-:-:S05]  /*1bd20*/  @!P0 IMAD.MOV.U32 R2, RZ, RZ, R7 ;  /* 0x000000ffff028224 */ /* 0x000fca00078e0007 */
[----:B------:R0:W2:Y:S02]  /*1bd30*/  @!P0 LDG.E.U8 R6, desc[UR40][R2.64] ;  /* 0x0000002802068981 */ /* 0x0000a4000c1e1100 */
[----:B0-----:R-:W-:Y:S02]  /*1bd40*/  @!P1 IMAD.MOV.U32 R3, RZ, RZ, R26 ;  /* 0x000000ffff039224 */ /* 0x001fe400078e001a */
[----:B----4-:R-:W-:-:S05]  /*1bd50*/  @!P1 IMAD.MOV.U32 R2, RZ, RZ, R10 ;  /* 0x000000ffff029224 */ /* 0x010fca00078e000a */
        /* <DEDUP_REMOVED lines=15> */
[----:B------:R-:W3:Y:S04]  /*1be50*/  LDL R4, [R1+0x1364] ;  /* 0x0013640001047983 */ /* 0x000ee80000100800 */
[----:B------:R-:W3:Y:S01]  /*1be60*/  LDL R8, [R1+0x1360] ;  /* 0x0013600001087983 */ /* 0x000ee20000100800 */
[----:B------:R-:W-:-:S03]  /*1be70*/  PRMT R24, RZ, 0x7610, R24 ;  /* 0x00007610ff187816 */ /* 0x000fc60000000018 */
[----:B------:R0:W3:Y:S01]  /*1be80*/  @!P0 LDG.E.U8 R25, desc[UR40][R2.64] ;  /* 0x0000002802198981 */ /* 0x0000e2000c1e1100 */
[----:B------:R-:W-:Y:S01]  /*1be90*/  PRMT R23, RZ, 0x7610, R23 ;  /* 0x00007610ff177816 */ /* 0x000fe20000000017 */
[----:B0-----:R-:W-:Y:S02]  /*1bea0*/  @!P1 IMAD.MOV.U32 R3, RZ, RZ, R12 ;  /* 0x000000ffff039224 */ /* 0x001fe400078e000c */
[----:B------:R-:W3:Y:S01]  /*1beb0*/  LDL R12, [R1+0x1358] ;  /* 0x00135800010c7983 */ /* 0x000ee20000100800 */
[----:B--2---:R-:W-:-:S03]  /*1bec0*/  @!P1 IMAD.MOV.U32 R2, RZ, RZ, R5 ;  /* 0x000000ffff029224 */ /* 0x004fc600078e0005 */
[----:B------:R-:W2:Y:S04]  /*1bed0*/  LDL R5, [R1+0x135c] ;  /* 0x00135c0001057983 */ /* 0x000ea80000100800 */
[----:B------:R0:W2:Y:S02]  /*1bee0*/  @!P1 LDG.E.U8 R24, desc[UR40][R2.64] ;  /* 0x0000002802189981 */ /* 0x0000a4000c1e1100 */
[----:B0-----:R-:W-:Y:S02]  /*1bef0*/  @!P0 IMAD.MOV.U32 R3, RZ, RZ, R7 ;  /* 0x000000ffff038224 */ /* 0x001fe400078e0007 */
[----:B------:R-:W2:Y:S01]  /*1bf00*/  LDL R7, [R1+0x1350] ;  /* 0x0013500001077983 */ /* 0x000ea20000100800 */
[----:B------:R-:W-:-:S03]  /*1bf10*/  @!P0 IMAD.MOV.U32 R2, RZ, RZ, R6 ;  /* 0x000000ffff028224 */ /* 0x000fc600078e0006 */
[----:B------:R-:W2:Y:S04]  /*1bf20*/  LDL R6, [R1+0x1354] ;  /* 0x0013540001067983 */ /* 0x000ea80000100800 */
[----:B------:R0:W2:Y:S02]  /*1bf30*/  @!P0 LDG.E.U8 R23, desc[UR40][R2.64] ;  /* 0x0000002802178981 */ /* 0x0000a4000c1e1100 */
[----:B0-----:R-:W-:Y:S02]  /*1bf40*/  @!P1 IMAD.MOV.U32 R2, RZ, RZ, R10 ;  /* 0x000000ffff029224 */ /* 0x001fe400078e000a */
[----:B----4-:R-:W-:Y:S01]  /*1bf50*/  @!P1 IMAD.MOV.U32 R3, RZ, RZ, R11 ;  /* 0x000000ffff039224 */ /* 0x010fe200078e000b */
[----:B------:R-:W4:Y:S04]  /*1bf60*/  LDL R10, [R1+0x134c] ;  /* 0x00134c00010a7983 */ /* 0x000f280000100800 */
[----:B------:R-:W4:Y:S01]  /*1bf70*/  LDL R11, [R1+0x1348] ;  /* 0x00134800010b7983 */ /* 0x000f220000100800 */
[----:B------:R-:W-:-:S02]  /*1bf80*/  PRMT R22, RZ, 0x7610, R22 ;  /* 0x00007610ff167816 */ /* 0x000fc40000000016 */
[----:B------:R-:W-:-:S04]  /*1bf90*/  PRMT R21, RZ, 0x7610, R21 ;  /* 0x00007610ff157816 */ /* 0x000fc80000000015 */
[----:B------:R3:W4:Y:S01]  /*1bfa0*/  @!P1 LDG.E.U8 R22, desc[UR40][R2.64] ;  /* 0x0000002802169981 */ /* 0x000722000c1e1100 */
[----:B------:R-:W-:Y:S01]  /*1bfb0*/  PRMT R20, RZ, 0x7610, R20 ;  /* 0x00007610ff147816 */ /* 0x000fe20000000014 */
[----:B---3--:R-:W-:Y:S02]  /*1bfc0*/  @!P0 IMAD.MOV.U32 R2, RZ, RZ, R4 ;  /* 0x000000ffff028224 */ /* 0x008fe400078e0004 */
[----:B------:R-:W-:Y:S01]  /*1bfd0*/  @!P0 IMAD.MOV.U32 R3, RZ, RZ, R8 ;  /* 0x000000ffff038224 */ /* 0x000fe200078e0008 */
[----:B------:R-:W3:Y:S04]  /*1bfe0*/  LDL R4, [R1+0x1344] ;  /* 0x0013440001047983 */ /* 0x000ee80000100800 */
[----:B------:R-:W3:Y:S04]  /*1bff0*/  LDL R8, [R1+0x1340] ;  /* 0x0013400001087983 */ /* 0x000ee80000100800 */
[----:B------:R0:W3:Y:S01]  /*1c000*/  @!P0 LDG.E.U8 R21, desc[UR40][R2.64] ;  /* 0x0000002802158981 */ /* 0x0000e2000c1e1100 */
[----:B------:R-:W-:Y:S01]  /*1c010*/  PRMT R19, RZ, 0x7610, R19 ;  /* 0x00007610ff137816 */ /* 0x000fe20000000013 */
[----:B0-----:R-:W-:-:S02]  /*1c020*/  @!P1 IMAD.MOV.U32 R3, RZ, RZ, R12 ;  /* 0x000000ffff039224 */ /* 0x001fc400078e000c */
[----:B------:R-:W3:Y:S01]  /*1c030*/  LDL R12, [R1+0x1338] ;  /* 0x00133800010c7983 */ /* 0x000ee20000100800 */
[----:B--2---:R-:W-:-:S03]  /*1c040*/  @!P1 IMAD.MOV.U32 R2, RZ, RZ, R5 ;  /* 0x000000ffff029224 */ /* 0x004fc600078e0005 */
[----:B------:R-:W2:Y:S04]  /*1c050*/  LDL R5, [R1+0x133c] ;  /* 0x00133c0001057983 */ /* 0x000ea80000100800 */
[----:B------:R0:W2:Y:S02]  /*1c060*/  @!P1 LDG.E.U8 R20, desc[UR40][R2.64] ;  /* 0x0000002802149981 */ /* 0x0000a4000c1e1100 */
[----:B0-----:R-:W-:Y:S02]  /*1c070*/  @!P0 IMAD.MOV.U32 R3, RZ, RZ, R7 ;  /* 0x000000ffff038224 */ /* 0x001fe400078e0007 */
[----:B------:R-:W-:Y:S01]  /*1c080*/  @!P0 IMAD.MOV.U32 R2, RZ, RZ, R6 ;  /* 0x000000ffff028224 */ /* 0x000fe200078e0006 */
[----:B------:R-:W2:Y:S04]  /*1c090*/  LDL R7, [R1+0x1330] ;  /* 0x0013300001077983 */ /* 0x000ea80000100800 */
[----:B------:R-:W2:Y:S04]  /*1c0a0*/  LDL R6, [R1+0x1334] ;  /* 0x0013340001067983 */ /* 0x000ea80000100800 */
[----:B------:R4:W2:Y:S04]  /*1c0b0*/  @!P0 LDG.E.U8 R19, desc[UR40][R2.64] ;  /* 0x0000002802138981 */ /* 0x0008a8000c1e1100 */
[----:B------:R-:W-:Y:S01]  /*1c0c0*/  STL [R1+0x34], R25 ;  /* 0x0000341901007387 */ /* 0x000fe20000100800 */
[----:B----4-:R-:W-:-:S02]  /*1c0d0*/  @!P1 IMAD.MOV.U32 R2, RZ, RZ, R10 ;  /* 0x000000ffff029224 */ /* 0x010fc400078e000a */
[----:B------:R-:W-:Y:S01]  /*1c0e0*/  @!P1 IMAD.MOV.U32 R3, RZ, RZ, R11 ;  /* 0x000000ffff039224 */ /* 0x000fe200078e000b */
[----:B------:R-:W4:Y:S04]  /*1c0f0*/  LDL R10, [R1+0x132c] ;  /* 0x00132c00010a7983 */ /* 0x000f280000100800 */
[----:B------:R-:W4:Y:S01]  /*1c100*/  LDL R11, [R1+0x1328] ;  /* 0x00132800010b7983 */ /* 0x000f220000100800 */
[----:B------:R-:W-:Y:S02]  /*1c110*/  PRMT R18, RZ, 0x7610, R18 ;  /* 0x00007610ff127816 */ /* 0x000fe40000000012 */
[----:B------:R-:W-:-:S04]  /*1c120*/  PRMT R17, RZ, 0x7610, R17 ;  /* 0x00007610ff117816 */ /* 0x000fc80000000011 */
[----:B------:R3:W4:Y:S01]  /*1c130*/  @!P1 LDG.E.U8 R18, desc[UR40][R2.64] ;  /* 0x0000002802129981 */ /* 0x000722000c1e1100 */
[----:B------:R-:W-:Y:S01]  /*1c140*/  PRMT R16, RZ, 0x7610, R16 ;  /* 0x00007610ff107816 */ /* 0x000fe20000000010 */
[----:B---3--:R-:W-:Y:S02]  /*1c150*/  @!P0 IMAD.MOV.U32 R2, RZ, RZ, R4 ;  /* 0x000000ffff028224 */ /* 0x008fe400078e0004 */
[----:B------:R-:W-:-:S05]  /*1c160*/  @!P0 IMAD.MOV.U32 R3, RZ, RZ, R8 ;  /* 0x000000ffff038224 */ /* 0x000fca00078e0008 */
[----:B------:R0:W3:Y:S01]  /*1c170*/  @!P0 LDG.E.U8 R17, desc[UR40][R2.64] ;  /* 0x0000002802118981 */ /* 0x0000e2000c1e1100 */
[----:B------:R-:W-:Y:S01]  /*1c180*/  PRMT R15, RZ, 0x7610, R15 ;  /* 0x00007610ff0f7816 */ /* 0x000fe2000000000f */
[----:B0-----:R-:W-:Y:S01]  /*1c190*/  @!P1 IMAD.MOV.U32 R3, RZ, RZ, R12 ;  /* 0x000000ffff039224 */ /* 0x001fe200078e000c */
[----:B------:R-:W-:Y:S01]  /*1c1a0*/  PRMT R9, RZ, 0x7610, R9 ;  /* 0x00007610ff097816 */ /* 0x000fe20000000009 */
[----:B------:R-:W-:Y:S04]  /*1c1b0*/  STL [R1+0x30], R24 ;  /* 0x0000301801007387 */ /* 0x000fe80000100800 */
[----:B------:R-:W3:Y:S04]  /*1c1c0*/  LDL R8, [R1+0x1320] ;  /* 0x0013200001087983 */ /* 0x000ee80000100800 */
[----:B------:R-:W3:Y:S01]  /*1c1d0*/  LDL R4, [R1+0x1324] ;  /* 0x0013240001047983 */ /* 0x000ee20000100800 */
[----:B--2---:R-:W-:-:S05]  /*1c1e0*/  @!P1 IMAD.MOV.U32 R2, RZ, RZ, R5 ;  /* 0x000000ffff029224 */ /* 0x004fca00078e0005 */
[----:B------:R0:W2:Y:S02]  /*1c1f0*/  @!P1 LDG.E.U8 R16, desc[UR40][R2.64] ;  /* 0x0000002802109981 */ /* 0x0000a4000c1e1100 */
[----:B0-----:R-:W-:Y:S02]  /*1c200*/  @!P0 IMAD.MOV.U32 R2, RZ, RZ, R6 ;  /* 0x000000ffff028224 */ /* 0x001fe400078e0006 */
[----:B------:R-:W-:-:S05]  /*1c210*/  @!P0 IMAD.MOV.U32 R3, RZ, RZ, R7 ;  /* 0x000000ffff038224 */ /* 0x000fca00078e0007 */
[----:B------:R4:W2:Y:S02]  /*1c220*/  @!P0 LDG.E.U8 R15, desc[UR40][R2.64] ;  /* 0x00000028020f8981 */ /* 0x0008a4000c1e1100 */
[----:B----4-:R-:W-:Y:S02]  /*1c230*/  @!P1 IMAD.MOV.U32 R2, RZ, RZ, R10 ;  /* 0x000000ffff029224 */ /* 0x010fe400078e000a */
[----:B------:R-:W-:-:S05]  /*1c240*/  @!P1 IMAD.MOV.U32 R3, RZ, RZ, R11 ;  /* 0x000000ffff039224 */ /* 0x000fca00078e000b */
[----:B------:R3:W4:Y:S04]  /*1c250*/  @!P1 LDG.E.U8 R9, desc[UR40][R2.64] ;  /* 0x0000002802099981 */ /* 0x000728000c1e1100 */
[----:B------:R-:W-:Y:S04]  /*1c260*/  STL [R1+0x2c], R23 ;  /* 0x00002c1701007387 */ /* 0x000fe80000100800 */
[----:B------:R-:W2:Y:S04]  /*1c270*/  LDL R12, [R1+0x1318] ;  /* 0x00131800010c7983 */ /* 0x000ea80000100800 */
[----:B------:R-:W2:Y:S04]  /*1c280*/  LDL R5, [R1+0x131c] ;  /* 0x00131c0001057983 */ /* 0x000ea80000100800 */
[----:B------:R-:W-:Y:S04]  /*1c290*/  STL [R1+0x28], R22 ;  /* 0x0000281601007387 */ /* 0x000fe80000100800 */
[----:B------:R-:W2:Y:S04]  /*1c2a0*/  LDL R7, [R1+0x1310] ;  /* 0x0013100001077983 */ /* 0x000ea80000100800 */
[----:B------:R-:W2:Y:S04]  /*1c2b0*/  LDL R6, [R1+0x1314] ;  /* 0x0013140001067983 */ /* 0x000ea80000100800 */
[----:B------:R-:W-:Y:S04]  /*1c2c0*/  STL [R1+0x24], R21 ;  /* 0x0000241501007387 */ /* 0x000fe80000100800 */
[----:B------:R-:W2:Y:S04]  /*1c2d0*/  LDL R11, [R1+0x1308] ;  /* 0x00130800010b7983 */ /* 0x000ea80000100800 */
[----:B------:R-:W2:Y:S04]  /*1c2e0*/  LDL R10, [R1+0x130c] ;  /* 0x00130c00010a7983 */ /* 0x000ea80000100800 */
[----:B------:R-:W-:Y:S01]  /*1c2f0*/  STL [R1+0x20], R20 ;  /* 0x0000201401007387 */ /* 0x000fe20000100800 */
[----:B------:R-:W-:Y:S01]  /*1c300*/  PRMT R13, RZ, 0x7610, R13 ;  /* 0x00007610ff0d7816 */ /* 0x000fe2000000000d */
[----:B---3--:R-:W-:-:S02]  /*1c310*/  @!P0 IMAD.MOV.U32 R3, RZ, RZ, R8 ;  /* 0x000000ffff038224 */ /* 0x008fc400078e0008 */
[----:B------:R-:W-:-:S05]  /*1c320*/  @!P0 IMAD.MOV.U32 R2, RZ, RZ, R4 ;  /* 0x000000ffff028224 */ /* 0x000fca00078e0004 */
[----:B------:R2:W3:Y:S04]  /*1c330*/  @!P0 LDG.E.U8 R13, desc[UR40][R2.64] ;  /* 0x00000028020d8981 */ /* 0x0004e8000c1e1100 */
[----:B----4-:R0:W-:Y:S04]  /*1c340*/  STL [R1+0x8], R9 ;  /* 0x0000080901007387 */ /* 0x0101e80000100800 */
[----:B------:R-:W4:Y:S01]  /*1c350*/  LDL R8, [R1+0x1304] ;  /* 0x0013040001087983 */ /* 0x000f220000100800 */
[----:B------:R-:W-:Y:S01]  /*1c360*/  PRMT R14, RZ, 0x7610, R14 ;  /* 0x00007610ff0e7816 */ /* 0x000fe2000000000e */
[----:B--2---:R-:W-:-:S02]  /*1c370*/  @!P1 IMAD.MOV.U32 R2, RZ, RZ, R5 ;  /* 0x000000ffff029224 */ /* 0x004fc400078e0005 */
[----:B------:R-:W-:Y:S01]  /*1c380*/  @!P1 IMAD.MOV.U32 R3, RZ, RZ, R12 ;  /* 0x000000ffff039224 */ /* 0x000fe200078e000c */
[----:B------:R-:W-:Y:S02]  /*1c390*/  PRMT R61, RZ, 0x7610, R61 ;  /* 0x00007610ff3d7816 */ /* 0x000fe4000000003d */
[----:B------:R-:W-:Y:S02]  /*1c3a0*/  PRMT R60, RZ, 0x7610, R60 ;  /* 0x00007610ff3c7816 */ /* 0x000fe4000000003c */
[----:B------:R-:W-:Y:S01]  /*1c3b0*/  PRMT R59, RZ, 0x7610, R59 ;  /* 0x00007610ff3b7816 */ /* 0x000fe2000000003b */
[----:B------:R-:W2:Y:S04]  /*1c3c0*/  LDL R4, [R1+0x12fc] ;  /* 0x0012fc0001047983 */ /* 0x000ea80000100800 */
[----:B0-----:R-:W2:Y:S04]  /*1c3d0*/  LDL R9, [R1+0x1300] ;  /* 0x0013000001097983 */ /* 0x001ea80000100800 */
[----:B------:R0:W2:Y:S02]  /*1c3e0*/  @!P1 LDG.E.U8 R14, desc[UR40][R2.64] ;  /* 0x00000028020e9981 */ /* 0x0000a4000c1e1100 */
[----:B0-----:R-:W-:-:S02]  /*1c3f0*/  @!P0 IMAD.MOV.U32 R2, RZ, RZ, R6 ;  /* 0x000000ffff028224 */ /* 0x001fc400078e0006 */
[----:B------:R-:W-:-:S05]  /*1c400*/  @!P0 IMAD.MOV.U32 R3, RZ, RZ, R7 ;  /* 0x000000ffff038224 */ /* 0x000fca00078e0007 */
[----:B------:R0:W2:Y:S02]  /*1c410*/  @!P0 LDG.E.U8 R61, desc[UR40][R2.64] ;  /* 0x00000028023d8981 */ /* 0x0000a4000c1e1100 */
[----:B0-----:R-:W-:Y:S02]  /*1c420*/  @!P1 IMAD.MOV.U32 R2, RZ, RZ, R10 ;  /* 0x000000ffff029224 */ /* 0x001fe400078e000a */
[----:B------:R-:W-:-:S05]  /*1c430*/  @!P1 IMAD.MOV.U32 R3, RZ, RZ, R11 ;  /* 0x000000ffff039224 */ /* 0x000fca00078e000b */
[----:B------:R4:W2:Y:S04]  /*1c440*/  @!P1 LDG.E.U8 R60, desc[UR40][R2.64] ;  /* 0x00000028023c9981 */ /* 0x0008a8000c1e1100 */
[----:B------:R-:W-:Y:S04]  /*1c450*/  STL [R1+0x1c], R19 ;  /* 0x00001c1301007387 */ /* 0x000fe80000100800 */
[----:B------:R-:W2:Y:S04]  /*1c460*/  LDL R5, [R1+0x12f8] ;  /* 0x0012f80001057983 */ /* 0x000ea80000100800 */
[----:B---3--:R0:W-:Y:S04]  /*1c470*/  STL [R1+0x4], R13 ;  /* 0x0000040d01007387 */ /* 0x0081e80000100800 */
[----:B------:R-:W-:Y:S04]  /*1c480*/  STL [R1+0x18], R18 ;  /* 0x0000181201007387 */ /* 0x000fe80000100800 */
[----:B------:R-:W3:Y:S04]  /*1c490*/  LDL R12, [R1+0x12f4] ;  /* 0x0012f400010c7983 */ /* 0x000ee80000100800 */
[----:B0-----:R-:W3:Y:S01]  /*1c4a0*/  LDL R13, [R1+0x12f0] ;  /* 0x0012f000010d7983 */ /* 0x001ee20000100800 */
[----:B----4-:R-:W-:-:S02]  /*1c4b0*/  @!P0 IMAD.MOV.U32 R2, RZ, RZ, R8 ;  /* 0x000000ffff028224 */ /* 0x010fc400078e0008 */
[----:B--2---:R-:W-:-:S05]  /*1c4c0*/  @!P0 IMAD.MOV.U32 R3, RZ, RZ, R9 ;  /* 0x000000ffff038224 */ /* 0x004fca00078e0009 */
[----:B------:R0:W2:Y:S04]  /*1c4d0*/  @!P0 LDG.E.U8 R59, desc[UR40][R2.64] ;  /* 0x00000028023b8981 */ /* 0x0000a8000c1e1100 */
[----:B------:R-:W-:Y:S04]  /*1c4e0*/  STL [R1+0x14], R17 ;  /* 0x0000141101007387 */ /* 0x000fe80000100800 */
[----:B------:R-:W4:Y:S04]  /*1c4f0*/  LDL R7, [R1+0x12e8] ;  /* 0x0012e80001077983 */ /* 0x000f280000100800 */
[----:B------:R-:W4:Y:S04]  /*1c500*/  LDL R6, [R1+0x12ec] ;  /* 0x0012ec0001067983 */ /* 0x000f280000100800 */
[----:B------:R-:W-:Y:S04]  /*1c510*/  STL [R1+0x1df8], R61 ;  /* 0x001df83d01007387 */ /* 0x000fe80000100800 */
[----:B------:R-:W-:Y:S04]  /*1c520*/  STL [R1+0x10], R16 ;  /* 0x0000101001007387 */ /* 0x000fe80000100800 */
[----:B------:R1:W-:Y:S04]  /*1c530*/  STL [R1+0xc], R15 ;  /* 0x00000c0f01007387 */ /* 0x0003e80000100800 */
[----:B-1----:R-:W4:Y:S04]  /*1c540*/  LDL R15, [R1+0x12e0] ;  /* 0x0012e000010f7983 */ /* 0x002f280000100800 */
[----:B------:R1:W-:Y:S04]  /*1c550*/  STL [R1], R14 ;  /* 0x0000000e01007387 */ /* 0x0003e80000100800 */
[----:B-1----:R-:W4:Y:S04]  /*1c560*/  LDL R14, [R1+0x12e4] ;  /* 0x0012e400010e7983 */ /* 0x002f280000100800 */
[----:B------:R-:W-:Y:S04]  /*1c570*/  STL [R1+0x1dfc], R60 ;  /* 0x001dfc3c01007387 */ /* 0x000fe80000100800 */
[----:B------:R-:W4:Y:S04]  /*1c580*/  LDL R9, [R1+0x12d8] ;  /* 0x0012d80001097983 */ /* 0x000f280000100800 */
[----:B------:R-:W4:Y:S01]  /*1c590*/  LDL R8, [R1+0x12dc] ;  /* 0x0012dc0001087983 */ /* 0x000f220000100800 */
[----:B------:R-:W-:-:S03]  /*1c5a0*/  PRMT R58, RZ, 0x7610, R58 ;  /* 0x00007610ff3a7816 */ /* 0x000fc6000000003a */
[----:B------:R-:W4:Y:S01]  /*1c5b0*/  LDL R10, [R1+0x12d4] ;  /* 0x0012d400010a7983 */ /* 0x000f220000100800 */
[----:B0-----:R-:W-:Y:S02]  /*1c5c0*/  @!P1 IMAD.MOV.U32 R2, RZ, RZ, R4 ;  /* 0x000000ffff029224 */ /* 0x001fe400078e0004 */
[----:B------:R-:W-:Y:S01]  /*1c5d0*/  @!P1 IMAD.MOV.U32 R3, RZ, RZ, R5 ;  /* 0x000000ffff039224 */ /* 0x000fe200078e0005 */
[----:B------:R-:W-:-:S04]  /*1c5e0*/  PRMT R54, RZ, 0x7610, R54 ;  /* 0x00007610ff367816 */ /* 0x000fc80000000036 */
[----:B------:R3:W4:Y:S02]  /*1c5f0*/  @!P1 LDG.E.U8 R58, desc[UR40][R2.64] ;  /* 0x00000028023a9981 */ /* 0x000724000c1e1100 */
[----:B---3--:R-:W-:Y:S02]  /*1c600*/  @!P0 IMAD.MOV.U32 R2, RZ, RZ, R12 ;  /* 0x000000ffff028224 */ /* 0x008fe400078e000c */
[----:B------:R-:W-:-:S05]  /*1c610*/  @!P0 IMAD.MOV.U32 R3, RZ, RZ, R13 ;  /* 0x000000ffff038224 */ /* 0x000fca00078e000d */
[----:B------:R4:W3:Y:S04]  /*1c620*/  @!P0 LDG.E.U8 R54, desc[UR40][R2.64] ;  /* 0x0000002802368981 */ /* 0x0008e8000c1e1100 */
[----:B--2---:R-:W-:Y:S04]  /*1c630*/  STL [R1+0x1e00], R59 ;  /* 0x001e003b01007387 */ /* 0x004fe80000100800 */
[----:B------:R-:W2:Y:S04]  /*1c640*/  LDL R11, [R1+0x12d0] ;  /* 0x0012d000010b7983 */ /* 0x000ea80000100800 */
[----:B------:R-:W2:Y:S04]  /*1c650*/  LDL R5, [R1+0x12c8] ;  /* 0x0012c80001057983 */ /* 0x000ea80000100800 */
[----:B------:R-:W2:Y:S01]  /*1c660*/  LDL R4, [R1+0x12cc] ;  /* 0x0012cc0001047983 */ /* 0x000ea20000100800 */
[----:B------:R-:W-:Y:S01]  /*1c670*/  PRMT R52, RZ, 0x7610, R52 ;  /* 0x00007610ff347816 */ /* 0x000fe20000000034 */
[----:B----4-:R-:W-:-:S02]  /*1c680*/  @!P1 IMAD.MOV.U32 R2, RZ, RZ, R6 ;  /* 0x000000ffff029224 */ /* 0x010fc400078e0006 */
[----:B------:R-:W-:Y:S01]  /*1c690*/  @!P1 IMAD.MOV.U32 R3, RZ, RZ, R7 ;  /* 0x000000ffff039224 */ /* 0x000fe200078e0007 */
[----:B------:R-:W-:-:S04]  /*1c6a0*/  PRMT R50, RZ, 0x7610, R50 ;  /* 0x00007610ff327816 */ /* 0x000fc80000000032 */
[----:B------:R0:W4:Y:S01]  /*1c6b0*/  @!P1 LDG.E.U8 R52, desc[UR40][R2.64] ;  /* 0x0000002802349981 */ /* 0x000122000c1e1100 */
[----:B------:R-:W-:Y:S01]  /*1c6c0*/  PRMT R48, RZ, 0x7610, R48 ;  /* 0x00007610ff307816 */ /* 0x000fe20000000030 */
[----:B0-----:R-:W-:Y:S02]  /*1c6d0*/  @!P0 IMAD.MOV.U32 R3, RZ, RZ, R15 ;  /* 0x000000ffff038224 */ /* 0x001fe400078e000f */
[----:B------:R-:W-:-:S05]  /*1c6e0*/  @!P0 IMAD.MOV.U32 R2, RZ, RZ, R14 ;  /* 0x000000ffff028224 */ /* 0x000fca00078e000e */
[----:B------:R0:W4:Y:S01]  /*1c6f0*/  @!P0 LDG.E.U8 R50, desc[UR40][R2.64] ;  /* 0x0000002802328981 */ /* 0x000122000c1e1100 */
[----:B------:R-:W-:Y:S01]  /*1c700*/  PRMT R46, RZ, 0x7610, R46 ;  /* 0x00007610ff2e7816 */ /* 0x000fe2000000002e */
[----:B0-----:R-:W-:Y:S02]  /*1c710*/  @!P1 IMAD.MOV.U32 R2, RZ, RZ, R8 ;  /* 0x000000ffff029224 */ /* 0x001fe400078e0008 */
[----:B------:R-:W-:-:S05]  /*1c720*/  @!P1 IMAD.MOV.U32 R3, RZ, RZ, R9 ;  /* 0x000000ffff039224 */ /* 0x000fca00078e0009 */
[----:B------:R0:W4:Y:S04]  /*1c730*/  @!P1 LDG.E.U8 R48, desc[UR40][R2.64] ;  /* 0x0000002802309981 */ /* 0x000128000c1e1100 */
[----:B------:R-:W-:Y:S04]  /*1c740*/  STL [R1+0x1e04], R58 ;  /* 0x001e043a01007387 */ /* 0x000fe80000100800 */
[----:B------:R-:W4:Y:S04]  /*1c750*/  LDL R13, [R1+0x12c0] ;  /* 0x0012c000010d7983 */ /* 0x000f280000100800 */
[----:B------:R-:W4:Y:S01]  /*1c760*/  LDL R12, [R1+0x12c4] ;  /* 0x0012c400010c7983 */ /* 0x000f220000100800 */
[----:B0-----:R-:W-:-:S03]  /*1c770*/  @!P0 IMAD.MOV.U32 R2, RZ, RZ, R10 ;  /* 0x000000ffff028224 */ /* 0x001fc600078e000a */
[----:B---3--:R-:W-:Y:S04]  /*1c780*/  STL [R1+0x1e08], R54 ;  /* 0x001e083601007387 */ /* 0x008fe80000100800 */
[----:B------:R-:W3:Y:S04]  /*1c790*/  LDL R7, [R1+0x12b8] ;  /* 0x0012b80001077983 */ /* 0x000ee80000100800 */
[----:B------:R-:W3:Y:S01]  /*1c7a0*/  LDL R6, [R1+0x12bc] ;  /* 0x0012bc0001067983 */ /* 0x000ee20000100800 */
[----:B------:R-:W-:Y:S01]  /*1c7b0*/  PRMT R44, RZ, 0x7610, R44 ;  /* 0x00007610ff2c7816 */ /* 0x000fe2000000002c */
[----:B--2---:R-:W-:-:S05]  /*1c7c0*/  @!P0 IMAD.MOV.U32 R3, RZ, RZ, R11 ;  /* 0x000000ffff038224 */ /* 0x004fca00078e000b */
[----:B------:R0:W2:Y:S02]  /*1c7d0*/  @!P0 LDG.E.U8 R46, desc[UR40][R2.64] ;  /* 0x00000028022e8981 */ /* 0x0000a4000c1e1100 */
[----:B0-----:R-:W-:Y:S02]  /*1c7e0*/  @!P1 IMAD.MOV.U32 R2, RZ, RZ, R4 ;  /* 0x000000ffff029224 */ /* 0x001fe400078e0004 */
[----:B------:R-:W-:-:S05]  /*1c7f0*/  @!P1 IMAD.MOV.U32 R3, RZ, RZ, R5 ;  /* 0x000000ffff039224 */ /* 0x000fca00078e0005 */
[----:B------:R0:W2:Y:S04]  /*1c800*/  @!P1 LDG.E.U8 R44, desc[UR40][R2.64] ;  /* 0x00000028022c9981 */ /* 0x0000a8000c1e1100 */
[----:B----4-:R-:W-:Y:S04]  /*1c810*/  STL [R1+0x1e0c], R52 ;  /* 0x001e0c3401007387 */ /* 0x010fe80000100800 */
[----:B------:R-:W4:Y:S04]  /*1c820*/  LDL R15, [R1+0x12b0] ;  /* 0x0012b000010f7983 */ /* 0x000f280000100800 */
[----:B------:R-:W4:Y:S01]  /*1c830*/  LDL R14, [R1+0x12b4] ;  /* 0x0012b400010e7983 */ /* 0x000f220000100800 */
[----:B------:R-:W-:-:S03]  /*1c840*/  PRMT R42, RZ, 0x7610, R42 ;  /* 0x00007610ff2a7816 */ /* 0x000fc6000000002a */
[----:B------:R-:W-:Y:S04]  /*1c850*/  STL [R1+0x1e10], R50 ;  /* 0x001e103201007387 */ /* 0x000fe80000100800 */
[----:B------:R-:W4:Y:S04]  /*1c860*/  LDL R9, [R1+0x12ac] ;  /* 0x0012ac0001097983 */ /* 0x000f280000100800 */
[----:B------:R-:W4:Y:S01]  /*1c870*/  LDL R8, [R1+0x1514] ;  /* 0x0015140001087983 */ /* 0x000f220000100800 */
[----:B------:R-:W-:-:S03]  /*1c880*/  PRMT R40, RZ, 0x7610, R40 ;  /* 0x00007610ff287816 */ /* 0x000fc60000000028 */
[----:B------:R-:W-:Y:S04]  /*1c890*/  STL [R1+0x1e14], R48 ;  /* 0x001e143001007387 */ /* 0x000fe80000100800 */
[----:B------:R-:W4:Y:S04]  /*1c8a0*/  LDL R11, [R1+0x12a4] ;  /* 0x0012a400010b7983 */ /* 0x000f280000100800 */
[----:B------:R-:W4:Y:S01]  /*1c8b0*/  LDL R10, [R1+0x12a8] ;  /* 0x0012a800010a7983 */ /* 0x000f220000100800 */
[----:B0-----:R-:W-:Y:S02]  /*1c8c0*/  @!P0 IMAD.MOV.U32 R2, RZ, RZ, R12 ;  /* 0x000000ffff028224 */ /* 0x001fe400078e000c */
[----:B------:R-:W-:-:S05]  /*1c8d0*/  @!P0 IMAD.MOV.U32 R3, RZ, RZ, R13 ;  /* 0x000000ffff038224 */ /* 0x000fca00078e000d */
[----:B------:R3:W4:Y:S02]  /*1c8e0*/  @!P0 LDG.E.U8 R42, desc[UR40][R2.64] ;  /* 0x00000028022a8981 */ /* 0x000724000c1e1100 */
[----:B---3--:R-:W-:Y:S02]  /*1c8f0*/  @!P1 IMAD.MOV.U32 R2, RZ, RZ, R6 ;  /* 0x000000ffff029224 */ /* 0x008fe400078e0006 */
[----:B------:R-:W-:-:S05]  /*1c900*/  @!P1 IMAD.MOV.U32 R3, RZ, RZ, R7 ;  /* 0x000000ffff039224 */ /* 0x000fca00078e0007 */
[----:B------:R4:W3:Y:S04]  /*1c910*/  @!P1 LDG.E.U8 R40, desc[UR40][R2.64] ;  /* 0x0000002802289981 */ /* 0x0008e8000c1e1100 */
[----:B--2---:R-:W-:Y:S04]  /*1c920*/  STL [R1+0x1e18], R46 ;  /* 0x001e182e01007387 */ /* 0x004fe80000100800 */
[----:B------:R-:W2:Y:S04]  /*1c930*/  LDL R5, [R1+0x129c] ;  /* 0x00129c0001057983 */ /* 0x000ea80000100800 */
[----:B------:R-:W2:Y:S04]  /*1c940*/  LDL R4, [R1+0x12a0] ;  /* 0x0012a00001047983 */ /* 0x000ea80000100800 */
[----:B------:R-:W-:Y:S04]  /*1c950*/  STL [R1+0x1e1c], R44 ;  /* 0x001e1c2c01007387 */ /* 0x000fe80000100800 */
[----:B------:R-:W2:Y:S04]  /*1c960*/  LDL R13, [R1+0x1294] ;  /* 0x00129400010d7983 */ /* 0x000ea80000100800 */
[----:B------:R-:W2:Y:S01]  /*1c970*/  LDL R12, [R1+0x1298] ;  /* 0x00129800010c7983 */ /* 0x000ea20000100800 */
[----:B------:R-:W-:Y:S01]  /*1c980*/  PRMT R38, RZ, 0x7610, R38 ;  /* 0x00007610ff267816 */ /* 0x000fe20000000026 */
[----:B----4-:R-:W-:-:S02]  /*1c990*/  @!P0 IMAD.MOV.U32 R2, RZ, RZ, R14 ;  /* 0x000000ffff028224 */ /* 0x010fc400078e000e */
[----:B------:R-:W-:Y:S01]  /*1c9a0*/  @!P0 IMAD.MOV.U32 R3, RZ, RZ, R15 ;  /* 0x000000ffff038224 */ /* 0x000fe200078e000f */
[----:B------:R-:W-:-:S04]  /*1c9b0*/  PRMT R36, RZ, 0x7610, R36 ;  /* 0x00007610ff247816 */ /* 0x000fc80000000024 */
[----:B------:R0:W4:Y:S01]  /*1c9c0*/  @!P0 LDG.E.U8 R38, desc[UR40][R2.64] ;  /* 0x0000002802268981 */ /* 0x000122000c1e1100 */
[----:B------:R-:W-:Y:S02]  /*1c9d0*/  PRMT R34, RZ, 0x7610, R34 ;  /* 0x00007610ff227816 */ /* 0x000fe40000000022 */
[----:B------:R-:W-:Y:S01]  /*1c9e0*/  PRMT R32, RZ, 0x7610, R32 ;  /* 0x00007610ff207816 */ /* 0x000fe20000000020 */
[----:B0-----:R-:W-:Y:S02]  /*1c9f0*/  @!P1 IMAD.MOV.U32 R2, RZ, RZ, R8 ;  /* 0x000000ffff029224 */ /* 0x001fe400078e0008 */
[----:B------:R-:W-:-:S05]  /*1ca00*/  @!P1 IMAD.MOV.U32 R3, RZ, RZ, R9 ;  /* 0x000000ffff039224 */ /* 0x000fca00078e0009 */
[----:B------:R0:W4:Y:S02]  /*1ca10*/  @!P1 LDG.E.U8 R36, desc[UR40][R2.64] ;  /* 0x0000002802249981 */ /* 0x000124000c1e1100 */
[----:B0-----:R-:W-:Y:S02]  /*1ca20*/  @!P0 IMAD.MOV.U32 R2, RZ, RZ, R10 ;  /* 0x000000ffff028224 */ /* 0x001fe400078e000a */
[----:B------:R-:W-:-:S05]  /*1ca30*/  @!P0 IMAD.MOV.U32 R3, RZ, RZ, R11 ;  /* 0x000000ffff038224 */ /* 0x000fca00078e000b */
[----:B------:R0:W4:Y:S04]  /*1ca40*/  @!P0 LDG.E.U8 R34, desc[UR40][R2.64] ;  /* 0x0000002802228981 */ /* 0x000128000c1e1100 */
[----:B------:R-:W-:Y:S04]  /*1ca50*/  STL [R1+0x1e20], R42 ;  /* 0x001e202a01007387 */ /* 0x000fe80000100800 */
[----:B------:R-:W4:Y:S04]  /*1ca60*/  LDL R7, [R1+0x128c] ;  /* 0x00128c0001077983 */ /* 0x000f280000100800 */
[----:B------:R-:W4:Y:S01]  /*1ca70*/  LDL R6, [R1+0x1290] ;  /* 0x0012900001067983 */ /* 0x000f220000100800 */
[----:B0-----:R-:W-:-:S03]  /*1ca80*/  PRMT R2, RZ, 0x7610, R2 ;  /* 0x00007610ff027816 */ /* 0x001fc60000000002 */
[----:B---3--:R-:W-:Y:S04]  /*1ca90*/  STL [R1+0x1e24], R40 ;  /* 0x001e242801007387 */ /* 0x008fe80000100800 */
[----:B------:R-:W3:Y:S04]  /*1caa0*/  LDL R15, [R1+0x1284] ;  /* 0x00128400010f7983 */ /* 0x000ee80000100800 */
[----:B------:R-:W3:Y:S04]  /*1cab0*/  LDL R14, [R1+0x1288] ;  /* 0x00128800010e7983 */ /* 0x000ee80000100800 */
[----:B--2---:R0:W2:Y:S02]  /*1cac0*/  @!P1 LDG.E.U8 R32, desc[UR40][R4.64] ;  /* 0x0000002804209981 */ /* 0x0040a4000c1e1100 */
[----:B0-----:R-:W-:-:S02]  /*1cad0*/  @!P0 IMAD.MOV.U32 R5, RZ, RZ, R13 ;  /* 0x000000ffff058224 */ /* 0x001fc400078e000d */
        /* <DEDUP_REMOVED lines=9> */
[----:B0-----:R-:W-:-:S03]  /*1cb70*/  PRMT R4, RZ, 0x7610, R4 ;  /* 0x00007610ff047816 */ /* 0x001fc60000000004 */
[----:B------:R-:W-:Y:S04]  /*1cb80*/  STL [R1+0x1e30], R34 ;  /* 0x001e302201007387 */ /* 0x000fe80000100800 */
[----:B------:R-:W4:Y:S04]  /*1cb90*/  LDL R11, [R1+0x126c] ;  /* 0x00126c00010b7983 */ /* 0x000f280000100800 */
[----:B------:R-:W4:Y:S04]  /*1cba0*/  LDL R10, [R1+0x1270] ;  /* 0x00127000010a7983 */ /* 0x000f280000100800 */
[----:B------:R3:W4:Y:S02]  /*1cbb0*/  @!P1 LDG.E.U8 R3, desc[UR40][R6.64] ;  /* 0x0000002806039981 */ /* 0x000724000c1e1100 */
[----:B---3--:R-:W-:-:S02]  /*1cbc0*/  @!P0 IMAD.MOV.U32 R7, RZ, RZ, R15 ;  /* 0x000000ffff078224 */ /* 0x008fc400078e000f */
        /* <DEDUP_REMOVED lines=8> */
[----:B------:R-:W-:-:S02]  /*1cc50*/  PRMT R5, RZ, 0x7610, R5 ;  /* 0x00007610ff057816 */ /* 0x000fc40000000005 */
[----:B0-----:R-:W-:Y:S02]  /*1cc60*/  PRMT R6, RZ, 0x7610, R6 ;  /* 0x00007610ff067816 */ /* 0x001fe40000000006 */
[----:B------:R-:W-:Y:S02]  /*1cc70*/  PRMT R7, RZ, 0x7610, R7 ;  /* 0x00007610ff077816 */ /* 0x000fe40000000007 */
[----:B----4-:R0:W4:Y:S02]  /*1cc80*/  @!P1 LDG.E.U8 R5, desc[UR40][R8.64] ;  /* 0x0000002808059981 */ /* 0x010124000c1e1100 */
[----:B0-----:R-:W-:Y:S02]  /*1cc90*/  @!P0 IMAD.MOV.U32 R9, RZ, RZ, R17 ;  /* 0x000000ffff098224 */ /* 0x001fe400078e0011 */
[----:B------:R-:W-:-:S05]  /*1cca0*/  @!P0 IMAD.MOV.U32 R8, RZ, RZ, R16 ;  /* 0x000000ffff088224 */ /* 0x000fca00078e0010 */
[----:B------:R0:W4:Y:S02]  /*1ccb0*/  @!P0 LDG.E.U8 R6, desc[UR40][R8.64] ;  /* 0x0000002808068981 */ /* 0x000124000c1e1100 */
[----:B0-----:R-:W-:Y:S02]  /*1ccc0*/  PRMT R8, RZ, 0x7610, R8 ;  /* 0x00007610ff087816 */ /* 0x001fe40000000008 */
[----:B------:R2:W4:Y:S04]  /*1ccd0*/  @!P1 LDG.E.U8 R7, desc[UR40][R10.64] ;  /* 0x000000280a079981 */ /* 0x000528000c1e1100 */
[----:B------:R-:W-:Y:S01]  /*1cce0*/  STL [R1+0x1e3c], R3 ;  /* 0x001e3c0301007387 */ /* 0x000fe20000100800 */
[----:B------:R-:W-:-:S03]  /*1ccf0*/  PRMT R9, RZ, 0x7610, R9 ;  /* 0x00007610ff097816 */ /* 0x000fc60000000009 */
[----:B------:R-:W4:Y:S04]  /*1cd00*/  LDL R18, [R1+0x1254] ;  /* 0x0012540001127983 */ /* 0x000f280000100800 */
[----:B------:R-:W4:Y:S04]  /*1cd10*/  LDL R15, [R1+0x1258] ;  /* 0x00125800010f7983 */ /* 0x000f280000100800 */
[----:B---3--:R0:W-:Y:S04]  /*1cd20*/  STL [R1+0x1e40], R4 ;  /* 0x001e400401007387 */ /* 0x0081e80000100800 */
[----:B------:R-:W3:Y:S04]  /*1cd30*/  LDL R14, [R1+0x1250] ;  /* 0x00125000010e7983 */ /* 0x000ee80000100800 */
[----:B0-----:R-:W3:Y:S01]  /*1cd40*/  LDL R4, [R1+0x1524] ;  /* 0x0015240001047983 */ /* 0x001ee20000100800 */
[----:B--2---:R-:W-:-:S02]  /*1cd50*/  @!P0 IMAD.MOV.U32 R11, RZ, RZ, R20 ;  /* 0x000000ffff0b8224 */ /* 0x004fc400078e0014 */
[----:B------:R-:W-:-:S05]  /*1cd60*/  @!P0 IMAD.MOV.U32 R10, RZ, RZ, R19 ;  /* 0x000000ffff0a8224 */ /* 0x000fca00078e0013 */
[----:B------:R0:W2:Y:S04]  /*1cd70*/  @!P0 LDG.E.U8 R8, desc[UR40][R10.64] ;  /* 0x000000280a088981 */ /* 0x0000a8000c1e1100 */
[----:B------:R1:W2:Y:S04]  /*1cd80*/  @!P1 LDG.E.U8 R9, desc[UR40][R12.64] ;  /* 0x000000280c099981 */ /* 0x0002a8000c1e1100 */
[----:B----4-:R-:W-:Y:S04]  /*1cd90*/  STL [R1+0x1e44], R5 ;  /* 0x001e440501007387 */ /* 0x010fe80000100800 */
[----:B------:R-:W4:Y:S04]  /*1cda0*/  LDL R3, [R1+0x124c] ;  /* 0x00124c0001037983 */ /* 0x000f280000100800 */
[----:B------:R-:W4:Y:S01]  /*1cdb0*/  LDL R2, [R1+0x1520] ;  /* 0x0015200001027983 */ /* 0x000f220000100800 */
[----:B0-----:R-:W-:-:S02]  /*1cdc0*/  PRMT R10, RZ, 0x7610, R10 ;  /* 0x00007610ff0a7816 */ /* 0x001fc4000000000a */
[----:B------:R-:W-:Y:S01]  /*1cdd0*/  PRMT R11, RZ, 0x7610, R11 ;  /* 0x00007610ff0b7816 */ /* 0x000fe2000000000b */
[----:B------:R-:W-:Y:S04]  /*1cde0*/  STL [R1+0x1e48], R6 ;  /* 0x001e480601007387 */ /* 0x000fe80000100800 */
[----:B------:R-:W4:Y:S04]  /*1cdf0*/  LDL R17, [R1+0x1248] ;  /* 0x0012480001117983 */ /* 0x000f280000100800 */
[----:B------:R-:W4:Y:S04]  /*1ce00*/  LDL R16, [R1+0x1534] ;  /* 0x0015340001107983 */ /* 0x000f280000100800 */
[----:B------:R0:W-:Y:S01]  /*1ce10*/  STL [R1+0x1e4c], R7 ;  /* 0x001e4c0701007387 */ /* 0x0001e20000100800 */
[----:B-1----:R-:W-:-:S02]  /*1ce20*/  @!P0 IMAD.MOV.U32 R13, RZ, RZ, R18 ;  /* 0x000000ffff0d8224 */ /* 0x002fc400078e0012 */
[----:B------:R-:W-:-:S05]  /*1ce30*/  @!P0 IMAD.MOV.U32 R12, RZ, RZ, R15 ;  /* 0x000000ffff0c8224 */ /* 0x000fca00078e000f */
[----:B------:R1:W4:Y:S01]  /*1ce40*/  @!P0 LDG.E.U8 R10, desc[UR40][R12.64] ;  /* 0x000000280c0a8981 */ /* 0x000322000c1e1100 */
[----:B---3--:R-:W-:Y:S02]  /*1ce50*/  @!P1 IMAD.MOV.U32 R15, RZ, RZ, R14 ;  /* 0x000000ffff0f9224 */ /* 0x008fe400078e000e */
[----:B------:R-:W-:-:S05]  /*1ce60*/  @!P1 IMAD.MOV.U32 R14, RZ, RZ, R4 ;  /* 0x000000ffff0e9224 */ /* 0x000fca00078e0004 */
[----:B------:R4:W3:Y:S04]  /*1ce70*/  @!P1 LDG.E.U8 R11, desc[UR40][R14.64] ;  /* 0x000000280e0b9981 */ /* 0x0008e8000c1e1100 */
[----:B--2---:R-:W-:Y:S04]  /*1ce80*/  STL [R1+0x1e50], R8 ;  /* 0x001e500801007387 */ /* 0x004fe80000100800 */
[----:B0-----:R-:W2:Y:S04]  /*1ce90*/  LDL R7, [R1+0x1244] ;  /* 0x0012440001077983 */ /* 0x001ea80000100800 */
[----:B------:R-:W2:Y:S04]  /*1cea0*/  LDL R6, [R1+0x1530] ;  /* 0x0015300001067983 */ /* 0x000ea80000100800 */
[----:B------:R-:W-:Y:S04]  /*1ceb0*/  STL [R1+0x1e54], R9 ;  /* 0x001e540901007387 */ /* 0x000fe80000100800 */
[----:B------:R-:W2:Y:S04]  /*1cec0*/  LDL R19, [R1+0x1240] ;  /* 0x0012400001137983 */ /* 0x000ea80000100800 */
[----:B------:R-:W2:Y:S01]  /*1ced0*/  LDL R18, [R1+0x1544] ;  /* 0x0015440001127983 */ /* 0x000ea20000100800 */
[----:B-1----:R-:W-:Y:S01]  /*1cee0*/  PRMT R12, RZ, 0x7610, R12 ;  /* 0x00007610ff0c7816 */ /* 0x002fe2000000000c */
[----:B----4-:R-:W-:-:S02]  /*1cef0*/  @!P0 IMAD.MOV.U32 R15, RZ, RZ, R3 ;  /* 0x000000ffff0f8224 */ /* 0x010fc400078e0003 */
[----:B------:R-:W-:Y:S01]  /*1cf00*/  @!P0 IMAD.MOV.U32 R14, RZ, RZ, R2 ;  /* 0x000000ffff0e8224 */ /* 0x000fe200078e0002 */
[----:B------:R-:W-:-:S04]  /*1cf10*/  PRMT R13, RZ, 0x7610, R13 ;  /* 0x00007610ff0d7816 */ /* 0x000fc8000000000d */
[----:B------:R0:W4:Y:S02]  /*1cf20*/  @!P0 LDG.E.U8 R12, desc[UR40][R14.64] ;  /* 0x000000280e0c8981 */ /* 0x000124000c1e1100 */
[----:B0-----:R-:W-:Y:S02]  /*1cf30*/  PRMT R14, RZ, 0x7610, R14 ;  /* 0x00007610ff0e7816 */ /* 0x001fe4000000000e */
[----:B------:R2:W4:Y:S01]  /*1cf40*/  @!P1 LDG.E.U8 R13, desc[UR40][R16.64] ;  /* 0x00000028100d9981 */ /* 0x000522000c1e1100 */
[----:B------:R-:W-:-:S03]  /*1cf50*/  PRMT R15, RZ, 0x7610, R15 ;  /* 0x00007610ff0f7816 */ /* 0x000fc6000000000f */
[----:B------:R-:W-:Y:S04]  /*1cf60*/  STL [R1+0x1e58], R10 ;  /* 0x001e580a01007387 */ /* 0x000fe80000100800 */
[----:B------:R-:W4:Y:S04]  /*1cf70*/  LDL R5, [R1+0x151c] ;  /* 0x00151c0001057983 */ /* 0x000f280000100800 */
[----:B------:R-:W4:Y:S04]  /*1cf80*/  LDL R4, [R1+0x1540] ;  /* 0x0015400001047983 */ /* 0x000f280000100800 */
[----:B---3--:R0:W-:Y:S04]  /*1cf90*/  STL [R1+0x1e5c], R11 ;  /* 0x001e5c0b01007387 */ /* 0x0081e80000100800 */
[----:B------:R-:W3:Y:S04]  /*1cfa0*/  LDL R21, [R1+0x1518] ;  /* 0x0015180001157983 */ /* 0x000ee80000100800 */
[----:B------:R-:W3:Y:S04]  /*1cfb0*/  LDL R20, [R1+0x1554] ;  /* 0x0015540001147983 */ /* 0x000ee80000100800 */
[----:B------:R-:W3:Y:S04]  /*1cfc0*/  LDL R3, [R1+0x152c] ;  /* 0x00152c0001037983 */ /* 0x000ee80000100800 */
[----:B------:R-:W3:Y:S01]  /*1cfd0*/  LDL R2, [R1+0x1550] ;  /* 0x0015500001027983 */ /* 0x000ee20000100800 */
[----:B--2---:R-:W-:-:S02]  /*1cfe0*/  @!P0 IMAD.MOV.U32 R17, RZ, RZ, R7 ;  /* 0x000000ffff118224 */ /* 0x004fc400078e0007 */
[----:B------:R-:W-:-:S05]  /*1cff0*/  @!P0 IMAD.MOV.U32 R16, RZ, RZ, R6 ;  /* 0x000000ffff108224 */ /* 0x000fca00078e0006 */
[----:B------:R1:W2:Y:S04]  /*1d000*/  @!P0 LDG.E.U8 R14, desc[UR40][R16.64] ;  /* 0x00000028100e8981 */ /* 0x0002a8000c1e1100 */
[----:B------:R0:W2:Y:S04]  /*1d010*/  @!P1 LDG.E.U8 R15, desc[UR40][R18.64] ;  /* 0x00000028120f9981 */ /* 0x0000a8000c1e1100 */
[----:B----4-:R-:W-:Y:S04]  /*1d020*/  STL [R1+0x1e60], R12 ;  /* 0x001e600c01007387 */ /* 0x010fe80000100800 */
[----:B0-----:R-:W4:Y:S04]  /*1d030*/  LDL R11, [R1+0x1528] ;  /* 0x00152800010b7983 */ /* 0x001f280000100800 */
[----:B------:R-:W4:Y:S04]  /*1d040*/  LDL R10, [R1+0x1564] ;  /* 0x00156400010a7983 */ /* 0x000f280000100800 */
[----:B------:R-:W4:Y:S04]  /*1d050*/  LDL R9, [R1+0x153c] ;  /* 0x00153c0001097983 */ /* 0x000f280000100800 */
[----:B------:R-:W4:Y:S04]  /*1d060*/  LDL R8, [R1+0x1560] ;  /* 0x0015600001087983 */ /* 0x000f280000100800 */
[----:B------:R0:W-:Y:S04]  /*1d070*/  STL [R1+0x1e64], R13 ;  /* 0x001e640d01007387 */ /* 0x0001e80000100800 */
[----:B------:R-:W4:Y:S04]  /*1d080*/  LDL R7, [R1+0x1538] ;  /* 0x0015380001077983 */ /* 0x000f280000100800 */
[----:B------:R-:W4:Y:S01]  /*1d090*/  LDL R6, [R1+0x1578] ;  /* 0x0015780001067983 */ /* 0x000f220000100800 */
[----:B-1----:R-:W-:Y:S01]  /*1d0a0*/  PRMT R17, RZ, 0x7610, R17 ;  /* 0x00007610ff117816 */ /* 0x002fe20000000011 */
[----:B------:R-:W-:-:S02]  /*1d0b0*/  @!P0 IMAD.MOV.U32 R19, RZ, RZ, R5 ;  /* 0x000000ffff138224 */ /* 0x000fc400078e0005 */
[----:B------:R-:W-:-:S03]  /*1d0c0*/  @!P0 IMAD.MOV.U32 R18, RZ, RZ, R4 ;  /* 0x000000ffff128224 */ /* 0x000fc600078e0004 */
[----:B---3--:R1:W3:Y:S02]  /*1d0d0*/  @!P1 LDG.E.U8 R17, desc[UR40][R20.64] ;  /* 0x0000002814119981 */ /* 0x0082e4000c1e1100 */
[----:B-1----:R-:W-:Y:S02]  /*1d0e0*/  @!P0 IMAD.MOV.U32 R21, RZ, RZ, R3 ;  /* 0x000000ffff158224 */ /* 0x002fe400078e0003 */
[----:B------:R-:W-:Y:S01]  /*1d0f0*/  @!P0 IMAD.MOV.U32 R20, RZ, RZ, R2 ;  /* 0x000000ffff148224 */ /* 0x000fe200078e0002 */
[----:B--2---:R-:W-:Y:S04]  /*1d100*/  STL [R1+0x1e68], R14 ;  /* 0x001e680e01007387 */ /* 0x004fe80000100800 */
[----:B0-----:R-:W2:Y:S04]  /*1d110*/  LDL R13, [R1+0x154c] ;  /* 0x00154c00010d7983 */ /* 0x001ea80000100800 */
[----:B------:R-:W3:Y:S04]  /*1d120*/  LDL R12, [R1+0x1574] ;  /* 0x00157400010c7983 */ /* 0x000ee80000100800 */
[----:B------:R0:W-:Y:S04]  /*1d130*/  STL [R1+0x1e6c], R15 ;  /* 0x001e6c0f01007387 */ /* 0x0001e80000100800 */
[----:B------:R-:W3:Y:S04]  /*1d140*/  LDL R5, [R1+0x1548] ;  /* 0x0015480001057983 */ /* 0x000ee80000100800 */
[----:B------:R-:W3:Y:S04]  /*1d150*/  LDL R4, [R1+0x1588] ;  /* 0x0015880001047983 */ /* 0x000ee80000100800 */
[----:B------:R-:W3:Y:S04]  /*1d160*/  LDL R3, [R1+0x155c] ;  /* 0x00155c0001037983 */ /* 0x000ee80000100800 */
[----:B------:R-:W3:Y:S01]  /*1d170*/  LDL R2, [R1+0x1584] ;  /* 0x0015840001027983 */ /* 0x000ee20000100800 */
[----:B------:R-:W-:-:S03]  /*1d180*/  PRMT R16, RZ, 0x7610, R16 ;  /* 0x00007610ff107816 */ /* 0x000fc60000000010 */
[----:B------:R-:W3:Y:S04]  /*1d190*/  LDL R34, [R1+0x15c4] ;  /* 0x0015c40001227983 */ /* 0x000ee80000100800 */
[----:B------:R-:W3:Y:S04]  /*1d1a0*/  LDL R32, [R1+0x15e8] ;  /* 0x0015e80001207983 */ /* 0x000ee80000100800 */
[----:B0-----:R-:W3:Y:S04]  /*1d1b0*/  LDL R15, [R1+0x15c0] ;  /* 0x0015c000010f7983 */ /* 0x001ee80000100800 */
[----:B------:R0:W3:Y:S04]  /*1d1c0*/  @!P0 LDG.E.U8 R16, desc[UR40][R18.64] ;  /* 0x0000002812108981 */ /* 0x0000e8000c1e1100 */
[----:B------:R-:W3:Y:S01]  /*1d1d0*/  LDL R14, [R1+0x15fc] ;  /* 0x0015fc00010e7983 */ /* 0x000ee20000100800 */
[----:B----4-:R-:W-:-:S02]  /*1d1e0*/  @!P1 IMAD.MOV.U32 R23, RZ, RZ, R11 ;  /* 0x000000ffff179224 */ /* 0x010fc400078e000b */
[----:B------:R-:W-:Y:S01]  /*1d1f0*/  @!P1 IMAD.MOV.U32 R22, RZ, RZ, R10 ;  /* 0x000000ffff169224 */ /* 0x000fe200078e000a */
[----:B------:R-:W4:Y:S04]  /*1d200*/  LDL R11, [R1+0x1558] ;  /* 0x00155800010b7983 */ /* 0x000f280000100800 */
[----:B------:R-:W4:Y:S01]  /*1d210*/  LDL R10, [R1+0x1598] ;  /* 0x00159800010a7983 */ /* 0x000f220000100800 */
[----:B0-----:R-:W-:Y:S02]  /*1d220*/  PRMT R18, RZ, 0x7610, R18 ;  /* 0x00007610ff127816 */ /* 0x001fe40000000012 */
[----:B------:R-:W-:-:S04]  /*1d230*/  PRMT R19, RZ, 0x7610, R19 ;  /* 0x00007610ff137816 */ /* 0x000fc80000000013 */
[----:B------:R0:W4:Y:S04]  /*1d240*/  @!P0 LDG.E.U8 R18, desc[UR40][R20.64] ;  /* 0x0000002814128981 */ /* 0x000128000c1e1100 */
[----:B------:R1:W4:Y:S01]  /*1d250*/  @!P1 LDG.E.U8 R19, desc[UR40][R22.64] ;  /* 0x0000002816139981 */ /* 0x000322000c1e1100 */
[----:B------:R-:W-:Y:S02]  /*1d260*/  @!P1 IMAD.MOV.U32 R24, RZ, RZ, R6 ;  /* 0x000000ffff189224 */ /* 0x000fe400078e0006 */
[----:B------:R-:W-:Y:S01]  /*1d270*/  @!P1 IMAD.MOV.U32 R25, RZ, RZ, R7 ;  /* 0x000000ffff199224 */ /* 0x000fe200078e0007 */
[----:B------:R-:W4:Y:S04]  /*1d280*/  LDL R6, [R1+0x15ac] ;  /* 0x0015ac0001067983 */ /* 0x000f280000100800 */
[----:B------:R-:W4:Y:S01]  /*1d290*/  LDL R7, [R1+0x156c] ;  /* 0x00156c0001077983 */ /* 0x000f220000100800 */
[----:B0-----:R-:W-:Y:S01]  /*1d2a0*/  PRMT R21, RZ, 0x7610, R21 ;  /* 0x00007610ff157816 */ /* 0x001fe20000000015 */
[----:B-1----:R-:W-:-:S02]  /*1d2b0*/  @!P0 IMAD.MOV.U32 R22, RZ, RZ, R8 ;  /* 0x000000ffff168224 */ /* 0x002fc400078e0008 */
[----:B------:R-:W-:Y:S01]  /*1d2c0*/  @!P0 IMAD.MOV.U32 R23, RZ, RZ, R9 ;  /* 0x000000ffff178224 */ /* 0x000fe200078e0009 */
[----:B------:R-:W4:Y:S04]  /*1d2d0*/  LDL R8, [R1+0x1594] ;  /* 0x0015940001087983 */ /* 0x000f280000100800 */
[----:B------:R-:W4:Y:S01]  /*1d2e0*/  LDL R9, [R1+0x1570] ;  /* 0x0015700001097983 */ /* 0x000f220000100800 */
[----:B------:R-:W-:-:S03]  /*1d2f0*/  PRMT R20, RZ, 0x7610, R20 ;  /* 0x00007610ff147816 */ /* 0x000fc60000000014 */
[----:B------:R-:W4:Y:S04]  /*1d300*/  @!P1 LDG.E.U8 R21, desc[UR40][R24.64] ;  /* 0x0000002818159981 */ /* 0x000f28000c1e1100 */
[----:B------:R0:W4:Y:S02]  /*1d310*/  @!P0 LDG.E.U8 R20, desc[UR40][R22.64] ;  /* 0x0000002816148981 */ /* 0x000124000c1e1100 */
[----:B0-----:R-:W-:Y:S01]  /*1d320*/  PRMT R23, RZ, 0x7610, R23 ;  /* 0x00007610ff177816 */ /* 0x001fe20000000017 */
[----:B--2---:R-:W-:Y:S02]  /*1d330*/  @!P0 IMAD.MOV.U32 R25, RZ, RZ, R13 ;  /* 0x000000ffff198224 */ /* 0x004fe400078e000d */
[----:B---3--:R-:W-:Y:S01]  /*1d340*/  @!P0 IMAD.MOV.U32 R24, RZ, RZ, R12 ;  /* 0x000000ffff188224 */ /* 0x008fe200078e000c */
[----:B------:R-:W2:Y:S04]  /*1d350*/  LDL R13, [R1+0x1580] ;  /* 0x00158000010d7983 */ /* 0x000ea80000100800 */
[----:B------:R-:W3:Y:S01]  /*1d360*/  LDL R12, [R1+0x15a8] ;  /* 0x0015a800010c7983 */ /* 0x000ee20000100800 */
[----:B------:R-:W-:-:S02]  /*1d370*/  @!P1 IMAD.MOV.U32 R27, RZ, RZ, R5 ;  /* 0x000000ffff1b9224 */ /* 0x000fc400078e0005 */
[----:B------:R-:W-:Y:S01]  /*1d380*/  @!P1 IMAD.MOV.U32 R26, RZ, RZ, R4 ;  /* 0x000000ffff1a9224 */ /* 0x000fe200078e0004 */
[----:B------:R-:W3:Y:S04]  /*1d390*/  LDL R5, [R1+0x157c] ;  /* 0x00157c0001057983 */ /* 0x000ee80000100800 */
[----:B------:R-:W3:Y:S04]  /*1d3a0*/  LDL R4, [R1+0x15bc] ;  /* 0x0015bc0001047983 */ /* 0x000ee80000100800 */
[----:B------:R0:W3:Y:S02]  /*1d3b0*/  @!P1 LDG.E.U8 R23, desc[UR40][R26.64] ;  /* 0x000000281a179981 */ /* 0x0000e4000c1e1100 */
[----:B0-----:R-:W-:-:S02]  /*1d3c0*/  @!P0 IMAD.MOV.U32 R27, RZ, RZ, R3 ;  /* 0x000000ffff1b8224 */ /* 0x001fc400078e0003 */
[----:B------:R-:W3:Y:S01]  /*1d3d0*/  LDL R3, [R1+0x1590] ;  /* 0x0015900001037983 */ /* 0x000ee20000100800 */
[----:B------:R-:W-:-:S03]  /*1d3e0*/  @!P0 IMAD.MOV.U32 R26, RZ, RZ, R2 ;  /* 0x000000ffff1a8224 */ /* 0x000fc600078e0002 */
[----:B------:R-:W3:Y:S01]  /*1d3f0*/  LDL R2, [R1+0x15b8] ;  /* 0x0015b80001027983 */ /* 0x000ee20000100800 */
[----:B------:R-:W-:Y:S01]  /*1d400*/  PRMT R22, RZ, 0x7610, R22 ;  /* 0x00007610ff167816 */ /* 0x000fe20000000016 */
[----:B----4-:R-:W-:Y:S02]  /*1d410*/  @!P1 IMAD.MOV.U32 R28, RZ, RZ, R10 ;  /* 0x000000ffff1c9224 */ /* 0x010fe400078e000a */
[----:B------:R-:W-:Y:S01]  /*1d420*/  @!P1 IMAD.MOV.U32 R29, RZ, RZ, R11 ;  /* 0x000000ffff1d9224 */ /* 0x000fe200078e000b */
[----:B------:R-:W4:Y:S04]  /*1d430*/  LDL R10, [R1+0x15cc] ;  /* 0x0015cc00010a7983 */ /* 0x000f280000100800 */
[----:B------:R0:W4:Y:S04]  /*1d440*/  @!P0 LDG.E.U8 R22, desc[UR40][R24.64] ;  /* 0x0000002818168981 */ /* 0x000128000c1e1100 */
[----:B------:R-:W4:Y:S01]  /*1d450*/  LDL R11, [R1+0x158c] ;  /* 0x00158c00010b7983 */ /* 0x000f220000100800 */
[----:B0-----:R-:W-:-:S02]  /*1d460*/  PRMT R24, RZ, 0x7610, R24 ;  /* 0x00007610ff187816 */ /* 0x001fc40000000018 */
[----:B------:R-:W-:Y:S01]  /*1d470*/  PRMT R25, RZ, 0x7610, R25 ;  /* 0x00007610ff197816 */ /* 0x000fe20000000019 */
[----:B------:R-:W-:Y:S02]  /*1d480*/  @!P1 IMAD.MOV.U32 R30, RZ, RZ, R6 ;  /* 0x000000ffff1e9224 */ /* 0x000fe400078e0006 */
[----:B------:R-:W-:Y:S01]  /*1d490*/  @!P1 IMAD.MOV.U32 R31, RZ, RZ, R7 ;  /* 0x000000ffff1f9224 */ /* 0x000fe200078e0007 */
[----:B------:R-:W4:Y:S04]  /*1d4a0*/  LDL R6, [R1+0x15dc] ;  /* 0x0015dc0001067983 */ /* 0x000f280000100800 */
[----:B------:R0:W4:Y:S04]  /*1d4b0*/  @!P0 LDG.E.U8 R24, desc[UR40][R26.64] ;  /* 0x000000281a188981 */ /* 0x000128000c1e1100 */
[----:B------:R1:W4:Y:S04]  /*1d4c0*/  @!P1 LDG.E.U8 R25, desc[UR40][R28.64] ;  /* 0x000000281c199981 */ /* 0x000328000c1e1100 */
[----:B------:R-:W4:Y:S01]  /*1d4d0*/  LDL R7, [R1+0x15a0] ;  /* 0x0015a00001077983 */ /* 0x000f220000100800 */
[----:B0-----:R-:W-:-:S02]  /*1d4e0*/  PRMT R26, RZ, 0x7610, R26 ;  /* 0x00007610ff1a7816 */ /* 0x001fc4000000001a */
[----:B------:R-:W-:Y:S01]  /*1d4f0*/  PRMT R27, RZ, 0x7610, R27 ;  /* 0x00007610ff1b7816 */ /* 0x000fe2000000001b */
[----:B-1----:R-:W-:Y:S02]  /*1d500*/  @!P0 IMAD.MOV.U32 R28, RZ, RZ, R8 ;  /* 0x000000ffff1c8224 */ /* 0x002fe400078e0008 */
[----:B------:R-:W-:Y:S01]  /*1d510*/  @!P0 IMAD.MOV.U32 R29, RZ, RZ, R9 ;  /* 0x000000ffff1d8224 */ /* 0x000fe200078e0009 */
[----:B------:R-:W4:Y:S04]  /*1d520*/  LDL R8, [R1+0x15c8] ;  /* 0x0015c80001087983 */ /* 0x000f280000100800 */
[----:B------:R-:W4:Y:S04]  /*1d530*/  LDL R9, [R1+0x15a4] ;  /* 0x0015a40001097983 */ /* 0x000f280000100800 */
[----:B------:R0:W4:Y:S04]  /*1d540*/  @!P0 LDG.E.U8 R26, desc[UR40][R28.64] ;  /* 0x000000281c1a8981 */ /* 0x000128000c1e1100 */
[----:B------:R2:W4:Y:S01]  /*1d550*/  @!P1 LDG.E.U8 R27, desc[UR40][R30.64] ;  /* 0x000000281e1b9981 */ /* 0x000522000c1e1100 */
[----:B0-----:R-:W-:-:S02]  /*1d560*/  PRMT R28, RZ, 0x7610, R28 ;  /* 0x00007610ff1c7816 */ /* 0x001fc4000000001c */
[----:B------:R-:W-:Y:S01]  /*1d570*/  PRMT R29, RZ, 0x7610, R29 ;  /* 0x00007610ff1d7816 */ /* 0x000fe2000000001d */
[----:B--2---:R-:W-:Y:S02]  /*1d580*/  @!P0 IMAD.MOV.U32 R31, RZ, RZ, R13 ;  /* 0x000000ffff1f8224 */ /* 0x004fe400078e000d */
[----:B---3--:R-:W-:Y:S01]  /*1d590*/  @!P0 IMAD.MOV.U32 R30, RZ, RZ, R12 ;  /* 0x000000ffff1e8224 */ /* 0x008fe200078e000c */
[----:B------:R-:W-:Y:S01]  /*1d5a0*/  PRMT R33, RZ, 0x7610, R33 ;  /* 0x00007610ff217816 */ /* 0x000fe20000000021 */
[----:B------:R-:W2:Y:S04]  /*1d5b0*/  LDL R13, [R1+0x15d4] ;  /* 0x0015d400010d7983 */ /* 0x000ea80000100800 */
[----:B------:R0:W3:Y:S04]  /*1d5c0*/  @!P0 LDG.E.U8 R28, desc[UR40][R30.64] ;  /* 0x000000281e1c8981 */ /* 0x0000e8000c1e1100 */
[----:B------:R-:W2:Y:S01]  /*1d5d0*/  LDL R12, [R1+0x15f8] ;  /* 0x0015f800010c7983 */ /* 0x000ea20000100800 */
[----:B0-----:R-:W-:-:S02]  /*1d5e0*/  @!P1 IMAD.MOV.U32 R30, RZ, RZ, R4 ;  /* 0x000000ffff1e9224 */ /* 0x001fc400078e0004 */
[----:B------:R-:W-:Y:S01]  /*1d5f0*/  @!P1 IMAD.MOV.U32 R31, RZ, RZ, R5 ;  /* 0x000000ffff1f9224 */ /* 0x000fe200078e0005 */
[----:B------:R-:W2:Y:S04]  /*1d600*/  LDL R4, [R1+0x15d8] ;  /* 0x0015d80001047983 */ /* 0x000ea80000100800 */
[----:B------:R-:W3:Y:S04]  /*1d610*/  LDL R5, [R1+0x15b4] ;  /* 0x0015b40001057983 */ /* 0x000ee80000100800 */
[----:B------:R0:W3:Y:S02]  /*1d620*/  @!P1 LDG.E.U8 R29, desc[UR40][R30.64] ;  /* 0x000000281e1d9981 */ /* 0x0000e4000c1e1100 */
[----:B0-----:R-:W-:-:S02]  /*1d630*/  @!P0 IMAD.MOV.U32 R31, RZ, RZ, R3 ;  /* 0x000000ffff1f8224 */ /* 0x001fc400078e0003 */
[----:B------:R-:W3:Y:S01]  /*1d640*/  LDL R3, [R1+0x15b0] ;  /* 0x0015b00001037983 */ /* 0x000ee20000100800 */
[----:B------:R-:W-:-:S03]  /*1d650*/  @!P0 IMAD.MOV.U32 R30, RZ, RZ, R2 ;  /* 0x000000ffff1e8224 */ /* 0x000fc600078e0002 */
[----:B------:R-:W3:Y:S01]  /*1d660*/  LDL R2, [R1+0x15ec] ;  /* 0x0015ec0001027983 */ /* 0x000ee20000100800 */
[----:B------:R-:W-:-:S03]  /*1d670*/  PRMT R35, RZ, 0x7610, R35 ;  /* 0x00007610ff237816 */ /* 0x000fc60000000023 */
[----:B------:R4:W3:Y:S01]  /*1d680*/  @!P0 LDG.E.U8 R33, desc[UR40][R30.64] ;  /* 0x000000281e218981 */ /* 0x0008e2000c1e1100 */
[----:B------:R-:W-:Y:S01]  /*1d690*/  PRMT R37, RZ, 0x7610, R37 ;  /* 0x00007610ff257816 */ /* 0x000fe20000000025 */
[----:B----4-:R-:W-:Y:S02]  /*1d6a0*/  @!P1 IMAD.MOV.U32 R30, RZ, RZ, R10 ;  /* 0x000000ffff1e9224 */ /* 0x010fe400078e000a */
[----:B------:R-:W-:Y:S01]  /*1d6b0*/  @!P1 IMAD.MOV.U32 R31, RZ, RZ, R11 ;  /* 0x000000ffff1f9224 */ /* 0x000fe200078e000b */
[----:B------:R-:W4:Y:S04]  /*1d6c0*/  LDL R10, [R1+0x160c] ;  /* 0x00160c00010a7983 */ /* 0x000f280000100800 */
[----:B------:R-:W4:Y:S04]  /*1d6d0*/  LDL R11, [R1+0x15d0] ;  /* 0x0015d000010b7983 */ /* 0x000f280000100800 */
[----:B------:R0:W4:Y:S01]  /*1d6e0*/  @!P1 LDG.E.U8 R35, desc[UR40][R30.64] ;  /* 0x000000281e239981 */ /* 0x000122000c1e1100 */
[----:B------:R-:W-:Y:S01]  /*1d6f0*/  PRMT R39, RZ, 0x7610, R39 ;  /* 0x00007610ff277816 */ /* 0x000fe20000000027 */
[----:B0-----:R-:W-:-:S02]  /*1d700*/  @!P0 IMAD.MOV.U32 R30, RZ, RZ, R8 ;  /* 0x000000ffff1e8224 */ /* 0x001fc400078e0008 */
        /* <DEDUP_REMOVED lines=9> */
[----:B------:R2:W4:Y:S02]  /*1d7a0*/  @!P1 LDG.E.U8 R39, desc[UR40][R30.64] ;  /* 0x000000281e279981 */ /* 0x000524000c1e1100 */
[----:B--2---:R-:W-:-:S02]  /*1d7b0*/  @!P0 IMAD.MOV.U32 R30, RZ, RZ, R4 ;  /* 0x000000ffff1e8224 */ /* 0x004fc400078e0004 */
[----:B---3--:R-:W-:Y:S01]  /*1d7c0*/  @!P0 IMAD.MOV.U32 R31, RZ, RZ, R5 ;  /* 0x000000ffff1f8224 */ /* 0x008fe200078e0005 */
[----:B------:R-:W2:Y:S04]  /*1d7d0*/  LDL R4, [R1+0x1610] ;  /* 0x0016100001047983 */ /* 0x000ea80000100800 */
[----:B------:R-:W3:Y:S04]  /*1d7e0*/  LDL R5, [R1+0x15f4] ;  /* 0x0015f40001057983 */ /* 0x000ee80000100800 */
[----:B------:R0:W3:Y:S02]  /*1d7f0*/  @!P0 LDG.E.U8 R41, desc[UR40][R30.64] ;  /* 0x000000281e298981 */ /* 0x0000e4000c1e1100 */
[----:B0-----:R-:W-:-:S02]  /*1d800*/  @!P1 IMAD.MOV.U32 R31, RZ, RZ, R3 ;  /* 0x000000ffff1f9224 */ /* 0x001fc400078e0003 */
[----:B------:R-:W3:Y:S01]  /*1d810*/  LDL R3, [R1+0x15f0] ;  /* 0x0015f00001037983 */ /* 0x000ee20000100800 */
[----:B------:R-:W-:-:S03]  /*1d820*/  @!P1 IMAD.MOV.U32 R30, RZ, RZ, R2 ;  /* 0x000000ffff1e9224 */ /* 0x000fc600078e0002 */
[----:B------:R-:W3:Y:S01]  /*1d830*/  LDL R2, [R1+0x161c] ;  /* 0x00161c0001027983 */ /* 0x000ee20000100800 */
[----:B------:R-:W-:Y:S02]  /*1d840*/  PRMT R43, RZ, 0x7610, R43 ;  /* 0x00007610ff2b7816 */ /* 0x000fe4000000002b */
[----:B------:R-:W-:-:S04]  /*1d850*/  PRMT R45, RZ, 0x7610, R45 ;  /* 0x00007610ff2d7816 */ /* 0x000fc8000000002d */
[----:B------:R0:W3:Y:S01]  /*1d860*/  @!P1 LDG.E.U8 R43, desc[UR40][R30.64] ;  /* 0x000000281e2b9981 */ /* 0x0000e2000c1e1100 */
[----:B------:R-:W-:Y:S01]  /*1d870*/  PRMT R47, RZ, 0x7610, R47 ;  /* 0x00007610ff2f7816 */ /* 0x000fe2000000002f */
[----:B0-----:R-:W-:Y:S02]  /*1d880*/  @!P0 IMAD.MOV.U32 R30, RZ, RZ, R32 ;  /* 0x000000ffff1e8224 */ /* 0x001fe400078e0020 */
[----:B------:R-:W-:-:S05]  /*1d890*/  @!P0 IMAD.MOV.U32 R31, RZ, RZ, R34 ;  /* 0x000000ffff1f8224 */ /* 0x000fca00078e0022 */
        /* <DEDUP_REMOVED lines=10> */
[----:B----4-:R-:W-:Y:S02]  /*1d940*/  @!P1 IMAD.MOV.U32 R30, RZ, RZ, R10 ;  /* 0x000000ffff1e9224 */ /* 0x010fe400078e000a */
[----:B------:R-:W-:-:S05]  /*1d950*/  @!P1 IMAD.MOV.U32 R31, RZ, RZ, R11 ;  /* 0x000000ffff1f9224 */ /* 0x000fca00078e000b */
        /* <DEDUP_REMOVED lines=8> */
[----:B------:R2:W4:Y:S02]  /*1d9e0*/  @!P1 LDG.E.U8 R55, desc[UR40][R30.64] ;  /* 0x000000281e379981 */ /* 0x000524000c1e1100 */
[----:B--2---:R-:W-:Y:S02]  /*1d9f0*/  @!P0 IMAD.MOV.U32 R30, RZ, RZ, R4 ;  /* 0x000000ffff1e8224 */ /* 0x004fe400078e0004 */
[----:B---3--:R-:W-:Y:S01]  /*1da00*/  @!P0 IMAD.MOV.U32 R31, RZ, RZ, R5 ;  /* 0x000000ffff1f8224 */ /* 0x008fe200078e0005 */
[----:B------:R-:W-:Y:S04]  /*1da10*/  LDS.U8 R4, [R0+UR4+0x198] ;  /* 0x0001980400047984 */ /* 0x000fe80008000000 */
[----:B------:R0:W2:Y:S02]  /*1da20*/  @!P0 LDG.E.U8 R56, desc[UR40][R30.64] ;  /* 0x000000281e388981 */ /* 0x0000a4000c1e1100 */
[----:B0-----:R-:W-:-:S02]  /*1da30*/  @!P1 IMAD.MOV.U32 R31, RZ, RZ, R3 ;  /* 0x000000ffff1f9224 */ /* 0x001fc400078e0003 */
[----:B------:R-:W0:Y:S01]  /*1da40*/  LDS.U8 R3, [R0+UR4+0x110] ;  /* 0x0001100400037984 */ /* 0x000e220008000000 */
[----:B------:R-:W-:-:S03]  /*1da50*/  @!P1 IMAD.MOV.U32 R30, RZ, RZ, R2 ;  /* 0x000000ffff1e9224 */ /* 0x000fc600078e0002 */
[----:B------:R-:W1:Y:S04]  /*1da60*/  LDS.U8 R2, [R0+UR4+0x8] ;  /* 0x0000080400027984 */ /* 0x000e680008000000 */
[----:B0-----:R-:W-:Y:S04]  /*1da70*/  STL [R1+0x854], R3 ;  /* 0x0008540301007387 */ /* 0x001fe80000100800 */
[----:B------:R-:W0:Y:S04]  /*1da80*/  LDS.U8 R3, [R0+UR4+0x80] ;  /* 0x0000800400037984 */ /* 0x000e280008000000 */
[----:B------:R-:W-:Y:S04]  /*1da90*/  STL [R1+0x850], R4 ;  /* 0x0008500401007387 */ /* 0x000fe80000100800 */
[----:B------:R-:W3:Y:S04]  /*1daa0*/  LDS.U8 R4, [R0+UR4+0x118] ;  /* 0x0001180400047984 */ /* 0x000ee80008000000 */
[----:B-1----:R-:W-:Y:S04]  /*1dab0*/  STL [R1+0xf8], R2 ;  /* 0x0000f80201007387 */ /* 0x002fe80000100800 */
[----:B------:R-:W1:Y:S04]  /*1dac0*/  LDS.U8 R2, [R0+UR4+0x190] ;  /* 0x0001900400027984 */ /* 0x000e680008000000 */
[----:B0-----:R-:W-:Y:S04]  /*1dad0*/  STL [R1+0xf4], R3 ;  /* 0x0000f40301007387 */ /* 0x001fe80000100800 */
[----:B------:R-:W0:Y:S04]  /*1dae0*/  LDS.U8 R3, [R0+UR4+0x800] ;  /* 0x0008000400037984 */ /* 0x000e280008000000 */
[----:B---3--:R-:W-:Y:S04]  /*1daf0*/  STL [R1+0x85c], R4 ;  /* 0x00085c0401007387 */ /* 0x008fe80000100800 */
        /* <DEDUP_REMOVED lines=104> */
[----:B------:R-:W1:Y:S01]  /*1e180*/  LDS.U8 R2, [R0+UR4+0x1890] ;  /* 0x0018900400027984 */ /* 0x000e620008000000 */
[----:B------:R-:W-:-:S06]  /*1e190*/  PRMT R57, RZ, 0x7610, R57 ;  /* 0x00007610ff397816 */ /* 0x000fcc0000000039 */
[----:B------:R2:W4:Y:S04]  /*1e1a0*/  @!P1 LDG.E.U8 R57, desc[UR40][R30.64] ;  /* 0x000000281e399981 */ /* 0x000528000c1e1100 */
[----:B--2---:R-:W-:Y:S04]  /*1e1b0*/  LDS.U8 R31, [R0+UR4] ;  /* 0x00000004001f7984 */ /* 0x004fe80008000000 */
[----:B------:R-:W-:Y:S04]  /*1e1c0*/  LDS.U8 R30, [R0+UR4+0x88] ;  /* 0x00008804001e7984 */ /* 0x000fe80008000000 */
[----:B0-----:R0:W-:Y:S04]  /*1e1d0*/  STL [R1+0x1674], R3 ;  /* 0x0016740301007387 */ /* 0x0011e80000100800 */
[----:B---3--:R-:W-:Y:S04]  /*1e1e0*/  STL [R1+0x990], R4 ;  /* 0x0009900401007387 */ /* 0x008fe80000100800 */
[----:B------:R-:W2:Y:S04]  /*1e1f0*/  LDS.U8 R4, [R0+UR4+0x1908] ;  /* 0x0019080400047984 */ /* 0x000ea80008000000 */
[----:B-1----:R-:W-:Y:S04]  /*1e200*/  STL [R1+0x98c], R2 ;  /* 0x00098c0201007387 */ /* 0x002fe80000100800 */
[----:B------:R-:W1:Y:S04]  /*1e210*/  LDS.U8 R2, [R0+UR4+0x1980] ;  /* 0x0019800400027984 */ /* 0x000e680008000000 */
[----:B------:R-:W-:Y:S01]  /*1e220*/  STL [R1+0x1760], R0 ;  /* 0x0017600001007387 */ /* 0x000fe20000100800 */
[----:B0-----:R-:W-:-:S05]  /*1e230*/  LOP3.LUT R3, R0, 0x20, RZ, 0x3c, !PT ;  /* 0x0000002000037812 */ /* 0x001fca00078e3cff */
[----:B------:R-:W0:Y:S01]  /*1e240*/  LDS.U8 R0, [R3+UR4] ;  /* 0x0000000403007984 */ /* 0x000e220008000000 */
[----:B------:R-:W3:Y:S01]  /*1e250*/  S2R R60, SR_TID.X ;  /* 0x00000000003c7919 */ /* 0x000ee20000002100 */
[----:B------:R-:W0:Y:S02]  /*1e260*/  S2R R61, SR_TID.X ;  /* 0x00000000003d7919 */ /* 0x000e240000002100 */
[----:B------:R-:W-:Y:S04]  /*1e270*/  LDS.U8 R5, [R3+UR4+0x1890] ;  /* 0x0018900403057984 */ /* 0x000fe80008000000 */
[----:B--2---:R-:W-:Y:S04]  /*1e280*/  STL [R1+0x1680], R4 ;  /* 0x0016800401007387 */ /* 0x004fe80000100800 */
[----:B-1----:R-:W-:Y:S04]  /*1e290*/  STL [R1+0x167c], R2 ;  /* 0x00167c0201007387 */ /* 0x002fe80000100800 */
[----:B------:R-:W1:Y:S04]  /*1e2a0*/  LDS.U8 R4, [R3+UR4+0x88] ;  /* 0x0000880403047984 */ /* 0x000e680008000000 */
[----:B------:R-:W2:Y:S04]  /*1e2b0*/  LDS.U8 R2, [R3+UR4+0x110] ;  /* 0x0001100403027984 */ /* 0x000ea80008000000 */
[----:B0-----:R-:W-:Y:S04]  /*1e2c0*/  STL [R1+0x184], R0 ;  /* 0x0001840001007387 */ /* 0x001fe80000100800 */
[----:B------:R-:W0:Y:S04]  /*1e2d0*/  LDS.U8 R0, [R3+UR4+0x198] ;  /* 0x0001980403007984 */ /* 0x000e280008000000 */
[----:B-1----:R-:W-:Y:S04]  /*1e2e0*/  STL [R1+0x180], R4 ;  /* 0x0001800401007387 */ /* 0x002fe80000100800 */
[----:B------:R-:W1:Y:S04]  /*1e2f0*/  LDS.U8 R4, [R3+UR4+0x8] ;  /* 0x0000080403047984 */ /* 0x000e680008000000 */
[----:B--2---:R-:W-:Y:S04]  /*1e300*/  STL [R1+0x894], R2 ;  /* 0x0008940201007387 */ /* 0x004fe80000100800 */
        /* <DEDUP_REMOVED lines=100> */
[----:B--2---:R-:W-:Y:S04]  /*1e950*/  STL [R1+0x9bc], R2 ;  /* 0x0009bc0201007387 */ /* 0x004fe80000100800 */
[----:B------:R-:W1:Y:S04]  /*1e960*/  LDS.U8 R4, [R3+UR4+0x1180] ;  /* 0x0011800403047984 */ /* 0x000e680008000000 */
[----:B------:R-:W-:Y:S04]  /*1e970*/  LDS.U8 R2, [R3+UR4+0x1898] ;  /* 0x0018980403027984 */ /* 0x000fe80008000000 */
[----:B0-----:R-:W-:Y:S04]  /*1e980*/  STL [R1+0x16b0], R0 ;  /* 0x0016b00001007387 */ /* 0x001fe80000100800 */
[----:B------:R-:W0:Y:S04]  /*1e990*/  LDS.U8 R0, [R3+UR4+0x1810] ;  /* 0x0018100403007984 */ /* 0x000e280008000000 */
[----:B-1----:R-:W-:Y:S01]  /*1e9a0*/  STL [R1+0x16ac], R4 ;  /* 0x0016ac0401007387 */ /* 0x002fe20000100800 */
[----:B------:R-:W-:-:S03]  /*1e9b0*/  SHF.R.U32.HI R61, RZ, 0x2, R61 ;  /* 0x00000002ff3d7819 */ /* 0x000fc6000001163d */
[----:B------:R-:W-:Y:S04]  /*1e9c0*/  LDS.U8 R4, [R3+UR4+0x1908] ;  /* 0x0019080403047984 */ /* 0x000fe80008000000 */
[----:B0-----:R-:W-:Y:S04]  /*1e9d0*/  STL [R1+0x9c8], R0 ;  /* 0x0009c80001007387 */ /* 0x001fe80000100800 */
[----:B------:R-:W0:Y:S04]  /*1e9e0*/  LDS.U8 R0, [R3+UR4+0x1900] ;  /* 0x0019000403007984 */ /* 0x000e280008000000 */
[----:B------:R-:W-:Y:S04]  /*1e9f0*/  STL [R1+0x9c4], R2 ;  /* 0x0009c40201007387 */ /* 0x000fe80000100800 */
[----:B------:R-:W1:Y:S01]  /*1ea00*/  LDS.U8 R2, [R3+UR4+0x1988] ;  /* 0x0019880403027984 */ /* 0x000e620008000000 */
[----:B------:R-:W-:-:S03]  /*1ea10*/  SGXT.U32 R61, R61, 0x3 ;  /* 0x000000033d3d781a */ /* 0x000fc60000000000 */
[----:B0-----:R-:W-:Y:S04]  /*1ea20*/  STL [R1+0x16b8], R0 ;  /* 0x0016b80001007387 */ /* 0x001fe80000100800 */
[----:B------:R-:W0:Y:S04]  /*1ea30*/  LDS.U8 R0, [R3+UR4+0x1818] ;  /* 0x0018180403007984 */ /* 0x000e280008000000 */
[----:B-1----:R3:W-:Y:S02]  /*1ea40*/  STL [R1+0x16b4], R2 ;  /* 0x0016b40201007387 */ /* 0x0027e40000100800 */
[----:B---3--:R-:W-:-:S05]  /*1ea50*/  LOP3.LUT R2, R60, 0x3, RZ, 0xc0, !PT ;  /* 0x000000033c027812 */ /* 0x008fca00078ec0ff */
[----:B------:R-:W-:-:S05]  /*1ea60*/  IMAD R2, R2, 0x220, RZ ;  /* 0x0000022002027824 */ /* 0x000fca00078e02ff */
[----:B------:R-:W-:-:S04]  /*1ea70*/  LOP3.LUT R2, R2, R61, RZ, 0xfc, !PT ;  /* 0x0000003d02027212 */ /* 0x000fc800078efcff */
[----:B------:R-:W-:Y:S01]  /*1ea80*/  LOP3.LUT R2, R2, 0x40, RZ, 0x3c, !PT ;  /* 0x0000004002027812 */ /* 0x000fe200078e3cff */
[----:B0-----:R-:W-:Y:S04]  /*1ea90*/  STL [R1+0x9d0], R0 ;  /* 0x0009d00001007387 */ /* 0x001fe80000100800 */
[----:B------:R-:W0:Y:S04]  /*1eaa0*/  LDS.U8 R0, [R3+UR4+0x1980] ;  /* 0x0019800403007984 */ /* 0x000e280008000000 */
[----:B------:R-:W1:Y:S04]  /*1eab0*/  LDS.U8 R3, [R2+UR4] ;  /* 0x0000000402037984 */ /* 0x000e680008000000 */
[----:B------:R-:W-:Y:S04]  /*1eac0*/  STL [R1+0x9cc], R5 ;  /* 0x0009cc0501007387 */ /* 0x000fe80000100800 */
[----:B------:R-:W-:Y:S04]  /*1ead0*/  STL [R1+0x16c0], R4 ;  /* 0x0016c00401007387 */ /* 0x000fe80000100800 */
[----:B------:R-:W2:Y:S04]  /*1eae0*/  LDS.U8 R4, [R2+UR4+0x88] ;  /* 0x0000880402047984 */ /* 0x000ea80008000000 */
[----:B------:R-:W-:Y:S04]  /*1eaf0*/  LDS.U8 R5, [R2+UR4+0x1908] ;  /* 0x0019080402057984 */ /* 0x000fe80008000000 */
        /* <DEDUP_REMOVED lines=113> */
[----:B------:R-:W-:Y:S04]  /*1f210*/  LDS.U8 R4, [R2+UR4+0x1988] ;  /* 0x0019880402047984 */ /* 0x000fe80008000000 */
[----:B0-----:R-:W-:Y:S04]  /*1f220*/  STL [R1+0xa08], R0 ;  /* 0x000a080001007387 */ /* 0x001fe80000100800 */
[----:B------:R-:W0:Y:S04]  /*1f230*/  LDS.U8 R0, [R2+UR4+0x1900] ;  /* 0x0019000402007984 */ /* 0x000e280008000000 */
[----:B-1----:R-:W-:Y:S04]  /*1f240*/  STL [R1+0xa04], R3 ;  /* 0x000a040301007387 */ /* 0x002fe80000100800 */
[----:B------:R-:W1:Y:S04]  /*1f250*/  LDS.U8 R3, [R2+UR4+0x1818] ;  /* 0x0018180402037984 */ /* 0x000e680008000000 */
[----:B0-----:R0:W-:Y:S04]  /*1f260*/  STL [R1+0x16f8], R0 ;  /* 0x0016f80001007387 */ /* 0x0011e80000100800 */
[----:B------:R-:W-:Y:S04]  /*1f270*/  STL [R1+0x16f4], R4 ;  /* 0x0016f40401007387 */ /* 0x000fe80000100800 */
[----:B-1----:R-:W-:Y:S04]  /*1f280*/  STL [R1+0xa10], R3 ;  /* 0x000a100301007387 */ /* 0x002fe80000100800 */
[----:B------:R-:W1:Y:S04]  /*1f290*/  LDS.U8 R3, [R2+UR4+0x1890] ;  /* 0x0018900402037984 */ /* 0x000e680008000000 */
[----:B------:R-:W2:Y:S01]  /*1f2a0*/  LDS.U8 R4, [R2+UR4+0x1980] ;  /* 0x0019800402047984 */ /* 0x000ea20008000000 */
[----:B0-----:R-:W-:-:S05]  /*1f2b0*/  LOP3.LUT R0, R60, 0x3, RZ, 0xc0, !PT ;  /* 0x000000033c007812 */ /* 0x001fca00078ec0ff */
[----:B------:R-:W-:-:S05]  /*1f2c0*/  IMAD R0, R0, 0x220, RZ ;  /* 0x0000022000007824 */ /* 0x000fca00078e02ff */
[----:B------:R-:W-:-:S04]  /*1f2d0*/  LOP3.LUT R0, R0, R61, RZ, 0xfc, !PT ;  /* 0x0000003d00007212 */ /* 0x000fc800078efcff */
[----:B------:R-:W-:-:S05]  /*1f2e0*/  LOP3.LUT R0, R0, 0x60, RZ, 0x3c, !PT ;  /* 0x0000006000007812 */ /* 0x000fca00078e3cff */
[----:B------:R-:W-:Y:S04]  /*1f2f0*/  LDS.U8 R2, [R0+UR4+0x88] ;  /* 0x0000880400027984 */ /* 0x000fe80008000000 */
[----:B-1----:R-:W-:Y:S04]  /*1f300*/  STL [R1+0xa0c], R3 ;  /* 0x000a0c0301007387 */ /* 0x002fe80000100800 */
[----:B------:R-:W0:Y:S04]  /*1f310*/  LDS.U8 R3, [R0+UR4] ;  /* 0x0000000400037984 */ /* 0x000e280008000000 */
[----:B------:R-:W-:Y:S04]  /*1f320*/  STL [R1+0x1700], R5 ;  /* 0x0017000501007387 */ /* 0x000fe80000100800 */
[----:B--2---:R-:W-:Y:S04]  /*1f330*/  STL [R1+0x16fc], R4 ;  /* 0x0016fc0401007387 */ /* 0x004fe80000100800 */
[----:B------:R-:W1:Y:S04]  /*1f340*/  LDS.U8 R4, [R0+UR4+0x110] ;  /* 0x0001100400047984 */ /* 0x000e680008000000 */
[----:B0-----:R-:W-:Y:S04]  /*1f350*/  STL [R1+0x7ec], R3 ;  /* 0x0007ec0301007387 */ /* 0x001fe80000100800 */
[----:B------:R-:W0:Y:S04]  /*1f360*/  LDS.U8 R3, [R0+UR4+0x198] ;  /* 0x0001980400037984 */ /* 0x000e280008000000 */
[----:B------:R-:W-:Y:S04]  /*1f370*/  STL [R1+0x7e8], R2 ;  /* 0x0007e80201007387 */ /* 0x000fe80000100800 */
[----:B------:R-:W2:Y:S04]  /*1f380*/  LDS.U8 R2, [R0+UR4+0x8] ;  /* 0x0000080400027984 */ /* 0x000ea80008000000 */
[----:B-1----:R-:W-:Y:S04]  /*1f390*/  STL [R1+0x914], R4 ;  /* 0x0009140401007387 */ /* 0x002fe80000100800 */
[----:B------:R-:W1:Y:S04]  /*1f3a0*/  LDS.U8 R4, [R0+UR4+0x80] ;  /* 0x0000800400047984 */ /* 0x000e680008000000 */
[----:B0-----:R-:W-:Y:S04]  /*1f3b0*/  STL [R1+0x910], R3 ;  /* 0x0009100301007387 */ /* 0x001fe80000100800 */
[----:B------:R-:W0:Y:S04]  /*1f3c0*/  LDS.U8 R3, [R0+UR4+0x118] ;  /* 0x0001180400037984 */ /* 0x000e280008000000 */
[----:B--2---:R-:W-:Y:S04]  /*1f3d0*/  STL [R1+0x7f4], R2 ;  /* 0x0007f40201007387 */ /* 0x004fe80000100800 */
        /* <DEDUP_REMOVED lines=68> */
[----:B------:R-:W3:Y:S04]  /*1f820*/  LDL.LU R52, [R1+0x154] ;  /* 0x0001540001347983 */ /* 0x000ee80000300800 */
[----:B------:R-:W-:Y:S04]  /*1f830*/  LDS.U8 R4, [R0+UR4+0x900] ;  /* 0x0009000400047984 */ /* 0x000fe80008000000 */
[----:B0-----:R-:W-:Y:S04]  /*1f840*/  STL [R1+0x938], R3 ;  /* 0x0009380301007387 */ /* 0x001fe80000100800 */
[----:B------:R-:W3:Y:S04]  /*1f850*/  LDL.LU R54, [R1+0x150] ;  /* 0x0001500001367983 */ /* 0x000ee80000300800 */
[----:B--2---:R-:W-:Y:S04]  /*1f860*/  STL [R1+0x83c], R2 ;  /* 0x00083c0201007387 */ /* 0x004fe80000100800 */
[----:B------:R-:W0:Y:S04]  /*1f870*/  LDS.U8 R2, [R0+UR4+0x898] ;  /* 0x0008980400027984 */ /* 0x000e280008000000 */
[----:B------:R-:W2:Y:S04]  /*1f880*/  LDL.LU R58, [R1+0x14c] ;  /* 0x00014c00013a7983 */ /* 0x000ea80000300800 */
[----:B------:R-:W2:Y:S04]  /*1f890*/  LDL.LU R59, [R1+0x148] ;  /* 0x00014800013b7983 */ /* 0x000ea80000300800 */
[----:B------:R-:W2:Y:S04]  /*1f8a0*/  LDL.LU R61, [R1+0x134] ;  /* 0x00013400013d7983 */ /* 0x000ea80000300800 */
[----:B------:R-:W1:Y:S04]  /*1f8b0*/  LDS.U8 R3, [R0+UR4+0x988] ;  /* 0x0009880400037984 */ /* 0x000e680008000000 */
[----:B0-----:R-:W-:Y:S04]  /*1f8c0*/  STL [R1+0x838], R2 ;  /* 0x0008380201007387 */ /* 0x001fe80000100800 */
[----:B------:R-:W0:Y:S04]  /*1f8d0*/  LDS.U8 R2, [R0+UR4+0x818] ;  /* 0x0008180400027984 */ /* 0x000e280008000000 */
[----:B------:R-:W-:Y:S04]  /*1f8e0*/  STL [R1+0x944], R4 ;  /* 0x0009440401007387 */ /* 0x000fe80000100800 */
[----:B------:R-:W4:Y:S04]  /*1f8f0*/  LDS.U8 R4, [R0+UR4+0x890] ;  /* 0x0008900400047984 */ /* 0x000f280008000000 */
[----:B-1----:R-:W-:Y:S04]  /*1f900*/  STL [R1+0x940], R3 ;  /* 0x0009400301007387 */ /* 0x002fe80000100800 */
[----:B------:R-:W1:Y:S04]  /*1f910*/  LDS.U8 R3, [R0+UR4+0x908] ;  /* 0x0009080400037984 */ /* 0x000e680008000000 */
[----:B0-----:R-:W-:Y:S04]  /*1f920*/  STL [R1+0x844], R2 ;  /* 0x0008440201007387 */ /* 0x001fe80000100800 */
[----:B------:R-:W0:Y:S04]  /*1f930*/  LDS.U8 R2, [R0+UR4+0x980] ;  /* 0x0009800400027984 */ /* 0x000e280008000000 */
[----:B----4-:R-:W-:Y:S04]  /*1f940*/  STL [R1+0x840], R4 ;  /* 0x0008400401007387 */ /* 0x010fe80000100800 */
        /* <DEDUP_REMOVED lines=26> */
[----:B------:R-:W1:Y:S01]  /*1faf0*/  LDS.U8 R3, [R0+UR4+0x1890] ;  /* 0x0018900400037984 */ /* 0x000e620008000000 */
[----:B------:R-:W-:-:S03]  /*1fb00*/  LOP3.LUT R60, R60, 0x1f, RZ, 0xc0, !PT ;  /* 0x0000001f3c3c7812 */ /* 0x000fc600078ec0ff */
[----:B0-----:R-:W-:Y:S04]  /*1fb10*/  STL [R1+0x1734], R2 ;  /* 0x0017340201007387 */ /* 0x001fe80000100800 */
[----:B------:R-:W0:Y:S04]  /*1fb20*/  LDS.U8 R2, [R0+UR4+0x1908] ;  /* 0x0019080400027984 */ /* 0x000e280008000000 */
[----:B------:R-:W0:Y:S01]  /*1fb30*/  LDS.U8 R0, [R0+UR4+0x1980] ;  /* 0x0019800400007984 */ /* 0x000e220008000000 */
[----:B------:R-:W-:Y:S06]  /*1fb40*/  BAR.SYNC.DEFER_BLOCKING 0x0 ;  /* 0x0000000000007b1d */ /* 0x000fec0000010000 */
[----:B----4-:R-:W-:Y:S04]  /*1fb50*/  STL [R1+0x1640], R4 ;  /* 0x0016400401007387 */ /* 0x010fe80000100800 */
[----:B-1----:R-:W-:Y:S04]  /*1fb60*/  STL [R1+0x163c], R3 ;  /* 0x00163c0301007387 */ /* 0x002fe80000100800 */
[----:B---3--:R-:W-:Y:S04]  /*1fb70*/  STS.U8 [R60+UR4], R52 ;  /* 0x000000343c007988 */ /* 0x008fe80008000004 */
[----:B------:R-:W-:Y:S04]  /*1fb80*/  STS.U8 [R60+UR4+0x20], R54 ;  /* 0x000020363c007988 */ /* 0x000fe80008000004 */
[----:B--2---:R-:W-:Y:S04]  /*1fb90*/  STS.U8 [R60+UR4+0x40], R58 ;  /* 0x0000403a3c007988 */ /* 0x004fe80008000004 */
[----:B------:R1:W-:Y:S04]  /*1fba0*/  STS.U8 [R60+UR4+0x60], R59 ;  /* 0x0000603b3c007988 */ /* 0x0003e80008000004 */
[----:B0-----:R0:W-:Y:S04]  /*1fbb0*/  STL [R1+0x1740], R2 ;  /* 0x0017400201007387 */ /* 0x0011e80000100800 */
[----:B------:R2:W-:Y:S04]  /*1fbc0*/  STL [R1+0x17e8], R0 ;  /* 0x0017e80001007387 */ /* 0x0005e80000100800 */
[----:B-1----:R-:W3:Y:S04]  /*1fbd0*/  LDL.LU R59, [R1+0x130] ;  /* 0x00013000013b7983 */ /* 0x002ee80000300800 */
        /* <DEDUP_REMOVED lines=28> */
[----:B--2---:R-:W2:Y:S04]  /*1fda0*/  LDL.LU R0, [R1+0x8] ;  /* 0x0000080001007983 */ /* 0x004ea80000300800 */
[----:B0-----:R-:W2:Y:S04]  /*1fdb0*/  LDL.LU R61, [R1+0x4] ;  /* 0x00000400013d7983 */ /* 0x001ea80000300800 */
[----:B---3--:R0:W-:Y:S04]  /*1fdc0*/  STS.U8 [R60+UR4+0x100], R59 ;  /* 0x0001003b3c007988 */ /* 0x0081e80008000004 */
[----:B----4-:R1:W-:Y:S04]  /*1fdd0*/  STS.U8 [R60+UR4+0x160], R15 ;  /* 0x0001600f3c007988 */ /* 0x0103e80008000004 */
[----:B------:R3:W-:Y:S04]  /*1fde0*/  STS.U8 [R60+UR4+0x140], R14 ;  /* 0x0001400e3c007988 */ /* 0x0007e80008000004 */
[----:B------:R4:W-:Y:S04]  /*1fdf0*/  STS.U8 [R60+UR4+0x200], R13 ;  /* 0x0002000d3c007988 */ /* 0x0009e80008000004 */
[----:B------:R1:W-:Y:S04]  /*1fe00*/  STS.U8 [R60+UR4+0x220], R12 ;  /* 0x0002200c3c007988 */ /* 0x0003e80008000004 */
[----:B------:R3:W-:Y:S04]  /*1fe10*/  STS.U8 [R60+UR4+0x240], R11 ;  /* 0x0002400b3c007988 */ /* 0x0007e80008000004 */
[----:B0-----:R-:W2:Y:S04]  /*1fe20*/  LDL.LU R59, [R1] ;  /* 0x00000000013b7983 */ /* 0x001ea80000300800 */
[----:B-1----:R-:W2:Y:S04]  /*1fe30*/  LDL.LU R15, [R1+0x1e6c] ;  /* 0x001e6c00010f7983 */ /* 0x002ea80000300800 */
[----:B---3--:R-:W3:Y:S04]  /*1fe40*/  LDL.LU R14, [R1+0x1e68] ;  /* 0x001e6800010e7983 */ /* 0x008ee80000300800 */
[----:B----4-:R-:W4:Y:S04]  /*1fe50*/  LDL.LU R13, [R1+0x1e64] ;  /* 0x001e6400010d7983 */ /* 0x010f280000300800 */
        /* <DEDUP_REMOVED lines=41> */
[----:B0-----:R-:W3:Y:S04]  /*200f0*/  LDL.LU R50, [R1+0x1e10] ;  /* 0x001e100001327983 */ /* 0x001ee80000300800 */
[----:B-1----:R-:W3:Y:S04]  /*20100*/  LDL.LU R52, [R1+0x1e0c] ;  /* 0x001e0c0001347983 */ /* 0x002ee80000300800 */
[----:B------:R-:W3:Y:S04]  /*20110*/  LDL.LU R54, [R1+0x1e08] ;  /* 0x001e080001367983 */ /* 0x000ee80000300800 */
[----:B------:R0:W-:Y:S04]  /*20120*/  STS.U8 [R60+UR4+0x800], R58 ;  /* 0x0008003a3c007988 */ /* 0x0001e80008000004 */
[----:B--2---:R-:W-:Y:S04]  /*20130*/  STS.U8 [R60+UR4+0x820], R0 ;  /* 0x000820003c007988 */ /* 0x004fe80008000004 */
[----:B------:R1:W-:Y:S04]  /*20140*/  STS.U8 [R60+UR4+0x840], R61 ;  /* 0x0008403d3c007988 */ /* 0x0003e80008000004 */
[----:B0-----:R-:W2:Y:S04]  /*20150*/  LDL.LU R58, [R1+0x1e04] ;  /* 0x001e0400013a7983 */ /* 0x001ea80000300800 */
[----:B-1----:R-:W2:Y:S04]  /*20160*/  LDL.LU R61, [R1+0x144] ;  /* 0x00014400013d7983 */ /* 0x002ea80000300800 */
[----:B------:R0:W-:Y:S04]  /*20170*/  STS.U8 [R60+UR4+0x860], R59 ;  /* 0x0008603b3c007988 */ /* 0x0001e80008000004 */
[----:B0-----:R-:W4:Y:S04]  /*20180*/  LDL.LU R59, [R1+0x140] ;  /* 0x00014000013b7983 */ /* 0x001f280000300800 */
[----:B---3--:R-:W-:Y:S04]  /*20190*/  STS.U8 [R60+UR4+0x920], R54 ;  /* 0x000920363c007988 */ /* 0x008fe80008000004 */
[----:B------:R-:W-:Y:S04]  /*201a0*/  STS.U8 [R60+UR4+0x900], R52 ;  /* 0x000900343c007988 */ /* 0x000fe80008000004 */
[----:B------:R-:W-:Y:S04]  /*201b0*/  STS.U8 [R60+UR4+0x960], R50 ;  /* 0x000960323c007988 */ /* 0x000fe80008000004 */
[----:B------:R-:W-:Y:S04]  /*201c0*/  STS.U8 [R60+UR4+0x940], R48 ;  /* 0x000940303c007988 */ /* 0x000fe80008000004 */
[----:B------:R-:W-:Y:S04]  /*201d0*/  STS.U8 [R60+UR4+0xa00], R38 ;  /* 0x000a00263c007988 */ /* 0x000fe80008000004 */
[----:B------:R-:W-:Y:S04]  /*201e0*/  STS.U8 [R60+UR4+0xa20], R36 ;  /* 0x000a20243c007988 */ /* 0x000fe80008000004 */
[----:B------:R-:W-:Y:S04]  /*201f0*/  STS.U8 [R60+UR4+0xa40], R34 ;  /* 0x000a40223c007988 */ /* 0x000fe80008000004 */
        /* <DEDUP_REMOVED lines=17> */
[----:B0-----:R-:W-:-:S03]  /*20310*/  LOP3.LUT R32, R60, 0x10, RZ, 0x3c, !PT ;  /* 0x000000103c207812 */ /* 0x001fc600078e3cff */
[----:B------:R-:W-:Y:S04]  /*20320*/  STS.U8 [R60+UR4+0xf20], R49 ;  /* 0x000f20313c007988 */ /* 0x000fe80008000004 */
[----:B------:R-:W-:Y:S04]  /*20330*/  STS.U8 [R60+UR4+0xf00], R51 ;  /* 0x000f00333c007988 */ /* 0x000fe80008000004 */
[----:B------:R-:W-:Y:S04]  /*20340*/  STS.U8 [R60+UR4+0xf60], R53 ;  /* 0x000f60353c007988 */ /* 0x000fe80008000004 */
[----:B------:R0:W-:Y:S04]  /*20350*/  STS.U8 [R60+UR4+0xf40], R55 ;  /* 0x000f40373c007988 */ /* 0x0001e80008000004 */
[----:B--2---:R1:W-:Y:S04]  /*20360*/  STS.U8 [R32+UR4+0x80], R61 ;  /* 0x0000803d20007988 */ /* 0x0043e80008000004 */
[----:B0-----:R-:W2:Y:S04]  /*20370*/  LDL.LU R60, [R1+0x13c] ;  /* 0x00013c00013c7983 */ /* 0x001ea80000300800 */
[----:B-1----:R-:W3:Y:S04]  /*20380*/  LDL.LU R61, [R1+0x138] ;  /* 0x00013800013d7983 */ /* 0x002ee80000300800 */
        /* <DEDUP_REMOVED lines=28> */
[----:B----4-:R0:W-:Y:S04]  /*20550*/  STS.U8 [R32+UR4+0xa0], R59 ;  /* 0x0000a03b20007988 */ /* 0x0101e80008000004 */
[----:B0-----:R-:W4:Y:S04]  /*20560*/  LDL.LU R59, [R1+0x1e00] ;  /* 0x001e0000013b7983 */ /* 0x001f280000300800 */
[----:B--2---:R0:W-:Y:S04]  /*20570*/  STS.U8 [R32+UR4+0xc0], R60 ;  /* 0x0000c03c20007988 */ /* 0x0041e80008000004 */
[----:B---3--:R1:W-:Y:S04]  /*20580*/  STS.U8 [R32+UR4+0xe0], R61 ;  /* 0x0000e03d20007988 */ /* 0x0083e80008000004 */
[----:B------:R-:W-:Y:S04]  /*20590*/  STS.U8 [R32+UR4+0x1a0], R55 ;  /* 0x0001a03720007988 */ /* 0x000fe80008000004 */
[----:B------:R-:W-:Y:S04]  /*205a0*/  STS.U8 [R32+UR4+0x180], R53 ;  /* 0x0001803520007988 */ /* 0x000fe80008000004 */
[----:B------:R-:W-:Y:S04]  /*205b0*/  STS.U8 [R32+UR4+0x1e0], R51 ;  /* 0x0001e03320007988 */ /* 0x000fe80008000004 */
[----:B0-----:R-:W2:Y:S04]  /*205c0*/  LDL.LU R60, [R1+0x1dfc] ;  /* 0x001dfc00013c7983 */ /* 0x001ea80000300800 */
[----:B-1----:R-:W3:Y:S04]  /*205d0*/  LDL.LU R61, [R1+0x1df8] ;  /* 0x001df800013d7983 */ /* 0x002ee80000300800 */
        /* <DEDUP_REMOVED lines=26> */
[----:B-1----:R-:W4:Y:S01]  /*20780*/  LDL.LU R0, [R1+0x15c] ;  /* 0x00015c0001007983 */ /* 0x002f220000300800 */
[----:B------:R-:W0:Y:S03]  /*20790*/  S2R R36, SR_TID.X ;  /* 0x0000000000247919 */ /* 0x000e260000002100 */
[----:B------:R-:W4:Y:S04]  /*207a0*/  LDL.LU R34, [R1+0xf8] ;  /* 0x0000f80001227983 */ /* 0x000f280000300800 */
[----:B------:R-:W4:Y:S04]  /*207b0*/  LDL.LU R38, [R1+0xf4] ;  /* 0x0000f40001267983 */ /* 0x000f280000300800 */
[----:B------:R-:W4:Y:S04]  /*207c0*/  LDL.LU R48, [R1+0x108] ;  /* 0x0001080001307983 */ /* 0x000f280000300800 */
[----:B------:R-:W4:Y:S04]  /*207d0*/  LDL.LU R50, [R1+0x100] ;  /* 0x0001000001327983 */ /* 0x000f280000300800 */
[----:B------:R-:W4:Y:S04]  /*207e0*/  LDL.LU R52, [R1+0x114] ;  /* 0x0001140001347983 */ /* 0x000f280000300800 */
[----:B------:R-:W4:Y:S01]  /*207f0*/  LDL.LU R54, [R1+0x110] ;  /* 0x0001100001367983 */ /* 0x000f220000300800 */
[----:B0-----:R-:W-:-:S02]  /*20800*/  IMAD.SHL.U32 R8, R36, 0x8, RZ ;  /* 0x0000000824087824 */ /* 0x001fc400078e00ff */
[C---:B------:R-:W-:Y:S02]  /*20810*/  IMAD.SHL.U32 R7, R36.reuse, 0x2, RZ ;  /* 0x0000000224077824 */ /* 0x040fe400078e00ff */
[----:B------:R-:W-:-:S05]  /*20820*/  IMAD.SHL.U32 R36, R36, 0x40, RZ ;  /* 0x0000004024247824 */ /* 0x000fca00078e00ff */
[----:B------:R-:W-:-:S04]  /*20830*/  LOP3.LUT R36, R36, 0x1c0, RZ, 0xc0, !PT ;  /* 0x000001c024247812 */ /* 0x000fc800078ec0ff */
[----:B------:R-:W-:-:S04]  /*20840*/  LOP3.LUT R36, R36, 0x30, R8, 0xf8, !PT ;  /* 0x0000003024247812 */ /* 0x000fc800078ef808 */
[----:B------:R-:W-:Y:S01]  /*20850*/  LOP3.LUT R36, R36, 0x30, R7, 0x78, !PT ;  /* 0x0000003024247812 */ /* 0x000fe200078e7807 */
[----:B---3--:R-:W-:Y:S04]  /*20860*/  STS.U8 [R32+UR4+0x880], R61 ;  /* 0x0008803d20007988 */ /* 0x008fe80008000004 */
        /* <DEDUP_REMOVED lines=31> */
[----:B------:R-:W-:Y:S06]  /*20a60*/  BAR.SYNC.DEFER_BLOCKING 0x0 ;  /* 0x0000000000007b1d */ /* 0x000fec0000010000 */
[----:B------:R-:W0:Y:S04]  /*20a70*/  LDSM.16.M88.4 R4, [R36+UR4] ;  /* 0x000000042404783b */ /* 0x000e280008000200 */
[----:B------:R-:W1:Y:S04]  /*20a80*/  LDSM.16.M88.4 R8, [R36+UR4+0x200] ;  /* 0x000200042408783b */ /* 0x000e680008000200 */
[----:B------:R-:W-:Y:S04]  /*20a90*/  LDSM.16.M88.4 R24, [R36+UR4+0xa00] ;  /* 0x000a00042418783b */ /* 0x000fe80008000200 */
[----:B------:R-:W-:Y:S04]  /*20aa0*/  LDSM.16.M88.4 R44, [R36+UR4+0xc00] ;  /* 0x000c0004242c783b */ /* 0x000fe80008000200 */
[----:B0-----:R-:W-:Y:S04]  /*20ab0*/  STL.64 [R1+0x3e0], R4 ;  /* 0x0003e00401007387 */ /* 0x001fe80000100a00 */
[----:B------:R0:W-:Y:S04]  /*20ac0*/  STL.64 [R1+0x3e8], R6 ;  /* 0x0003e80601007387 */ /* 0x0001e80000100a00 */
[----:B-1----:R-:W-:Y:S04]  /*20ad0*/  STL.64 [R1+0x3f0], R8 ;  /* 0x0003f00801007387 */ /* 0x002fe80000100a00 */
[----:B------:R-:W-:Y:S01]  /*20ae0*/  STL.64 [R1+0x3f8], R10 ;  /* 0x0003f80a01007387 */ /* 0x000fe20000100a00 */
[----:B------:R-:W-:-:S02]  /*20af0*/  IMAD.MOV.U32 R21, RZ, RZ, R9 ;  /* 0x000000ffff157224 */ /* 0x000fc400078e0009 */
[----:B0-----:R-:W-:Y:S02]  /*20b00*/  IMAD.MOV.U32 R6, RZ, RZ, R8 ;  /* 0x000000ffff067224 */ /* 0x001fe400078e0008 */
[----:B------:R-:W0:Y:S04]  /*20b10*/  LDSM.16.M88.4 R8, [R36+UR4+0x400] ;  /* 0x000400042408783b */ /* 0x000e280008000200 */
[----:B0-----:R-:W-:Y:S01]  /*20b20*/  STL.64 [R1+0x400], R8 ;  /* 0x0004000801007387 */ /* 0x001fe20000100a00 */
[----:B------:R-:W-:-:S03]  /*20b30*/  IMAD.MOV.U32 R20, RZ, RZ, R8 ;  /* 0x000000ffff147224 */ /* 0x000fc600078e0008 */
[----:B------:R-:W-:Y:S01]  /*20b40*/  STL.64 [R1+0x408], R10 ;  /* 0x0004080a01007387 */ /* 0x000fe20000100a00 */
[----:B------:R-:W-:-:S03]  /*20b50*/  IMAD.MOV.U32 R19, RZ, RZ, R9 ;  /* 0x000000ffff137224 */ /* 0x000fc600078e0009 */
[----:B------:R-:W0:Y:S04]  /*20b60*/  LDSM.16.M88.4 R8, [R36+UR4+0x600] ;  /* 0x000600042408783b */ /* 0x000e280008000200 */
[----:B0-----:R-:W-:Y:S01]  /*20b70*/  STL.64 [R1+0x410], R8 ;  /* 0x0004100801007387 */ /* 0x001fe20000100a00 */
[----:B------:R-:W-:-:S03]  /*20b80*/  IMAD.MOV.U32 R18, RZ, RZ, R8 ;  /* 0x000000ffff127224 */ /* 0x000fc600078e0008 */
[----:B------:R-:W-:Y:S01]  /*20b90*/  STL.64 [R1+0x418], R10 ;  /* 0x0004180a01007387 */ /* 0x000fe20000100a00 */
[----:B------:R-:W-:-:S03]  /*20ba0*/  IMAD.MOV.U32 R17, RZ, RZ, R9 ;  /* 0x000000ffff117224 */ /* 0x000fc600078e0009 */
[----:B------:R-:W0:Y:S04]  /*20bb0*/  LDSM.16.M88.4 R8, [R36+UR4+0x800] ;  /* 0x000800042408783b */ /* 0x000e280008000200 */
[----:B0-----:R0:W-:Y:S04]  /*20bc0*/  STL.64 [R1+0x420], R8 ;  /* 0x0004200801007387 */ /* 0x0011e80000100a00 */
[----:B------:R1:W-:Y:S04]  /*20bd0*/  STL.64 [R1+0x428], R10 ;  /* 0x0004280a01007387 */ /* 0x0003e80000100a00 */
[----:B------:R-:W2:Y:S04]  /*20be0*/  LDL.LU.64 R40, [R1+0x3d0] ;  /* 0x0003d00001287983 */ /* 0x000ea80000300a00 */
[----:B------:R-:W2:Y:S01]  /*20bf0*/  LDL.LU.64 R42, [R1+0x3d8] ;  /* 0x0003d800012a7983 */ /* 0x000ea20000300a00 */
[----:B------:R-:W-:-:S02]  /*20c00*/  IMAD.MOV.U32 R16, RZ, RZ, R8 ;  /* 0x000000ffff107224 */ /* 0x000fc400078e0008 */
[----:B------:R-:W-:Y:S02]  /*20c10*/  IMAD.MOV.U32 R0, RZ, RZ, R9 ;  /* 0x000000ffff007224 */ /* 0x000fe400078e0009 */
[----:B0-----:R-:W3:Y:S04]  /*20c20*/  LDL.LU.64 R8, [R1+0x460] ;  /* 0x0004600001087983 */ /* 0x001ee80000300a00 */
[----:B-1----:R-:W3:Y:S01]  /*20c30*/  LDL.LU.64 R10, [R1+0x468] ;  /* 0x00046800010a7983 */ /* 0x002ee20000300a00 */
[----:B------:R-:W-:Y:S02]  /*20c40*/  IMAD.MOV.U32 R12, RZ, RZ, R4 ;  /* 0x000000ffff0c7224 */ /* 0x000fe400078e0004 */
[----:B------:R-:W-:Y:S02]  /*20c50*/  IMAD.MOV.U32 R7, RZ, RZ, R5 ;  /* 0x000000ffff077224 */ /* 0x000fe400078e0005 */
[----:B------:R-:W-:-:S02]  /*20c60*/  IMAD R5, R30, 0x100, R31 ;  /* 0x000001001e057824 */ /* 0x000fc400078e021f */
[----:B------:R-:W-:Y:S01]  /*20c70*/  IMAD R4, R38, 0x100, R34 ;  /* 0x0000010026047824 */ /* 0x000fe200078e0222 */
[----:B------:R-:W4:Y:S04]  /*20c80*/  LDL.LU.64 R32, [R1+0x470] ;  /* 0x0004700001207983 */ /* 0x000f280000300a00 */
[----:B------:R-:W4:Y:S04]  /*20c90*/  LDL.LU.64 R34, [R1+0x478] ;  /* 0x0004780001227983 */ /* 0x000f280000300a00 */
[----:B------:R0:W-:Y:S04]  /*20ca0*/  STL.64 [R1+0x430], R24 ;  /* 0x0004301801007387 */ /* 0x0001e80000100a00 */
[----:B------:R-:W-:Y:S04]  /*20cb0*/  STL.64 [R1+0x438], R26 ;  /* 0x0004381a01007387 */ /* 0x000fe80000100a00 */
[----:B------:R-:W-:Y:S01]  /*20cc0*/  STL.64 [R1+0x440], R44 ;  /* 0x0004402c01007387 */ /* 0x000fe20000100a00 */
[----:B------:R-:W-:-:S02]  /*20cd0*/  F2FP.F16.E4M3.UNPACK_B R28, R5 ;  /* 0x00000005ff1c723e */ /* 0x000fc400020006ff */
[----:B------:R-:W-:Y:S01]  /*20ce0*/  F2FP.F16.E4M3.UNPACK_B R29, R4 ;  /* 0x00000004ff1d723e */ /* 0x000fe200020006ff */
[----:B------:R-:W-:Y:S01]  /*20cf0*/  IMAD.MOV.U32 R15, RZ, RZ, R25 ;  /* 0x000000ffff0f7224 */ /* 0x000fe200078e0019 */
[----:B------:R-:W-:Y:S01]  /*20d00*/  STL.64 [R1+0x448], R46 ;  /* 0x0004482e01007387 */ /* 0x000fe20000100a00 */
[----:B------:R-:W-:-:S03]  /*20d10*/  F2FP.F16.E4M3.UNPACK_B R22, R6 ;  /* 0x00000006ff16723e */ /* 0x000fc600020006ff */
[----:B------:R-:W4:Y:S01]  /*20d20*/  LDL.LU.64 R4, [R1+0x480] ;  /* 0x0004800001047983 */ /* 0x000f220000300a00 */
[----:B0-----:R-:W-:-:S03]  /*20d30*/  F2FP.F16.E4M3.UNPACK_B R25, R7 ;  /* 0x00000007ff19723e */ /* 0x001fc600020006ff */
[----:B------:R-:W4:Y:S01]  /*20d40*/  LDL.LU.64 R6, [R1+0x488] ;  /* 0x0004880001067983 */ /* 0x000f220000300a00 */
[----:B------:R-:W-:Y:S02]  /*20d50*/  IMAD R3, R50, 0x100, R48 ;  /* 0x0000010032037824 */ /* 0x000fe400078e0230 */
[----:B------:R-:W-:Y:S02]  /*20d60*/  IMAD R2, R54, 0x100, R52 ;  /* 0x0000010036027824 */ /* 0x000fe400078e0234 */
[----:B------:R-:W-:Y:S01]  /*20d70*/  IMAD.MOV.U32 R14, RZ, RZ, R24 ;  /* 0x000000ffff0e7224 */ /* 0x000fe200078e0018 */
[----:B------:R-:W-:Y:S02]  /*20d80*/  F2FP.F16.E4M3.UNPACK_B R24, R12 ;  /* 0x0000000cff18723e */ /* 0x000fe400020006ff */
[----:B------:R-:W-:Y:S02]  /*20d90*/  F2FP.F16.E4M3.UNPACK_B R30, R3 ;  /* 0x00000003ff1e723e */ /* 0x000fe400020006ff */
[----:B------:R-:W-:Y:S01]  /*20da0*/  F2FP.F16.E4M3.UNPACK_B R31, R2 ;  /* 0x00000002ff1f723e */ /* 0x000fe200020006ff */
[----:B------:R-:W-:Y:S04]  /*20db0*/  STL [R1+0x1df4], R24 ;  /* 0x001df41801007387 */ /* 0x000fe80000100800 */
[----:B------:R-:W-:Y:S01]  /*20dc0*/  STL [R1+0x1df0], R25 ;  /* 0x001df01901007387 */ /* 0x000fe20000100800 */
[----:B------:R-:W-:Y:S01]  /*20dd0*/  F2FP.F16.E4M3.UNPACK_B R23, R21 ;  /* 0x00000015ff17723e */ /* 0x000fe200020006ff */
[----:B------:R-:W-:-:S02]  /*20de0*/  IMAD.MOV.U32 R12, RZ, RZ, R44 ;  /* 0x000000ffff0c7224 */ /* 0x000fc400078e002c */
[----:B------:R-:W-:Y:S01]  /*20df0*/  IMAD.MOV.U32 R13, RZ, RZ, R45 ;  /* 0x000000ffff0d7224 */ /* 0x000fe200078e002d */
[----:B------:R-:W-:Y:S02]  /*20e00*/  F2FP.F16.E4M3.UNPACK_B R20, R20 ;  /* 0x00000014ff14723e */ /* 0x000fe400020006ff */
[----:B------:R-:W-:Y:S02]  /*20e10*/  F2FP.F16.E4M3.UNPACK_B R21, R19 ;  /* 0x00000013ff15723e */ /* 0x000fe400020006ff */
[----:B------:R-:W-:Y:S02]  /*20e20*/  F2FP.F16.E4M3.UNPACK_B R18, R18 ;  /* 0x00000012ff12723e */ /* 0x000fe400020006ff */
[----:B------:R-:W-:Y:S01]  /*20e30*/  F2FP.F16.E4M3.UNPACK_B R19, R17 ;  /* 0x00000011ff13723e */ /* 0x000fe200020006ff */
[C---:B--2---:R-:W-:Y:S01]  /*20e40*/  HMMA.16816.F32 R52, R28.reuse, R24, R40 ;  /* 0x000000181c34723c */ /* 0x044fe20000001828 */
[----:B------:R-:W0:Y:S07]  /*20e50*/  LDSM.16.M88.4 R24, [R36+UR4+0xe00] ;  /* 0x000e00042418783b */ /* 0x000e2e0008000200 */
[C---:B---3--:R-:W-:Y:S11]  /*20e60*/  HMMA.16816.F32 R8, R28.reuse, R22, R8 ;  /* 0x000000161c08723c */ /* 0x048ff60000001808 */
[----:B------:R-:W-:Y:S04]  /*20e70*/  STL.64 [R1+0x1d78], R54 ;  /* 0x001d783601007387 */ /* 0x000fe80000100a00 */
[----:B------:R-:W-:Y:S04]  /*20e80*/  STL.64 [R1+0x1d70], R52 ;  /* 0x001d703401007387 */ /* 0x000fe80000100a00 */
[----:B0-----:R-:W-:Y:S04]  /*20e90*/  STL.64 [R1+0x450], R24 ;  /* 0x0004501801007387 */ /* 0x001fe80000100a00 */
[----:B------:R-:W-:Y:S04]  /*20ea0*/  STL.64 [R1+0x458], R26 ;  /* 0x0004581a01007387 */ /* 0x000fe80000100a00 */
[----:B------:R-:W-:Y:S04]  /*20eb0*/  STL.64 [R1+0x1d88], R10 ;  /* 0x001d880a01007387 */ /* 0x000fe80000100a00 */
[----:B------:R0:W-:Y:S04]  /*20ec0*/  STL.64 [R1+0x1d80], R8 ;  /* 0x001d800801007387 */ /* 0x0001e80000100a00 */
[----:B------:R-:W2:Y:S04]  /*20ed0*/  LDL.LU.64 R44, [R1+0x490] ;  /* 0x00049000012c7983 */ /* 0x000ea80000300a00 */
[----:B------:R-:W2:Y:S04]  /*20ee0*/  LDL.LU.64 R46, [R1+0x498] ;  /* 0x00049800012e7983 */ /* 0x000ea80000300a00 */
[----:B------:R-:W3:Y:S04]  /*20ef0*/  LDL.LU.64 R40, [R1+0xc0] ;  /* 0x0000c00001287983 */ /* 0x000ee80000300a00 */
[----:B------:R-:W3:Y:S04]  /*20f00*/  LDL.LU.64 R42, [R1+0xc8] ;  /* 0x0000c800012a7983 */ /* 0x000ee80000300a00 */
[----:B0-----:R-:W3:Y:S04]  /*20f10*/  LDL.LU.64 R8, [R1+0x730] ;  /* 0x0007300001087983 */ /* 0x001ee80000300a00 */
[----:B------:R-:W3:Y:S01]  /*20f20*/  LDL.LU.64 R10, [R1+0x738] ;  /* 0x00073800010a7983 */ /* 0x000ee20000300a00 */
[C---:B----4-:R-:W-:Y:S08]  /*20f30*/  HMMA.16816.F32 R48, R28.reuse, R20, R32 ;  /* 0x000000141c30723c */ /* 0x050ff00000001820 */
[----:B------:R-:W-:Y:S01]  /*20f40*/  HMMA.16816.F32 R4, R28, R18, R4 ;  /* 0x000000121c04723c */ /* 0x000fe20000001804 */
[----:B------:R-:W4:Y:S04]  /*20f50*/  LDL.LU R58, [R1+0x164] ;  /* 0x00016400013a7983 */ /* 0x000f280000300800 */
[----:B------:R-:W4:Y:S04]  /*20f60*/  LDL.LU R59, [R1+0x160] ;  /* 0x00016000013b7983 */ /* 0x000f280000300800 */
[----:B------:R-:W-:Y:S04]  /*20f70*/  STL.64 [R1+0x1de8], R22 ;  /* 0x001de81601007387 */ /* 0x000fe80000100a00 */
[----:B------:R-:W-:Y:S01]  /*20f80*/  STL.64 [R1+0x1de0], R20 ;  /* 0x001de01401007387 */ /* 0x000fe20000100a00 */
[----:B------:R-:W-:-:S02]  /*20f90*/  IMAD.MOV.U32 R2, RZ, RZ, R24 ;  /* 0x000000ffff027224 */ /* 0x000fc400078e0018 */
[----:B------:R-:W-:Y:S01]  /*20fa0*/  IMAD.MOV.U32 R3, RZ, RZ, R25 ;  /* 0x000000ffff037224 */ /* 0x000fe200078e0019 */
[----:B------:R-:W-:Y:S04]  /*20fb0*/  STL.64 [R1+0x1d98], R50 ;  /* 0x001d983201007387 */ /* 0x000fe80000100a00 */
[----:B------:R-:W-:Y:S04]  /*20fc0*/  STL.64 [R1+0x1d90], R48 ;  /* 0x001d903001007387 */ /* 0x000fe80000100a00 */
[----:B------:R-:W-:Y:S04]  /*20fd0*/  STL.64 [R1+0x1da8], R6 ;  /* 0x001da80601007387 */ /* 0x000fe80000100a00 */
[----:B------:R2:W-:Y:S04]  /*20fe0*/  STL.64 [R1+0x1da0], R4 ;  /* 0x001da00401007387 */ /* 0x0005e80000100a00 */
[----:B------:R-:W4:Y:S04]  /*20ff0*/  LDL.LU R24, [R1+0x16c] ;  /* 0x00016c0001187983 */ /* 0x000f280000300800 */
[----:B------:R-:W4:Y:S04]  /*21000*/  LDL.LU R27, [R1+0x168] ;  /* 0x00016800011b7983 */ /* 0x000f280000300800 */
[----:B------:R-:W4:Y:S04]  /*21010*/  LDL.LU R25, [R1+0x174] ;  /* 0x0001740001197983 */ /* 0x000f280000300800 */
[----:B------:R-:W4:Y:S01]  /*21020*/  LDL.LU R32, [R1+0x170] ;  /* 0x0001700001207983 */ /* 0x000f220000300800 */
[----:B------:R-:W-:-:S02]  /*21030*/  F2FP.F16.E4M3.UNPACK_B R16, R16 ;  /* 0x00000010ff10723e */ /* 0x000fc400020006ff */
[----:B------:R-:W-:Y:S01]  /*21040*/  F2FP.F16.E4M3.UNPACK_B R17, R0 ;  /* 0x00000000ff11723e */ /* 0x000fe200020006ff */
[----:B------:R-:W4:Y:S04]  /*21050*/  LDL.LU R60, [R1+0x17c] ;  /* 0x00017c00013c7983 */ /* 0x000f280000300800 */
[----:B------:R-:W4:Y:S04]  /*21060*/  LDL.LU R33, [R1+0x178] ;  /* 0x0001780001217983 */ /* 0x000f280000300800 */
        /* <DEDUP_REMOVED lines=9> */
[----:B------:R-:W4:Y:S01]  /*21100*/  LDL.LU R0, [R1+0x198] ;  /* 0x0001980001007983 */ /* 0x000f220000300800 */
[----:B------:R-:W-:-:S02]  /*21110*/  F2FP.F16.E4M3.UNPACK_B R12, R12 ;  /* 0x0000000cff0c723e */ /* 0x000fc400020006ff */
[----:B------:R-:W-:Y:S01]  /*21120*/  F2FP.F16.E4M3.UNPACK_B R13, R13 ;  /* 0x0000000dff0d723e */ /* 0x000fe200020006ff */
[----:B--2---:R-:W-:-:S15]  /*21130*/  HMMA.16816.F32 R4, R28, R16, R44 ;  /* 0x000000101c04723c */ /* 0x004fde000000182c */
[----:B------:R-:W-:-:S04]  /*21140*/  NOP ;  /* 0x0000000000007918 */ /* 0x000fc80000000000 */
[----:B------:R-:W-:Y:S04]  /*21150*/  STL.64 [R1], R4 ;  /* 0x0000000401007387 */ /* 0x000fe80000100a00 */
[----:B------:R3:W-:Y:S02]  /*21160*/  STL.64 [R1+0x8], R6 ;  /* 0x0000080601007387 */ /* 0x0007e40000100a00 */
[----:B---3--:R-:W-:-:S15]  /*21170*/  HMMA.16816.F32 R4, R28, R14, R40 ;  /* 0x0000000e1c04723c */ /* 0x008fde0000001828 */
[----:B------:R-:W-:-:S04]  /*21180*/  NOP ;  /* 0x0000000000007918 */ /* 0x000fc80000000000 */
[----:B------:R-:W-:Y:S04]  /*21190*/  STL.64 [R1+0x90], R4 ;  /* 0x0000900401007387 */ /* 0x000fe80000100a00 */
[----:B------:R0:W-:Y:S02]  /*211a0*/  STL.64 [R1+0x98], R6 ;  /* 0x0000980601007387 */ /* 0x0001e40000100a00 */
[----:B0-----:R-:W-:Y:S01]  /*211b0*/  HMMA.16816.F32 R4, R28, R12, R8 ;  /* 0x0000000c1c04723c */ /* 0x001fe20000001808 */
[----:B----4-:R-:W-:-:S15]  /*211c0*/  IMAD R26, R59, 0x100, R58 ;  /* 0x000001003b1a7824 */ /* 0x010fde00078e023a */
[----:B------:R-:W-:-:S03]  /*211d0*/  NOP ;  /* 0x0000000000007918 */ /* 0x000fc60000000000 */
[----:B------:R0:W-:Y:S04]  /*211e0*/  STL.64 [R1+0x350], R4 ;  /* 0x0003500401007387 */ /* 0x0001e80000100a00 */
[----:B------:R1:W-:Y:S04]  /*211f0*/  STL.64 [R1+0x358], R6 ;  /* 0x0003580601007387 */ /* 0x0003e80000100a00 */
[----:B0-----:R-:W2:Y:S04]  /*21200*/  LDL.LU.64 R4, [R1+0x7a0] ;  /* 0x0007a00001047983 */ /* 0x001ea80000300a00 */
[----:B-1----:R-:W2:Y:S04]  /*21210*/  LDL.LU.64 R6, [R1+0x7a8] ;  /* 0x0007a80001067983 */ /* 0x002ea80000300a00 */
[----:B------:R-:W3:Y:S04]  /*21220*/  LDL.LU.64 R20, [R1+0x720] ;  /* 0x0007200001147983 */ /* 0x000ee80000300a00 */
[----:B------:R-:W3:Y:S04]  /*21230*/  LDL.LU.64 R22, [R1+0x728] ;  /* 0x0007280001167983 */ /* 0x000ee80000300a00 */
[----:B------:R-:W4:Y:S04]  /*21240*/  LDL.LU.64 R56, [R1+0x710] ;  /* 0x0007100001387983 */ /* 0x000f280000300a00 */
[----:B------:R-:W4:Y:S04]  /*21250*/  LDL.LU.64 R58, [R1+0x718] ;  /* 0x00071800013a7983 */ /* 0x000f280000300a00 */
[----:B------:R-:W3:Y:S04]  /*21260*/  LDL.LU.64 R52, [R1+0x700] ;  /* 0x0007000001347983 */ /* 0x000ee80000300a00 */
        /* <DEDUP_REMOVED lines=8> */
[----:B------:R-:W3:Y:S01]  /*212f0*/  LDL.LU.64 R10, [R1+0x6c8] ;  /* 0x0006c800010a7983 */ /* 0x000ee20000300a00 */
[----:B------:R-:W-:-:S02]  /*21300*/  IMAD R27, R27, 0x100, R24 ;  /* 0x000001001b1b7824 */ /* 0x000fc400078e0218 */
[----:B------:R-:W-:Y:S01]  /*21310*/  IMAD R32, R32, 0x100, R25 ;  /* 0x0000010020207824 */ /* 0x000fe200078e0219 */
[----:B------:R-:W3:Y:S04]  /*21320*/  LDL.LU R24, [R1+0x1df4] ;  /* 0x001df40001187983 */ /* 0x000ee80000300800 */
[----:B------:R-:W3:Y:S01]  /*21330*/  LDL.LU R25, [R1+0x1df0] ;  /* 0x001df00001197983 */ /* 0x000ee20000300800 */
[----:B------:R-:W-:Y:S02]  /*21340*/  F2FP.F16.E4M3.UNPACK_B R2, R2 ;  /* 0x00000002ff02723e */ /* 0x000fe400020006ff */
[----:B------:R-:W-:Y:S01]  /*21350*/  F2FP.F16.E4M3.UNPACK_B R3, R3 ;  /* 0x00000003ff03723e */ /* 0x000fe200020006ff */
[----:B------:R-:W-:-:S06]  /*21360*/  IMAD R33, R33, 0x100, R60 ;  /* 0x0000010021217824 */ /* 0x000fcc00078e023c */
[----:B--2---:R-:W-:Y:S01]  /*21370*/  HMMA.16816.F32 R28, R28, R2, R4 ;  /* 0x000000021c1c723c */ /* 0x004fe20000001804 */
[----:B------:R-:W2:Y:S04]  /*21380*/  LDL.LU.64 R4, [R1+0x790] ;  /* 0x0007900001047983 */ /* 0x000ea80000300a00 */
[----:B------:R-:W2:-:S14]  /*21390*/  LDL.LU.64 R6, [R1+0x798] ;  /* 0x0007980001067983 */ /* 0x000e9c0000300a00 */
[----:B------:R0:W-:Y:S04]  /*213a0*/  STL.64 [R1+0x80], R28 ;  /* 0x0000801c01007387 */ /* 0x0001e80000100a00 */
[----:B------:R1:W-:Y:S01]  /*213b0*/  STL.64 [R1+0x88], R30 ;  /* 0x0000881e01007387 */ /* 0x0003e20000100a00 */
[----:B0-----:R-:W-:Y:S02]  /*213c0*/  F2FP.F16.E4M3.UNPACK_B R28, R26 ;  /* 0x0000001aff1c723e */ /* 0x001fe400020006ff */
[----:B------:R-:W-:Y:S02]  /*213d0*/  F2FP.F16.E4M3.UNPACK_B R29, R27 ;  /* 0x0000001bff1d723e */ /* 0x000fe400020006ff */
[----:B-1----:R-:W-:Y:S02]  /*213e0*/  F2FP.F16.E4M3.UNPACK_B R30, R32 ;  /* 0x00000020ff1e723e */ /* 0x002fe400020006ff */
[----:B------:R-:W-:-:S07]  /*213f0*/  F2FP.F16.E4M3.UNPACK_B R31, R33 ;  /* 0x00000021ff1f723e */ /* 0x000fce00020006ff */
[----:B---3--:R-:W-:-:S15]  /*21400*/  HMMA.16816.F32 R20, R28, R24, R20 ;  /* 0x000000181c14723c */ /* 0x008fde0000001814 */
[----:B------:R-:W-:-:S04]  /*21410*/  NOP ;  /* 0x0000000000007918 */ /* 0x000fc80000000000 */
[----:B------:R-:W-:Y:S04]  /*21420*/  STL.64 [R1+0x340], R20 ;  /* 0x0003401401007387 */ /* 0x000fe80000100a00 */
[----:B------:R0:W-:Y:S04]  /*21430*/  STL.64 [R1+0x348], R22 ;  /* 0x0003481601007387 */ /* 0x0001e80000100a00 */
[----:B0-----:R-:W4:Y:S04]  /*21440*/  LDL.LU.64 R22, [R1+0x1de8] ;  /* 0x001de80001167983 */ /* 0x001f280000300a00 */
[----:B------:R-:W3:Y:S01]  /*21450*/  LDL.LU.64 R20, [R1+0x1de0] ;  /* 0x001de00001147983 */ /* 0x000ee20000300a00 */
[C---:B------:R-:W-:Y:S08]  /*21460*/  HMMA.16816.F32 R48, R28.reuse, R18, R48 ;  /* 0x000000121c30723c */ /* 0x040ff00000001830 */
[C---:B------:R-:W-:Y:S08]  /*21470*/  HMMA.16816.F32 R44, R28.reuse, R16, R44 ;  /* 0x000000101c2c723c */ /* 0x040ff0000000182c */
[C---:B------:R-:W-:Y:S08]  /*21480*/  HMMA.16816.F32 R40, R28.reuse, R14, R40 ;  /* 0x0000000e1c28723c */ /* 0x040ff00000001828 */
[----:B------:R-:W-:Y:S01]  /*21490*/  HMMA.16816.F32 R8, R28, R12, R8 ;  /* 0x0000000c1c08723c */ /* 0x000fe20000001808 */
[----:B------:R-:W-:-:S02]  /*214a0*/  IMAD R26, R39, 0x100, R61 ;  /* 0x00000100271a7824 */ /* 0x000fc400078e023d */
[----:B------:R-:W-:Y:S02]  /*214b0*/  IMAD R27, R35, 0x100, R37 ;  /* 0x00000100231b7824 */ /* 0x000fe400078e0225 */
[----:B------:R-:W-:Y:S02]  /*214c0*/  IMAD R32, R36, 0x100, R34 ;  /* 0x0000010024207824 */ /* 0x000fe400078e0222 */
[----:B------:R-:W-:Y:S01]  /*214d0*/  IMAD R33, R0, 0x100, R38 ;  /* 0x0000010000217824 */ /* 0x000fe200078e0226 */
[C---:B--2---:R-:W-:Y:S08]  /*214e0*/  HMMA.16816.F32 R4, R28.reuse, R2, R4 ;  /* 0x000000021c04723c */ /* 0x044ff00000001804 */
[C---:B----4-:R-:W-:Y:S08]  /*214f0*/  HMMA.16816.F32 R56, R28.reuse, R22, R56 ;  /* 0x000000161c38723c */ /* 0x050ff00000001838 */
[----:B---3--:R-:W-:Y:S11]  /*21500*/  HMMA.16816.F32 R52, R28, R20, R52 ;  /* 0x000000141c34723c */ /* 0x008ff60000001834 */
[----:B------:R-:W-:Y:S04]  /*21510*/  STL.64 [R1+0x330], R56 ;  /* 0x0003303801007387 */ /* 0x000fe80000100a00 */
[----:B------:R0:W-:Y:S04]  /*21520*/  STL.64 [R1+0x338], R58 ;  /* 0x0003383a01007387 */ /* 0x0001e80000100a00 */
        /* <DEDUP_REMOVED lines=10> */
[----:B0-----:R-:W4:Y:S04]  /*215d0*/  LDL.LU R58, [R1+0x1a4] ;  /* 0x0001a400013a7983 */ /* 0x001f280000300800 */
[----:B------:R-:W4:Y:S04]  /*215e0*/  LDL.LU R59, [R1+0x1a0] ;  /* 0x0001a000013b7983 */ /* 0x000f280000300800 */
[----:B-1----:R-:W4:Y:S04]  /*215f0*/  LDL.LU.64 R52, [R1+0x6a0] ;  /* 0x0006a00001347983 */ /* 0x002f280000300a00 */
[----:B--2---:R-:W2:Y:S04]  /*21600*/  LDL.LU.64 R54, [R1+0x6a8] ;  /* 0x0006a80001367983 */ /* 0x004ea80000300a00 */
[----:B------:R0:W-:Y:S04]  /*21610*/  STL.64 [R1+0x70], R4 ;  /* 0x0000700401007387 */ /* 0x0001e80000100a00 */
[----:B------:R1:W-:Y:S04]  /*21620*/  STL.64 [R1+0x78], R6 ;  /* 0x0000780601007387 */ /* 0x0003e80000100a00 */
[----:B---3--:R-:W3:Y:S04]  /*21630*/  LDL.LU.64 R48, [R1+0x690] ;  /* 0x0006900001307983 */ /* 0x008ee80000300a00 */
[----:B----4-:R-:W3:Y:S04]  /*21640*/  LDL.LU.64 R50, [R1+0x698] ;  /* 0x0006980001327983 */ /* 0x010ee80000300a00 */
[----:B------:R-:W4:Y:S04]  /*21650*/  LDL.LU.64 R44, [R1+0x680] ;  /* 0x00068000012c7983 */ /* 0x000f280000300a00 */
[----:B------:R-:W4:Y:S04]  /*21660*/  LDL.LU.64 R46, [R1+0x688] ;  /* 0x00068800012e7983 */ /* 0x000f280000300a00 */
[----:B------:R-:W2:Y:S04]  /*21670*/  LDL.LU.64 R40, [R1+0x670] ;  /* 0x0006700001287983 */ /* 0x000ea80000300a00 */
[----:B------:R-:W2:Y:S04]  /*21680*/  LDL.LU.64 R42, [R1+0x678] ;  /* 0x00067800012a7983 */ /* 0x000ea80000300a00 */
[----:B------:R-:W2:Y:S04]  /*21690*/  LDL.LU.64 R8, [R1+0x660] ;  /* 0x0006600001087983 */ /* 0x000ea80000300a00 */
[----:B------:R-:W2:Y:S04]  /*216a0*/  LDL.LU.64 R10, [R1+0x668] ;  /* 0x00066800010a7983 */ /* 0x000ea80000300a00 */
[----:B0-----:R-:W2:Y:S04]  /*216b0*/  LDL.LU.64 R4, [R1+0x650] ;  /* 0x0006500001047983 */ /* 0x001ea80000300a00 */
[----:B-1----:R-:W2:Y:S04]  /*216c0*/  LDL.LU.64 R6, [R1+0x658] ;  /* 0x0006580001067983 */ /* 0x002ea80000300a00 */
[----:B------:R0:W-:Y:S04]  /*216d0*/  STL [R1+0x1ddc], R2 ;  /* 0x001ddc0201007387 */ /* 0x0001e80000100800 */
[----:B0-----:R-:W2:Y:S04]  /*216e0*/  LDL.LU R2, [R1+0x1ac] ;  /* 0x0001ac0001027983 */ /* 0x001ea80000300800 */
[----:B------:R0:W-:Y:S04]  /*216f0*/  STL [R1+0x1dd8], R3 ;  /* 0x001dd80301007387 */ /* 0x0001e80000100800 */
[----:B0-----:R-:W2:Y:S04]  /*21700*/  LDL.LU R3, [R1+0x1b4] ;  /* 0x0001b40001037983 */ /* 0x001ea80000300800 */
[----:B------:R-:W2:Y:S04]  /*21710*/  LDL.LU R60, [R1+0x1b8] ;  /* 0x0001b800013c7983 */ /* 0x000ea80000300800 */
[----:B------:R-:W2:Y:S04]  /*21720*/  LDL.LU R61, [R1+0x1c4] ;  /* 0x0001c400013d7983 */ /* 0x000ea80000300800 */
[----:B------:R-:W2:Y:S04]  /*21730*/  LDL.LU R39, [R1+0x1c0] ;  /* 0x0001c00001277983 */ /* 0x000ea80000300800 */
[----:B------:R-:W2:Y:S04]  /*21740*/  LDL.LU R37, [R1+0x1cc] ;  /* 0x0001cc0001257983 */ /* 0x000ea80000300800 */
[----:B------:R-:W2:Y:S04]  /*21750*/  LDL.LU R35, [R1+0x1c8] ;  /* 0x0001c80001237983 */ /* 0x000ea80000300800 */
[----:B------:R-:W2:Y:S04]  /*21760*/  LDL.LU R34, [R1+0x1d4] ;  /* 0x0001d40001227983 */ /* 0x000ea80000300800 */
[----:B------:R-:W2:Y:S04]  /*21770*/  LDL.LU R36, [R1+0x1d0] ;  /* 0x0001d00001247983 */ /* 0x000ea80000300800 */
[----:B------:R-:W2:Y:S01]  /*21780*/  LDL.LU R38, [R1+0x1dc] ;  /* 0x0001dc0001267983 */ /* 0x000ea20000300800 */
[----:B------:R-:W-:-:S02]  /*21790*/  F2FP.F16.E4M3.UNPACK_B R29, R27 ;  /* 0x0000001bff1d723e */ /* 0x000fc400020006ff */
[----:B------:R-:W-:Y:S02]  /*217a0*/  F2FP.F16.E4M3.UNPACK_B R30, R32 ;  /* 0x00000020ff1e723e */ /* 0x000fe400020006ff */
[----:B------:R-:W-:Y:S02]  /*217b0*/  F2FP.F16.E4M3.UNPACK_B R28, R26 ;  /* 0x0000001aff1c723e */ /* 0x000fe400020006ff */
[----:B------:R-:W-:Y:S01]  /*217c0*/  F2FP.F16.E4M3.UNPACK_B R31, R33 ;  /* 0x00000021ff1f723e */ /* 0x000fe200020006ff */
[----:B--2---:R-:W-:Y:S04]  /*217d0*/  STL.64 [R1+0x1dd0], R38 ;  /* 0x001dd02601007387 */ /* 0x004fe80000100a00 */
[----:B------:R0:W-:Y:S04]  /*217e0*/  STL.64 [R1+0x1dc8], R36 ;  /* 0x001dc82401007387 */ /* 0x0001e80000100a00 */
[----:B0-----:R-:W2:Y:S04]  /*217f0*/  LDL.LU.64 R36, [R1+0x6b0] ;  /* 0x0006b00001247983 */ /* 0x001ea80000300a00 */
[----:B------:R-:W2:Y:S04]  /*21800*/  LDL.LU.64 R38, [R1+0x6b8] ;  /* 0x0006b80001267983 */ /* 0x000ea80000300a00 */
[----:B------:R-:W3:Y:S04]  /*21810*/  LDL.LU R0, [R1+0x1d8] ;  /* 0x0001d80001007983 */ /* 0x000ee80000300800 */
[----:B------:R-:W3:Y:S04]  /*21820*/  LDL.LU R27, [R1+0x1a8] ;  /* 0x0001a800011b7983 */ /* 0x000ee80000300800 */
[----:B------:R-:W3:Y:S04]  /*21830*/  LDL.LU R32, [R1+0x1b0] ;  /* 0x0001b00001207983 */ /* 0x000ee80000300800 */
[----:B------:R-:W3:Y:S01]  /*21840*/  LDL.LU R33, [R1+0x1bc] ;  /* 0x0001bc0001217983 */ /* 0x000ee20000300800 */
[C---:B------:R-:W-:Y:S08]  /*21850*/  HMMA.16816.F32 R52, R28.reuse, R22, R52 ;  /* 0x000000161c34723c */ /* 0x040ff00000001834 */
[C---:B----4-:R-:W-:Y:S08]  /*21860*/  HMMA.16816.F32 R44, R28.reuse, R18, R44 ;  /* 0x000000121c2c723c */ /* 0x050ff0000000182c */
[----:B------:R-:W-:Y:S01]  /*21870*/  HMMA.16816.F32 R40, R28, R16, R40 ;  /* 0x000000101c28723c */ /* 0x000fe20000001828 */
[----:B------:R-:W-:-:S07]  /*21880*/  IMAD R26, R59, 0x100, R58 ;  /* 0x000001003b1a7824 */ /* 0x000fce00078e023a */
[----:B--2---:R-:W-:-:S15]  /*21890*/  HMMA.16816.F32 R36, R28, R24, R36 ;  /* 0x000000181c24723c */ /* 0x004fde0000001824 */
[----:B------:R-:W-:-:S04]  /*218a0*/  NOP ;  /* 0x0000000000007918 */ /* 0x000fc80000000000 */
[----:B------:R-:W-:Y:S04]  /*218b0*/  STL.64 [R1+0x2d0], R36 ;  /* 0x0002d02401007387 */ /* 0x000fe80000100a00 */
[----:B------:R3:W-:Y:S02]  /*218c0*/  STL.64 [R1+0x2d8], R38 ;  /* 0x0002d82601007387 */ /* 0x0007e40000100a00 */
[----:B---3--:R-:W-:Y:S02]  /*218d0*/  HMMA.16816.F32 R36, R28, R20, R48 ;  /* 0x000000141c24723c */ /* 0x008fe40000001830 */
[----:B------:R-:W-:Y:S04]  /*218e0*/  STL.64 [R1+0x2c0], R52 ;  /* 0x0002c03401007387 */ /* 0x000fe80000100a00 */
[----:B------:R-:W-:-:S13]  /*218f0*/  STL.64 [R1+0x2c8], R54 ;  /* 0x0002c83601007387 */ /* 0x000fda0000100a00 */
[----:B------:R-:W-:Y:S04]  /*21900*/  STL.64 [R1+0x2b0], R36 ;  /* 0x0002b02401007387 */ /* 0x000fe80000100a00 */
[----:B------:R0:W-:Y:S02]  /*21910*/  STL.64 [R1+0x2b8], R38 ;  /* 0x0002b82601007387 */ /* 0x0001e40000100a00 */
[C---:B0-----:R-:W-:Y:S08]  /*21920*/  HMMA.16816.F32 R36, R28.reuse, R14, R8 ;  /* 0x0000000e1c24723c */ /* 0x041ff00000001808 */
[----:B------:R-:W-:Y:S01]  /*21930*/  HMMA.16816.F32 R8, R28, R12, R4 ;  /* 0x0000000c1c08723c */ /* 0x000fe20000001804 */
[----:B------:R-:W-:Y:S04]  /*21940*/  STL.64 [R1+0x2a0], R44 ;  /* 0x0002a02c01007387 */ /* 0x000fe80000100a00 */
[----:B------:R-:W-:Y:S04]  /*21950*/  STL.64 [R1+0x2a8], R46 ;  /* 0x0002a82e01007387 */ /* 0x000fe80000100a00 */
[----:B------:R-:W-:Y:S04]  /*21960*/  STL.64 [R1+0x290], R40 ;  /* 0x0002902801007387 */ /* 0x000fe80000100a00 */
[----:B------:R-:W-:Y:S04]  /*21970*/  STL.64 [R1+0x298], R42 ;  /* 0x0002982a01007387 */ /* 0x000fe80000100a00 */
[----:B------:R0:W-:Y:S04]  /*21980*/  STL.64 [R1+0x280], R36 ;  /* 0x0002802401007387 */ /* 0x0001e80000100a00 */
[----:B------:R1:W-:Y:S04]  /*21990*/  STL.64 [R1+0x288], R38 ;  /* 0x0002882601007387 */ /* 0x0003e80000100a00 */
[----:B------:R-:W2:Y:S04]  /*219a0*/  LDL.LU.64 R4, [R1+0x780] ;  /* 0x0007800001047983 */ /* 0x000ea80000300a00 */
[----:B------:R3:W-:Y:S04]  /*219b0*/  STL.64 [R1+0x270], R8 ;  /* 0x0002700801007387 */ /* 0x0007e80000100a00 */
[----:B------:R4:W-:Y:S04]  /*219c0*/  STL.64 [R1+0x278], R10 ;  /* 0x0002780a01007387 */ /* 0x0009e80000100a00 */
[----:B------:R-:W2:Y:S04]  /*219d0*/  LDL.LU.64 R6, [R1+0x788] ;  /* 0x0007880001067983 */ /* 0x000ea80000300a00 */
[----:B0-----:R-:W2:Y:S04]  /*219e0*/  LDL.LU.64 R36, [R1+0x640] ;  /* 0x0006400001247983 */ /* 0x001ea80000300a00 */
[----:B-1----:R-:W2:Y:S04]  /*219f0*/  LDL.LU.64 R38, [R1+0x648] ;  /* 0x0006480001267983 */ /* 0x002ea80000300a00 */
[----:B------:R-:W2:Y:S04]  /*21a00*/  LDL.LU.64 R56, [R1+0x630] ;  /* 0x0006300001387983 */ /* 0x000ea80000300a00 */
        /* <DEDUP_REMOVED lines=9> */
[----:B---3--:R-:W3:Y:S04]  /*21aa0*/  LDL.LU.64 R8, [R1+0x5e0] ;  /* 0x0005e00001087983 */ /* 0x008ee80000300a00 */
[----:B----4-:R-:W3:Y:S01]  /*21ab0*/  LDL.LU.64 R10, [R1+0x5e8] ;  /* 0x0005e800010a7983 */ /* 0x010ee20000300a00 */
[----:B------:R-:W-:-:S02]  /*21ac0*/  IMAD R27, R27, 0x100, R2 ;  /* 0x000001001b1b7824 */ /* 0x000fc400078e0202 */
[----:B------:R-:W-:Y:S01]  /*21ad0*/  IMAD R32, R32, 0x100, R3 ;  /* 0x0000010020207824 */ /* 0x000fe200078e0203 */
[----:B------:R-:W2:Y:S04]  /*21ae0*/  LDL.LU R2, [R1+0x1ddc] ;  /* 0x001ddc0001027983 */ /* 0x000ea80000300800 */
[----:B------:R-:W2:Y:S01]  /*21af0*/  LDL.LU R3, [R1+0x1dd8] ;  /* 0x001dd80001037983 */ /* 0x000ea20000300800 */
[----:B------:R-:W-:Y:S01]  /*21b00*/  IMAD R33, R60, 0x100, R33 ;  /* 0x000001003c217824 */ /* 0x000fe200078e0221 */
[----:B--2---:R-:W-:Y:S02]  /*21b10*/  HMMA.16816.F32 R28, R28, R2, R4 ;  /* 0x000000021c1c723c */ /* 0x004fe40000001804 */
[----:B------:R-:W2:Y:S04]  /*21b20*/  LDL.LU.64 R4, [R1+0x770] ;  /* 0x0007700001047983 */ /* 0x000ea80000300a00 */
[----:B------:R-:W2:-:S13]  /*21b30*/  LDL.LU.64 R6, [R1+0x778] ;  /* 0x0007780001067983 */ /* 0x000e9a0000300a00 */
[----:B------:R0:W-:Y:S04]  /*21b40*/  STL.64 [R1+0x60], R28 ;  /* 0x0000601c01007387 */ /* 0x0001e80000100a00 */
[----:B------:R1:W-:Y:S01]  /*21b50*/  STL.64 [R1+0x68], R30 ;  /* 0x0000681e01007387 */ /* 0x0003e20000100a00 */
[----:B0-----:R-:W-:Y:S02]  /*21b60*/  F2FP.F16.E4M3.UNPACK_B R28, R26 ;  /* 0x0000001aff1c723e */ /* 0x001fe400020006ff */
[----:B------:R-:W-:Y:S02]  /*21b70*/  F2FP.F16.E4M3.UNPACK_B R29, R27 ;  /* 0x0000001bff1d723e */ /* 0x000fe400020006ff */
[----:B-1----:R-:W-:Y:S02]  /*21b80*/  F2FP.F16.E4M3.UNPACK_B R30, R32 ;  /* 0x00000020ff1e723e */ /* 0x002fe400020006ff */
[----:B------:R-:W-:-:S07]  /*21b90*/  F2FP.F16.E4M3.UNPACK_B R31, R33 ;  /* 0x00000021ff1f723e */ /* 0x000fce00020006ff */
[----:B------:R-:W-:-:S15]  /*21ba0*/  HMMA.16816.F32 R36, R28, R24, R36 ;  /* 0x000000181c24723c */ /* 0x000fde0000001824 */
[----:B------:R-:W-:-:S04]  /*21bb0*/  NOP ;  /* 0x0000000000007918 */ /* 0x000fc80000000000 */
[----:B------:R-:W-:Y:S04]  /*21bc0*/  STL.64 [R1+0x260], R36 ;  /* 0x0002602401007387 */ /* 0x000fe80000100a00 */
[----:B------:R0:W-:Y:S04]  /*21bd0*/  STL.64 [R1+0x268], R38 ;  /* 0x0002682601007387 */ /* 0x0001e80000100a00 */
[----:B0-----:R-:W4:Y:S04]  /*21be0*/  LDL.LU.64 R38, [R1+0x1dd0] ;  /* 0x001dd00001267983 */ /* 0x001f280000300a00 */
[----:B------:R-:W4:Y:S01]  /*21bf0*/  LDL.LU.64 R36, [R1+0x1dc8] ;  /* 0x001dc80001247983 */ /* 0x000f220000300a00 */
[C---:B------:R-:W-:Y:S08]  /*21c00*/  HMMA.16816.F32 R56, R28.reuse, R22, R56 ;  /* 0x000000161c38723c */ /* 0x040ff00000001838 */
[C---:B------:R-:W-:Y:S08]  /*21c10*/  HMMA.16816.F32 R52, R28.reuse, R20, R52 ;  /* 0x000000141c34723c */ /* 0x040ff00000001834 */
[C---:B------:R-:W-:Y:S08]  /*21c20*/  HMMA.16816.F32 R48, R28.reuse, R18, R48 ;  /* 0x000000121c30723c */ /* 0x040ff00000001830 */
[C---:B------:R-:W-:Y:S08]  /*21c30*/  HMMA.16816.F32 R44, R28.reuse, R16, R44 ;  /* 0x000000101c2c723c */ /* 0x040ff0000000182c */
[C---:B------:R-:W-:Y:S08]  /*21c40*/  HMMA.16816.F32 R40, R28.reuse, R14, R40 ;  /* 0x0000000e1c28723c */ /* 0x040ff00000001828 */
[C---:B---3--:R-:W-:Y:S01]  /*21c50*/  HMMA.16816.F32 R8, R28.reuse, R12, R8 ;  /* 0x0000000c1c08723c */ /* 0x048fe20000001808 */
        /* <DEDUP_REMOVED lines=15> */
[----:B---3--:R-:W3:Y:S01]  /*21d50*/  LDL.LU.64 R54, [R1+0x5c8] ;  /* 0x0005c80001367983 */ /* 0x008ee20000300a00 */
[----:B--2---:R-:W-:-:S15]  /*21d60*/  HMMA.16816.F32 R4, R28, R2, R4 ;  /* 0x000000021c04723c */ /* 0x004fde0000001804 */
[----:B------:R-:W-:-:S04]  /*21d70*/  NOP ;  /* 0x0000000000007918 */ /* 0x000fc80000000000 */
[----:B------:R0:W-:Y:S04]  /*21d80*/  STL.64 [R1+0x50], R4 ;  /* 0x0000500401007387 */ /* 0x0001e80000100a00 */
[----:B------:R1:W-:Y:S04]  /*21d90*/  STL.64 [R1+0x58], R6 ;  /* 0x0000580601007387 */ /* 0x0003e80000100a00 */
        /* <DEDUP_REMOVED lines=14> */
[----:B------:R-:W2:Y:S01]  /*21e80*/  LDL.LU R60, [R1+0x7e0] ;  /* 0x0007e000013c7983 */ /* 0x000ea20000300800 */
[----:B----4-:R-:W-:-:S02]  /*21e90*/  IMAD R26, R39, 0x100, R61 ;  /* 0x00000100271a7824 */ /* 0x010fc400078e023d */
[----:B------:R-:W-:Y:S01]  /*21ea0*/  IMAD R27, R35, 0x100, R37 ;  /* 0x00000100231b7824 */ /* 0x000fe200078e0225 */
[----:B------:R-:W4:Y:S04]  /*21eb0*/  LDL.LU R61, [R1+0x7ec] ;  /* 0x0007ec00013d7983 */ /* 0x000f280000300800 */
[----:B------:R-:W2:Y:S04]  /*21ec0*/  LDL.LU R39, [R1+0x7e8] ;  /* 0x0007e80001277983 */ /* 0x000ea80000300800 */
[----:B------:R-:W2:Y:S01]  /*21ed0*/  LDL.LU R37, [R1+0x7f4] ;  /* 0x0007f40001257983 */ /* 0x000ea20000300800 */
[----:B------:R-:W-:-:S03]  /*21ee0*/  IMAD R32, R36, 0x100, R34 ;  /* 0x0000010024207824 */ /* 0x000fc600078e0222 */
[----:B------:R-:W2:Y:S04]  /*21ef0*/  LDL.LU R35, [R1+0x7f0] ;  /* 0x0007f00001237983 */ /* 0x000ea80000300800 */
[----:B------:R-:W2:Y:S01]  /*21f00*/  LDL.LU R34, [R1+0x7fc] ;  /* 0x0007fc0001227983 */ /* 0x000ea20000300800 */
[----:B------:R-:W-:-:S03]  /*21f10*/  IMAD R33, R0, 0x100, R38 ;  /* 0x0000010000217824 */ /* 0x000fc600078e0226 */
[----:B------:R-:W2:Y:S04]  /*21f20*/  LDL.LU R36, [R1+0x7f8] ;  /* 0x0007f80001247983 */ /* 0x000ea80000300800 */
[----:B------:R-:W2:Y:S01]  /*21f30*/  LDL.LU R38, [R1+0x804] ;  /* 0x0008040001267983 */ /* 0x000ea20000300800 */
[----:B------:R-:W-:Y:S02]  /*21f40*/  F2FP.F16.E4M3.UNPACK_B R29, R27 ;  /* 0x0000001bff1d723e */ /* 0x000fe400020006ff */
        /* <DEDUP_REMOVED lines=12> */
[C---:B------:R-:W-:Y:S08]  /*22010*/  HMMA.16816.F32 R44, R28.reuse, R18, R44 ;  /* 0x000000121c2c723c */ /* 0x040ff0000000182c */
[C---:B------:R-:W-:Y:S08]  /*22020*/  HMMA.16816.F32 R8, R28.reuse, R14, R8 ;  /* 0x0000000e1c08723c */ /* 0x040ff00000001808 */
[----:B------:R-:W-:Y:S01]  /*22030*/  HMMA.16816.F32 R4, R28, R12, R4 ;  /* 0x0000000c1c04723c */ /* 0x000fe20000001804 */
[----:B------:R-:W-:-:S07]  /*22040*/  IMAD R26, R59, 0x100, R58 ;  /* 0x000001003b1a7824 */ /* 0x000fce00078e023a */
[----:B--2---:R-:W-:-:S15]  /*22050*/  HMMA.16816.F32 R36, R28, R24, R36 ;  /* 0x000000181c24723c */ /* 0x004fde0000001824 */
[----:B------:R-:W-:-:S04]  /*22060*/  NOP ;  /* 0x0000000000007918 */ /* 0x000fc80000000000 */
[----:B------:R-:W-:Y:S04]  /*22070*/  STL.64 [R1+0x1f0], R36 ;  /* 0x0001f02401007387 */ /* 0x000fe80000100a00 */
[----:B------:R3:W-:Y:S02]  /*22080*/  STL.64 [R1+0x1f8], R38 ;  /* 0x0001f82601007387 */ /* 0x0007e40000100a00 */
[----:B---3--:R-:W-:-:S15]  /*22090*/  HMMA.16816.F32 R36, R28, R22, R52 ;  /* 0x000000161c24723c */ /* 0x008fde0000001834 */
[----:B------:R-:W-:-:S04]  /*220a0*/  NOP ;  /* 0x0000000000007918 */ /* 0x000fc80000000000 */
[----:B------:R-:W-:Y:S04]  /*220b0*/  STL.64 [R1+0x1e0], R36 ;  /* 0x0001e02401007387 */ /* 0x000fe80000100a00 */
[----:B------:R0:W-:Y:S02]  /*220c0*/  STL.64 [R1+0x1e8], R38 ;  /* 0x0001e82601007387 */ /* 0x0001e40000100a00 */
[----:B0-----:R-:W-:Y:S02]  /*220d0*/  HMMA.16816.F32 R36, R28, R16, R40 ;  /* 0x000000101c24723c */ /* 0x001fe40000001828 */
[----:B------:R-:W-:Y:S04]  /*220e0*/  STL.64 [R1+0x1d0], R48 ;  /* 0x0001d03001007387 */ /* 0x000fe80000100a00 */
[----:B------:R-:W-:Y:S04]  /*220f0*/  STL.64 [R1+0x1d8], R50 ;  /* 0x0001d83201007387 */ /* 0x000fe80000100a00 */
[----:B------:R-:W-:Y:S04]  /*22100*/  STL.64 [R1+0x1c0], R44 ;  /* 0x0001c02c01007387 */ /* 0x000fe80000100a00 */
[----:B------:R-:W-:Y:S05]  /*22110*/  STL.64 [R1+0x1c8], R46 ;  /* 0x0001c82e01007387 */ /* 0x000fea0000100a00 */
[----:B------:R0:W-:Y:S04]  /*22120*/  STL.64 [R1+0x1b0], R36 ;  /* 0x0001b02401007387 */ /* 0x0001e80000100a00 */
[----:B------:R1:W-:Y:S04]  /*22130*/  STL.64 [R1+0x1b8], R38 ;  /* 0x0001b82601007387 */ /* 0x0003e80000100a00 */
[----:B------:R-:W-:Y:S04]  /*22140*/  STL.64 [R1+0x1a0], R8 ;  /* 0x0001a00801007387 */ /* 0x000fe80000100a00 */
[----:B------:R-:W-:Y:S04]  /*22150*/  STL.64 [R1+0x1a8], R10 ;  /* 0x0001a80a01007387 */ /* 0x000fe80000100a00 */
[----:B0-----:R-:W2:Y:S04]  /*22160*/  LDL.LU.64 R36, [R1+0x760] ;  /* 0x0007600001247983 */ /* 0x001ea80000300a00 */
[----:B------:R0:W-:Y:S04]  /*22170*/  STL.64 [R1+0x190], R4 ;  /* 0x0001900401007387 */ /* 0x0001e80000100a00 */
[----:B------:R3:W-:Y:S04]  /*22180*/  STL.64 [R1+0x198], R6 ;  /* 0x0001980601007387 */ /* 0x0007e80000100a00 */
[----:B-1----:R-:W2:Y:S04]  /*22190*/  LDL.LU.64 R38, [R1+0x768] ;  /* 0x0007680001267983 */ /* 0x002ea80000300a00 */
[----:B0-----:R-:W2:Y:S04]  /*221a0*/  LDL.LU.64 R4, [R1+0x560] ;  /* 0x0005600001047983 */ /* 0x001ea80000300a00 */
[----:B---3--:R-:W3:Y:S04]  /*221b0*/  LDL.LU.64 R6, [R1+0x568] ;  /* 0x0005680001067983 */ /* 0x008ee80000300a00 */
        /* <DEDUP_REMOVED lines=11> */
[----:B------:R-:W2:Y:S01]  /*22270*/  LDL.LU.64 R10, [R1+0x508] ;  /* 0x00050800010a7983 */ /* 0x000ea20000300a00 */
[----:B------:R-:W-:-:S02]  /*22280*/  IMAD R27, R27, 0x100, R2 ;  /* 0x000001001b1b7824 */ /* 0x000fc400078e0202 */
[----:B------:R-:W-:Y:S01]  /*22290*/  IMAD R32, R32, 0x100, R3 ;  /* 0x0000010020207824 */ /* 0x000fe200078e0203 */
[----:B------:R-:W2:Y:S04]  /*222a0*/  LDL.LU R2, [R1+0x1dc4] ;  /* 0x001dc40001027983 */ /* 0x000ea80000300800 */
[----:B------:R-:W2:Y:S01]  /*222b0*/  LDL.LU R3, [R1+0x1dc0] ;  /* 0x001dc00001037983 */ /* 0x000ea20000300800 */
[----:B------:R-:W-:Y:S01]  /*222c0*/  IMAD R33, R60, 0x100, R33 ;  /* 0x000001003c217824 */ /* 0x000fe200078e0221 */
[----:B--2---:R-:W-:Y:S02]  /*222d0*/  HMMA.16816.F32 R28, R28, R2, R36 ;  /* 0x000000021c1c723c */ /* 0x004fe40000001824 */
[----:B------:R-:W4:Y:S04]  /*222e0*/  LDL.LU.64 R38, [R1+0x1db8] ;  /* 0x001db80001267983 */ /* 0x000f280000300a00 */
[----:B------:R-:W2:-:S13]  /*222f0*/  LDL.LU.64 R36, [R1+0x1db0] ;  /* 0x001db00001247983 */ /* 0x000e9a0000300a00 */
        /* <DEDUP_REMOVED lines=8> */
[----:B------:R0:W-:Y:S04]  /*22380*/  STL.64 [R1+0x180], R4 ;  /* 0x0001800401007387 */ /* 0x0001e80000100a00 */
[----:B------:R1:W-:Y:S04]  /*22390*/  STL.64 [R1+0x188], R6 ;  /* 0x0001880601007387 */ /* 0x0003e80000100a00 */
[----:B0-----:R-:W3:Y:S04]  /*223a0*/  LDL.LU.64 R4, [R1+0x750] ;  /* 0x0007500001047983 */ /* 0x001ee80000300a00 */
[----:B-1----:R-:W3:Y:S01]  /*223b0*/  LDL.LU.64 R6, [R1+0x758] ;  /* 0x0007580001067983 */ /* 0x002ee20000300a00 */
[C---:B------:R-:W-:Y:S08]  /*223c0*/  HMMA.16816.F32 R56, R28.reuse, R22, R56 ;  /* 0x000000161c38723c */ /* 0x040ff00000001838 */
[C---:B------:R-:W-:Y:S08]  /*223d0*/  HMMA.16816.F32 R52, R28.reuse, R20, R52 ;  /* 0x000000141c34723c */ /* 0x040ff00000001834 */
[C---:B------:R-:W-:Y:S08]  /*223e0*/  HMMA.16816.F32 R48, R28.reuse, R18, R48 ;  /* 0x000000121c30723c */ /* 0x040ff00000001830 */
[C---:B------:R-:W-:Y:S08]  /*223f0*/  HMMA.16816.F32 R44, R28.reuse, R16, R44 ;  /* 0x000000101c2c723c */ /* 0x040ff0000000182c */
[C---:B------:R-:W-:Y:S08]  /*22400*/  HMMA.16816.F32 R40, R28.reuse, R14, R40 ;  /* 0x0000000e1c28723c */ /* 0x040ff00000001828 */
[----:B------:R-:W-:Y:S01]  /*22410*/  HMMA.16816.F32 R8, R28, R12, R8 ;  /* 0x0000000c1c08723c */ /* 0x000fe20000001808 */
[----:B------:R-:W-:Y:S04]  /*22420*/  STL.64 [R1+0x170], R56 ;  /* 0x0001703801007387 */ /* 0x000fe80000100a00 */
        /* <DEDUP_REMOVED lines=9> */
[----:B------:R0:W-:Y:S04]  /*224c0*/  STL.64 [R1+0x120], R8 ;  /* 0x0001200801007387 */ /* 0x0001e80000100a00 */
[----:B------:R1:W-:Y:S04]  /*224d0*/  STL.64 [R1+0x128], R10 ;  /* 0x0001280a01007387 */ /* 0x0003e80000100a00 */
[----:B0-----:R-:W3:Y:S04]  /*224e0*/  LDL.LU.64 R8, [R1+0x4f0] ;  /* 0x0004f00001087983 */ /* 0x001ee80000300a00 */
[----:B-1----:R-:W3:Y:S04]  /*224f0*/  LDL.LU.64 R10, [R1+0x4f8] ;  /* 0x0004f800010a7983 */ /* 0x002ee80000300a00 */
[----:B------:R-:W3:Y:S04]  /*22500*/  LDL.LU R42, [R1+0x82c] ;  /* 0x00082c00012a7983 */ /* 0x000ee80000300800 */
[----:B------:R-:W3:Y:S04]  /*22510*/  LDL.LU R44, [R1+0x828] ;  /* 0x00082800012c7983 */ /* 0x000ee80000300800 */
[----:B------:R-:W3:Y:S04]  /*22520*/  LDL.LU R46, [R1+0x834] ;  /* 0x00083400012e7983 */ /* 0x000ee80000300800 */
[----:B------:R-:W3:Y:S04]  /*22530*/  LDL.LU R58, [R1+0x830] ;  /* 0x00083000013a7983 */ /* 0x000ee80000300800 */
[----:B------:R-:W3:Y:S04]  /*22540*/  LDL.LU.64 R52, [R1+0x4e0] ;  /* 0x0004e00001347983 */ /* 0x000ee80000300a00 */
[----:B------:R-:W3:Y:S01]  /*22550*/  LDL.LU.64 R54, [R1+0x4e8] ;  /* 0x0004e80001367983 */ /* 0x000ee20000300a00 */
[----:B----4-:R-:W-:-:S02]  /*22560*/  IMAD R26, R39, 0x100, R61 ;  /* 0x00000100271a7824 */ /* 0x010fc400078e023d */
[----:B--2---:R-:W-:Y:S02]  /*22570*/  IMAD R27, R35, 0x100, R37 ;  /* 0x00000100231b7824 */ /* 0x004fe400078e0225 */
[----:B------:R-:W-:Y:S02]  /*22580*/  IMAD R32, R36, 0x100, R34 ;  /* 0x0000010024207824 */ /* 0x000fe400078e0222 */
[----:B------:R-:W-:Y:S01]  /*22590*/  IMAD R33, R0, 0x100, R38 ;  /* 0x0000010000217824 */ /* 0x000fe200078e0226 */
[----:B---3--:R-:W-:-:S15]  /*225a0*/  HMMA.16816.F32 R4, R28, R2, R4 ;  /* 0x000000021c04723c */ /* 0x008fde0000001804 */
[----:B------:R-:W-:-:S04]  /*225b0*/  NOP ;  /* 0x0000000000007918 */ /* 0x000fc80000000000 */
[----:B------:R0:W-:Y:S04]  /*225c0*/  STL.64 [R1+0x30], R4 ;  /* 0x0000300401007387 */ /* 0x0001e80000100a00 */
[----:B------:R1:W-:Y:S04]  /*225d0*/  STL.64 [R1+0x38], R6 ;  /* 0x0000380601007387 */ /* 0x0003e80000100a00 */
[----:B0-----:R-:W2:Y:S04]  /*225e0*/  LDL.LU.64 R4, [R1+0x4d0] ;  /* 0x0004d00001047983 */ /* 0x001ea80000300a00 */
[----:B-1----:R-:W2:Y:S04]  /*225f0*/  LDL.LU.64 R6, [R1+0x4d8] ;  /* 0x0004d80001067983 */ /* 0x002ea80000300a00 */
[----:B------:R-:W3:Y:S04]  /*22600*/  LDL.LU.64 R36, [R1+0x4c0] ;  /* 0x0004c00001247983 */ /* 0x000ee80000300a00 */
[----:B------:R-:W3:Y:S01]  /*22610*/  LDL.LU.64 R38, [R1+0x4c8] ;  /* 0x0004c80001267983 */ /* 0x000ee20000300a00 */
[----:B------:R-:W-:-:S02]  /*22620*/  F2FP.F16.E4M3.UNPACK_B R28, R26 ;  /* 0x0000001aff1c723e */ /* 0x000fc400020006ff */
[----:B------:R-:W-:Y:S02]  /*22630*/  F2FP.F16.E4M3.UNPACK_B R29, R27 ;  /* 0x0000001bff1d723e */ /* 0x000fe400020006ff */
[----:B------:R-:W-:Y:S02]  /*22640*/  F2FP.F16.E4M3.UNPACK_B R30, R32 ;  /* 0x00000020ff1e723e */ /* 0x000fe400020006ff */
[----:B------:R-:W-:Y:S01]  /*22650*/  F2FP.F16.E4M3.UNPACK_B R31, R33 ;  /* 0x00000021ff1f723e */ /* 0x000fe200020006ff */
[----:B------:R-:W4:Y:S04]  /*22660*/  LDL.LU R59, [R1+0x83c] ;  /* 0x00083c00013b7983 */ /* 0x000f280000300800 */
[----:B------:R-:W4:Y:S04]  /*22670*/  LDL.LU R35, [R1+0x838] ;  /* 0x0008380001237983 */ /* 0x000f280000300800 */
[----:B------:R-:W4:Y:S04]  /*22680*/  LDL.LU R34, [R1+0x844] ;  /* 0x0008440001227983 */ /* 0x000f280000300800 */
[----:B------:R-:W4:Y:S04]  /*22690*/  LDL.LU R0, [R1+0x840] ;  /* 0x0008400001007983 */ /* 0x000f280000300800 */
[----:B------:R-:W4:Y:S04]  /*226a0*/  LDL.LU.64 R48, [R1+0x4b0] ;  /* 0x0004b00001307983 */ /* 0x000f280000300a00 */
[----:B------:R-:W4:Y:S01]  /*226b0*/  LDL.LU.64 R50, [R1+0x4b8] ;  /* 0x0004b80001327983 */ /* 0x000f220000300a00 */
[C---:B------:R-:W-:Y:S08]  /*226c0*/  HMMA.16816.F32 R8, R28.reuse, R24, R8 ;  /* 0x000000181c08723c */ /* 0x040ff00000001808 */
[----:B------:R-:W-:Y:S11]  /*226d0*/  HMMA.16816.F32 R52, R28, R22, R52 ;  /* 0x000000161c34723c */ /* 0x000ff60000001834 */
[----:B------:R0:W-:Y:S04]  /*226e0*/  STL.64 [R1+0x110], R8 ;  /* 0x0001100801007387 */ /* 0x0001e80000100a00 */
[----:B------:R1:W-:Y:S04]  /*226f0*/  STL.64 [R1+0x118], R10 ;  /* 0x0001180a01007387 */ /* 0x0003e80000100a00 */
[----:B------:R-:W-:-:S02]  /*22700*/  IMAD.MOV.U32 R61, RZ, RZ, R54 ;  /* 0x000000ffff3d7224 */ /* 0x000fc400078e0036 */
[----:B------:R-:W-:Y:S01]  /*22710*/  IMAD.MOV.U32 R60, RZ, RZ, R55 ;  /* 0x000000ffff3c7224 */ /* 0x000fe200078e0037 */
[----:B0-----:R-:W4:Y:S04]  /*22720*/  LDL.LU.64 R8, [R1+0x4a0] ;  /* 0x0004a00001087983 */ /* 0x001f280000300a00 */
[----:B-1----:R-:W4:Y:S04]  /*22730*/  LDL.LU.64 R10, [R1+0x4a8] ;  /* 0x0004a800010a7983 */ /* 0x002f280000300a00 */
[----:B------:R0:W-:Y:S04]  /*22740*/  STL.64 [R1+0x100], R52 ;  /* 0x0001003401007387 */ /* 0x0001e80000100a00 */
[----:B0-----:R-:W4:Y:S04]  /*22750*/  LDL.LU.64 R52, [R1+0xb0] ;  /* 0x0000b00001347983 */ /* 0x001f280000300a00 */
[----:B------:R-:W4:Y:S04]  /*22760*/  LDL.LU.64 R54, [R1+0xb8] ;  /* 0x0000b80001367983 */ /* 0x000f280000300a00 */
[----:B------:R0:W-:Y:S04]  /*22770*/  STL [R1+0x1c5c], R60 ;  /* 0x001c5c3c01007387 */ /* 0x0001e80000100800 */
[----:B------:R1:W-:Y:S01]  /*22780*/  STL [R1+0x1c58], R61 ;  /* 0x001c583d01007387 */ /* 0x0003e20000100800 */
[C---:B--2---:R-:W-:Y:S08]  /*22790*/  HMMA.16816.F32 R4, R28.reuse, R20, R4 ;  /* 0x000000141c04723c */ /* 0x044ff00000001804 */
[----:B---3--:R-:W-:Y:S11]  /*227a0*/  HMMA.16816.F32 R36, R28, R18, R36 ;  /* 0x000000121c24723c */ /* 0x008ff60000001824 */
[----:B------:R-:W-:Y:S04]  /*227b0*/  STL.64 [R1+0xf0], R4 ;  /* 0x0000f00401007387 */ /* 0x000fe80000100a00 */
[----:B------:R2:W-:Y:S04]  /*227c0*/  STL.64 [R1+0xf8], R6 ;  /* 0x0000f80601007387 */ /* 0x0005e80000100a00 */
[----:B0-----:R-:W-:-:S02]  /*227d0*/  IMAD.MOV.U32 R60, RZ, RZ, R38 ;  /* 0x000000ffff3c7224 */ /* 0x001fc400078e0026 */
[----:B-1----:R-:W-:Y:S01]  /*227e0*/  IMAD.MOV.U32 R61, RZ, RZ, R39 ;  /* 0x000000ffff3d7224 */ /* 0x002fe200078e0027 */
[----:B--2---:R-:W2:Y:S04]  /*227f0*/  LDL.LU.64 R6, [R1+0x1da8] ;  /* 0x001da80001067983 */ /* 0x004ea80000300a00 */
[----:B------:R-:W2:Y:S04]  /*22800*/  LDL.LU.64 R4, [R1+0x1da0] ;  /* 0x001da00001047983 */ /* 0x000ea80000300a00 */
[----:B------:R0:W-:Y:S04]  /*22810*/  STL.64 [R1+0xe0], R36 ;  /* 0x0000e02401007387 */ /* 0x0001e80000100a00 */
[----:B0-----:R-:W3:Y:S04]  /*22820*/  LDL.LU.64 R36, [R1+0x740] ;  /* 0x0007400001247983 */ /* 0x001ee80000300a00 */
[----:B------:R-:W3:Y:S01]  /*22830*/  LDL.LU.64 R38, [R1+0x748] ;  /* 0x0007480001267983 */ /* 0x000ee20000300a00 */
[C---:B----4-:R-:W-:Y:S08]  /*22840*/  HMMA.16816.F32 R48, R28.reuse, R16, R48 ;  /* 0x000000101c30723c */ /* 0x050ff00000001830 */
[C---:B------:R-:W-:Y:S01]  /*22850*/  HMMA.16816.F32 R8, R28.reuse, R14, R8 ;  /* 0x0000000e1c08723c */ /* 0x040fe20000001808 */
[----:B------:R0:W-:Y:S07]  /*22860*/  STL [R1+0x1c64], R61 ;  /* 0x001c643d01007387 */ /* 0x0001ee0000100800 */
[----:B------:R-:W-:Y:S01]  /*22870*/  HMMA.16816.F32 R52, R28, R12, R52 ;  /* 0x0000000c1c34723c */ /* 0x000fe20000001834 */
[----:B------:R1:W-:Y:S04]  /*22880*/  STL [R1+0x1c60], R60 ;  /* 0x001c603c01007387 */ /* 0x0003e80000100800 */
[----:B------:R-:W-:Y:S04]  /*22890*/  STL.64 [R1+0xd0], R48 ;  /* 0x0000d03001007387 */ /* 0x000fe80000100a00 */
[----:B------:R4:W-:Y:S02]  /*228a0*/  STL.64 [R1+0xd8], R50 ;  /* 0x0000d83201007387 */ /* 0x0009e40000100a00 */
[----:B0-----:R-:W-:-:S02]  /*228b0*/  IMAD.MOV.U32 R61, RZ, RZ, R10 ;  /* 0x000000ffff3d7224 */ /* 0x001fc400078e000a */
[----:B-1----:R-:W-:Y:S02]  /*228c0*/  IMAD.MOV.U32 R60, RZ, RZ, R11 ;  /* 0x000000ffff3c7224 */ /* 0x002fe400078e000b */
[----:B------:R-:W-:Y:S01]  /*228d0*/  IMAD R26, R44, 0x100, R42 ;  /* 0x000001002c1a7824 */ /* 0x000fe200078e022a */
[----:B----4-:R-:W4:Y:S04]  /*228e0*/  LDL.LU.64 R50, [R1+0x1d98] ;  /* 0x001d980001327983 */ /* 0x010f280000300a00 */
[----:B------:R-:W4:Y:S04]  /*228f0*/  LDL.LU.64 R48, [R1+0x1d90] ;  /* 0x001d900001307983 */ /* 0x000f280000300a00 */
[----:B------:R0:W-:Y:S04]  /*22900*/  STL.64 [R1+0xc0], R8 ;  /* 0x0000c00801007387 */ /* 0x0001e80000100a00 */
[----:B------:R-:W2:Y:S01]  /*22910*/  LDL.LU.64 R10, [R1+0x1d88] ;  /* 0x001d8800010a7983 */ /* 0x000ea20000300a00 */
[----:B------:R-:W-:-:S03]  /*22920*/  IMAD R27, R58, 0x100, R46 ;  /* 0x000001003a1b7824 */ /* 0x000fc600078e022e */
[----:B0-----:R-:W2:Y:S04]  /*22930*/  LDL.LU.64 R8, [R1+0x1d80] ;  /* 0x001d800001087983 */ /* 0x001ea80000300a00 */
[----:B------:R-:W-:Y:S04]  /*22940*/  STL [R1+0x1c98], R61 ;  /* 0x001c983d01007387 */ /* 0x000fe80000100800 */
[----:B------:R-:W-:Y:S04]  /*22950*/  STL.64 [R1+0xb0], R52 ;  /* 0x0000b03401007387 */ /* 0x000fe80000100a00 */
[----:B------:R0:W-:Y:S04]  /*22960*/  STL.64 [R1+0xb8], R54 ;  /* 0x0000b83601007387 */ /* 0x0001e80000100a00 */
[----:B0-----:R-:W2:Y:S04]  /*22970*/  LDL.LU.64 R54, [R1+0x1d78] ;  /* 0x001d780001367983 */ /* 0x001ea80000300a00 */
[----:B------:R-:W2:Y:S04]  /*22980*/  LDL.LU.64 R52, [R1+0x1d70] ;  /* 0x001d700001347983 */ /* 0x000ea80000300a00 */
[----:B------:R-:W2:Y:S04]  /*22990*/  LDL.LU.64 R44, [R1+0x3c0] ;  /* 0x0003c000012c7983 */ /* 0x000ea80000300a00 */
[----:B------:R-:W2:Y:S04]  /*229a0*/  LDL.LU.64 R46, [R1+0x3c8] ;  /* 0x0003c800012e7983 */ /* 0x000ea80000300a00 */
[----:B------:R-:W4:Y:S04]  /*229b0*/  LDL.LU.64 R40, [R1+0x3b0] ;  /* 0x0003b00001287983 */ /* 0x000f280000300a00 */
[----:B------:R-:W4:Y:S01]  /*229c0*/  LDL.LU.64 R42, [R1+0x3b8] ;  /* 0x0003b800012a7983 */ /* 0x000f220000300a00 */
[----:B------:R-:W-:Y:S01]  /*229d0*/  IMAD R33, R0, 0x100, R34 ;  /* 0x0000010000217824 */ /* 0x000fe200078e0222 */
[----:B---3--:R-:W-:-:S15]  /*229e0*/  HMMA.16816.F32 R28, R28, R2, R36 ;  /* 0x000000021c1c723c */ /* 0x008fde0000001824 */
[----:B------:R-:W-:-:S04]  /*229f0*/  NOP ;  /* 0x0000000000007918 */ /* 0x000fc80000000000 */
[----:B------:R0:W-:Y:S04]  /*22a00*/  STL.64 [R1+0x20], R28 ;  /* 0x0000201c01007387 */ /* 0x0001e80000100a00 */
[----:B------:R1:W-:Y:S01]  /*22a10*/  STL [R1+0x28], R30 ;  /* 0x0000281e01007387 */ /* 0x0003e20000100800 */
[----:B------:R-:W-:-:S03]  /*22a20*/  IMAD.MOV.U32 R0, RZ, RZ, R31 ;  /* 0x000000ffff007224 */ /* 0x000fc600078e001f */
[----:B0-----:R-:W3:Y:S04]  /*22a30*/  LDL.LU.64 R28, [R1+0x3a0] ;  /* 0x0003a000011c7983 */ /* 0x001ee80000300a00 */
[----:B-1----:R-:W3:Y:S01]  /*22a40*/  LDL.LU.64 R30, [R1+0x3a8] ;  /* 0x0003a800011e7983 */ /* 0x002ee20000300a00 */
[----:B------:R-:W-:Y:S01]  /*22a50*/  IMAD R32, R35, 0x100, R59 ;  /* 0x0000010023207824 */ /* 0x000fe200078e023b */
[----:B------:R-:W-:Y:S02]  /*22a60*/  F2FP.F16.E4M3.UNPACK_B R56, R26 ;  /* 0x0000001aff38723e */ /* 0x000fe400020006ff */
[----:B------:R-:W-:Y:S02]  /*22a70*/  F2FP.F16.E4M3.UNPACK_B R57, R27 ;  /* 0x0000001bff39723e */ /* 0x000fe400020006ff */
[----:B------:R-:W-:Y:S01]  /*22a80*/  F2FP.F16.E4M3.UNPACK_B R59, R33 ;  /* 0x00000021ff3b723e */ /* 0x000fe200020006ff */
[----:B------:R-:W3:Y:S01]  /*22a90*/  LDL.LU R36, [R1+0x850] ;  /* 0x0008500001247983 */ /* 0x000ee20000300800 */
[----:B------:R-:W-:-:S03]  /*22aa0*/  F2FP.F16.E4M3.UNPACK_B R58, R32 ;  /* 0x00000020ff3a723e */ /* 0x000fc600020006ff */
[----:B------:R-:W3:Y:S04]  /*22ab0*/  LDL.LU R37, [R1+0x858] ;  /* 0x0008580001257983 */ /* 0x000ee80000300800 */
[----:B------:R-:W3:Y:S04]  /*22ac0*/  LDL.LU R38, [R1+0x860] ;  /* 0x0008600001267983 */ /* 0x000ee80000300800 */
[----:B------:R-:W3:Y:S04]  /*22ad0*/  LDL.LU R61, [R1+0x86c] ;  /* 0x00086c00013d7983 */ /* 0x000ee80000300800 */
[----:B------:R-:W3:Y:S01]  /*22ae0*/  LDL.LU R39, [R1+0x868] ;  /* 0x0008680001277983 */ /* 0x000ee20000300800 */
[C---:B--2---:R-:W-:Y:S08]  /*22af0*/  HMMA.16816.F32 R32, R56.reuse, R24, R44 ;  /* 0x000000183820723c */ /* 0x044ff0000000182c */
[C---:B----4-:R-:W-:Y:S01]  /*22b00*/  HMMA.16816.F32 R44, R56.reuse, R22, R40 ;  /* 0x00000016382c723c */ /* 0x050fe20000001828 */
[----:B------:R-:W2:Y:S10]  /*22b10*/  LDL.LU.64 R24, [R1+0x380] ;  /* 0x0003800001187983 */ /* 0x000eb40000300a00 */
[----:B------:R-:W-:Y:S04]  /*22b20*/  STL.64 [R1+0x10], R32 ;  /* 0x0000102001007387 */ /* 0x000fe80000100a00 */
[----:B------:R-:W-:Y:S04]  /*22b30*/  STL.64 [R1+0x18], R34 ;  /* 0x0000182201007387 */ /* 0x000fe80000100a00 */
[----:B------:R-:W2:Y:S04]  /*22b40*/  LDL.LU.64 R26, [R1+0x388] ;  /* 0x00038800011a7983 */ /* 0x000ea80000300a00 */
[----:B------:R0:W-:Y:S04]  /*22b50*/  STL.64 [R1+0x1b60], R46 ;  /* 0x001b602e01007387 */ /* 0x0001e80000100a00 */
[----:B0-----:R-:W4:Y:S04]  /*22b60*/  LDL.LU R46, [R1+0x85c] ;  /* 0x00085c00012e7983 */ /* 0x001f280000300800 */
[----:B------:R-:W4:Y:S04]  /*22b70*/  LDL.LU R47, [R1+0x864] ;  /* 0x00086400012f7983 */ /* 0x000f280000300800 */
[----:B------:R0:W-:Y:S04]  /*22b80*/  STL.64 [R1+0x1b58], R44 ;  /* 0x001b582c01007387 */ /* 0x0001e80000100a00 */
[----:B0-----:R-:W4:Y:S01]  /*22b90*/  LDL.LU R45, [R1+0x854] ;  /* 0x00085400012d7983 */ /* 0x001f220000300800 */
[C---:B---3--:R-:W-:Y:S03]  /*22ba0*/  HMMA.16816.F32 R40, R56.reuse, R20, R28 ;  /* 0x000000143828723c */ /* 0x048fe6000000181c */
[----:B------:R-:W3:Y:S04]  /*22bb0*/  LDL.LU.64 R20, [R1+0x390] ;  /* 0x0003900001147983 */ /* 0x000ee80000300a00 */
[----:B------:R-:W3:Y:S04]  /*22bc0*/  LDL.LU.64 R22, [R1+0x398] ;  /* 0x0003980001167983 */ /* 0x000ee80000300a00 */
[----:B------:R-:W3:Y:S04]  /*22bd0*/  LDL.LU.64 R28, [R1+0x370] ;  /* 0x00037000011c7983 */ /* 0x000ee80000300a00 */
[----:B------:R-:W3:Y:S04]  /*22be0*/  LDL.LU.64 R30, [R1+0x378] ;  /* 0x00037800011e7983 */ /* 0x000ee80000300a00 */
[----:B------:R-:W3:Y:S04]  /*22bf0*/  LDL.LU.64 R32, [R1+0x360] ;  /* 0x0003600001207983 */ /* 0x000ee80000300a00 */
[----:B------:R-:W3:Y:S04]  /*22c00*/  LDL.LU.64 R34, [R1+0x368] ;  /* 0x0003680001227983 */ /* 0x000ee80000300a00 */
[----:B------:R-:W-:Y:S04]  /*22c10*/  STL.64 [R1+0x1b70], R42 ;  /* 0x001b702a01007387 */ /* 0x000fe80000100a00 */
[----:B------:R0:W-:Y:S01]  /*22c20*/  STL.64 [R1+0x1b68], R40 ;  /* 0x001b682801007387 */ /* 0x0001e20000100a00 */
[----:B--2---:R-:W-:Y:S01]  /*22c30*/  HMMA.16816.F32 R24, R56, R16, R24 ;  /* 0x000000103818723c */ /* 0x004fe20000001818 */
[----:B----4-:R-:W-:-:S02]  /*22c40*/  IMAD R37, R37, 0x100, R46 ;  /* 0x0000010025257824 */ /* 0x010fc400078e022e */
[----:B------:R-:W-:-:S05]  /*22c50*/  IMAD R36, R36, 0x100, R45 ;  /* 0x0000010024247824 */ /* 0x000fca00078e022d */
[C---:B---3--:R-:W-:Y:S01]  /*22c60*/  HMMA.16816.F32 R20, R56.reuse, R18, R20 ;  /* 0x000000123814723c */ /* 0x048fe20000001814 */
[----:B------:R-:W2:Y:S04]  /*22c70*/  LDL.LU R19, [R1+0x3e0] ;  /* 0x0003e00001137983 */ /* 0x000ea80000300800 */
[----:B0-----:R-:W3:Y:S04]  /*22c80*/  LDL.LU R40, [R1+0x3e4] ;  /* 0x0003e40001287983 */ /* 0x001ee80000300800 */
[----:B------:R-:W4:Y:S01]  /*22c90*/  LDL.LU R41, [R1+0x3f0] ;  /* 0x0003f00001297983 */ /* 0x000f220000300800 */
[C---:B------:R-:W-:Y:S08]  /*22ca0*/  HMMA.16816.F32 R28, R56.reuse, R14, R28 ;  /* 0x0000000e381c723c */ /* 0x040ff0000000181c */
[----:B------:R-:W-:Y:S01]  /*22cb0*/  HMMA.16816.F32 R32, R56, R12, R32 ;  /* 0x0000000c3820723c */ /* 0x000fe20000001820 */
[----:B------:R-:W-:Y:S04]  /*22cc0*/  STL.64 [R1+0x1b80], R22 ;  /* 0x001b801601007387 */ /* 0x000fe80000100a00 */
[----:B------:R0:W-:Y:S04]  /*22cd0*/  STL.64 [R1+0x1b78], R20 ;  /* 0x001b781401007387 */ /* 0x0001e80000100a00 */
[----:B0-----:R-:W4:Y:S04]  /*22ce0*/  LDL.LU.64 R20, [R1+0xa0] ;  /* 0x0000a00001147983 */ /* 0x001f280000300a00 */
[----:B------:R-:W4:Y:S04]  /*22cf0*/  LDL.LU.64 R22, [R1+0xa8] ;  /* 0x0000a80001167983 */ /* 0x000f280000300a00 */
[----:B------:R-:W4:Y:S04]  /*22d00*/  LDL.LU R42, [R1+0x3f4] ;  /* 0x0003f400012a7983 */ /* 0x000f280000300800 */
[----:B------:R-:W4:Y:S04]  /*22d10*/  LDL.LU R43, [R1+0x400] ;  /* 0x00040000012b7983 */ /* 0x000f280000300800 */
[----:B------:R-:W-:Y:S04]  /*22d20*/  STL.64 [R1+0x1b90], R26 ;  /* 0x001b901a01007387 */ /* 0x000fe80000100a00 */
[----:B------:R-:W-:Y:S04]  /*22d30*/  STL.64 [R1+0x1b88], R24 ;  /* 0x001b881801007387 */ /* 0x000fe80000100a00 */
[----:B------:R-:W-:Y:S04]  /*22d40*/  STL [R1+0x1b50], R31 ;  /* 0x001b501f01007387 */ /* 0x000fe80000100800 */
[----:B------:R-:W-:Y:S04]  /*22d50*/  STL [R1+0x1b4c], R34 ;  /* 0x001b4c2201007387 */ /* 0x000fe80000100800 */
[----:B------:R0:W-:Y:S04]  /*22d60*/  STL [R1+0x1b48], R35 ;  /* 0x001b482301007387 */ /* 0x0001e80000100800 */
[----:B------:R-:W4:Y:S04]  /*22d70*/  LDL.LU R44, [R1+0x404] ;  /* 0x00040400012c7983 */ /* 0x000f280000300800 */
[----:B------:R-:W4:Y:S04]  /*22d80*/  LDL.LU R45, [R1+0x410] ;  /* 0x00041000012d7983 */ /* 0x000f280000300800 */
[----:B------:R-:W4:Y:S01]  /*22d90*/  LDL.LU R46, [R1+0x414] ;  /* 0x00041400012e7983 */ /* 0x000f220000300800 */
[----:B------:R-:W-:-:S02]  /*22da0*/  IMAD R38, R38, 0x100, R47 ;  /* 0x0000010026267824 */ /* 0x000fc400078e022f */
[----:B------:R-:W-:Y:S01]  /*22db0*/  IMAD R39, R39, 0x100, R61 ;  /* 0x0000010027277824 */ /* 0x000fe200078e023d */
[----:B------:R-:W-:Y:S02]  /*22dc0*/  F2FP.F16.E4M3.UNPACK_B R36, R36 ;  /* 0x00000024ff24723e */ /* 0x000fe400020006ff */
[----:B------:R-:W-:Y:S01]  /*22dd0*/  F2FP.F16.E4M3.UNPACK_B R37, R37 ;  /* 0x00000025ff25723e */ /* 0x000fe200020006ff */
[----:B------:R-:W4:Y:S01]  /*22de0*/  LDL.LU R47, [R1+0x420] ;  /* 0x00042000012f7983 */ /* 0x000f220000300800 */
[----:B------:R-:W-:Y:S02]  /*22df0*/  F2FP.F16.E4M3.UNPACK_B R38, R38 ;  /* 0x00000026ff26723e */ /* 0x000fe400020006ff */
[----:B------:R-:W-:Y:S01]  /*22e00*/  F2FP.F16.E4M3.UNPACK_B R39, R39 ;  /* 0x00000027ff27723e */ /* 0x000fe200020006ff */
[----:B------:R-:W4:Y:S01]  /*22e10*/  LDL.LU R61, [R1+0x424] ;  /* 0x00042400013d7983 */ /* 0x000f220000300800 */
[----:B--2---:R-:W-:Y:S02]  /*22e20*/  F2FP.F16.E4M3.UNPACK_B R16, R19.H1 ;  /* 0x00000013ff10723e */ /* 0x004fe400030006ff */
[----:B---3--:R-:W-:-:S02]  /*22e30*/  F2FP.F16.E4M3.UNPACK_B R17, R40.H1 ;  /* 0x00000028ff11723e */ /* 0x008fc400030006ff */
[----:B----4-:R-:W-:-:S05]  /*22e40*/  F2FP.F16.E4M3.UNPACK_B R14, R41.H1 ;  /* 0x00000029ff0e723e */ /* 0x010fca00030006ff */
[----:B------:R-:W-:Y:S01]  /*22e50*/  HMMA.16816.F32 R52, R36, R16, R52 ;  /* 0x000000102434723c */ /* 0x000fe20000001834 */
[----:B------:R-:W-:-:S07]  /*22e60*/  F2FP.F16.E4M3.UNPACK_B R15, R42.H1 ;  /* 0x0000002aff0f723e */ /* 0x000fce00030006ff */
[----:B------:R-:W-:Y:S08]  /*22e70*/  HMMA.16816.F32 R56, R56, R2, R20 ;  /* 0x000000023838723c */ /* 0x000ff00000001814 */
[----:B------:R-:W-:Y:S01]  /*22e80*/  HMMA.16816.F32 R8, R36, R14, R8 ;  /* 0x0000000e2408723c */ /* 0x000fe20000001808 */
[----:B------:R-:W-:Y:S02]  /*22e90*/  F2FP.F16.E4M3.UNPACK_B R12, R43.H1 ;  /* 0x0000002bff0c723e */ /* 0x000fe400030006ff */
[----:B------:R-:W-:-:S08]  /*22ea0*/  F2FP.F16.E4M3.UNPACK_B R13, R44.H1 ;  /* 0x0000002cff0d723e */ /* 0x000fd000030006ff */
[----:B------:R-:W-:Y:S04]  /*22eb0*/  STL.64 [R1+0x1ba0], R58 ;  /* 0x001ba03a01007387 */ /* 0x000fe80000100a00 */
[----:B------:R-:W-:Y:S04]  /*22ec0*/  STL.64 [R1+0x1b98], R56 ;  /* 0x001b983801007387 */ /* 0x000fe80000100a00 */
[----:B------:R-:W-:Y:S04]  /*22ed0*/  STL.64 [R1+0x1bb0], R54 ;  /* 0x001bb03601007387 */ /* 0x000fe80000100a00 */
[----:B------:R-:W-:Y:S04]  /*22ee0*/  STL.64 [R1+0x1ba8], R52 ;  /* 0x001ba83401007387 */ /* 0x000fe80000100a00 */
[----:B------:R1:W-:Y:S01]  /*22ef0*/  STL [R1+0xac], R11 ;  /* 0x0000ac0b01007387 */ /* 0x0003e20000100800 */
[----:B0-----:R-:W-:Y:S01]  /*22f00*/  IMAD.MOV.U32 R35, RZ, RZ, R10 ;  /* 0x000000ffff237224 */ /* 0x001fe200078e000a */
[----:B------:R-:W-:Y:S01]  /*22f10*/  F2FP.F16.E4M3.UNPACK_B R10, R45.H1 ;  /* 0x0000002dff0a723e */ /* 0x000fe200030006ff */
[----:B------:R-:W-:Y:S01]  /*22f20*/  HMMA.16816.F32 R20, R36, R12, R48 ;  /* 0x0000000c2414723c */ /* 0x000fe20000001830 */
[----:B-1----:R-:W-:Y:S01]  /*22f30*/  F2FP.F16.E4M3.UNPACK_B R11, R46.H1 ;  /* 0x0000002eff0b723e */ /* 0x002fe200030006ff */
[----:B------:R-:W-:-:S06]  /*22f40*/  IMAD.MOV.U32 R34, RZ, RZ, R9 ;  /* 0x000000ffff227224 */ /* 0x000fcc00078e0009 */
[----:B------:R-:W-:Y:S01]  /*22f50*/  HMMA.16816.F32 R4, R36, R10, R4 ;  /* 0x0000000a2404723c */ /* 0x000fe20000001804 */
[----:B------:R-:W-:Y:S01]  /*22f60*/  IMAD.MOV.U32 R31, RZ, RZ, R8 ;  /* 0x000000ffff1f7224 */ /* 0x000fe200078e0008 */
        /* <DEDUP_REMOVED lines=8> */
[----:B0-----:R-:W2:Y:S04]  /*22ff0*/  LDL.LU R20, [R1+0x2f0] ;  /* 0x0002f00001147983 */ /* 0x001ea80000300800 */
[----:B------:R-:W-:Y:S04]  /*23000*/  STL.64 [R1+0x370], R4 ;  /* 0x0003700401007387 */ /* 0x000fe80000100a00 */
[----:B------:R-:W-:Y:S04]  /*23010*/  STL.64 [R1+0x378], R6 ;  /* 0x0003780601007387 */ /* 0x000fe80000100a00 */
[----:B------:R-:W2:Y:S04]  /*23020*/  LDL.LU R21, [R1+0x2f4] ;  /* 0x0002f40001157983 */ /* 0x000ea80000300800 */
[----:B-1----:R-:W3:Y:S04]  /*23030*/  LDL.LU R22, [R1+0x2f8] ;  /* 0x0002f80001167983 */ /* 0x002ee80000300800 */
[----:B------:R-:W3:Y:S04]  /*23040*/  LDL.LU R23, [R1+0x2fc] ;  /* 0x0002fc0001177983 */ /* 0x000ee80000300800 */
[----:B---3--:R-:W-:Y:S04]  /*23050*/  STL.64 [R1+0x1d48], R22 ;  /* 0x001d481601007387 */ /* 0x008fe80000100a00 */
[----:B--2---:R0:W-:Y:S04]  /*23060*/  STL.64 [R1+0x1d40], R20 ;  /* 0x001d401401007387 */ /* 0x0041e80000100a00 */
[----:B------:R-:W2:Y:S04]  /*23070*/  LDL.LU R56, [R1+0x310] ;  /* 0x0003100001387983 */ /* 0x000ea80000300800 */
[----:B------:R-:W2:Y:S04]  /*23080*/  LDL.LU R57, [R1+0x314] ;  /* 0x0003140001397983 */ /* 0x000ea80000300800 */
[----:B------:R-:W3:Y:S04]  /*23090*/  LDL.LU R58, [R1+0x318] ;  /* 0x00031800013a7983 */ /* 0x000ee80000300800 */
        /* <DEDUP_REMOVED lines=9> */
[----:B------:R-:W3:Y:S04]  /*23130*/  LDL.LU R12, [R1+0x80] ;  /* 0x00008000010c7983 */ /* 0x000ee80000300800 */
[----:B------:R-:W3:Y:S04]  /*23140*/  LDL.LU R13, [R1+0x84] ;  /* 0x00008400010d7983 */ /* 0x000ee80000300800 */
[----:B------:R-:W3:Y:S04]  /*23150*/  LDL.LU R14, [R1+0x88] ;  /* 0x00008800010e7983 */ /* 0x000ee80000300800 */
[----:B------:R-:W3:Y:S04]  /*23160*/  LDL.LU R15, [R1+0x8c] ;  /* 0x00008c00010f7983 */ /* 0x000ee80000300800 */
[----:B0-----:R-:W4:Y:S04]  /*23170*/  LDL.LU R20, [R1+0x350] ;  /* 0x0003500001147983 */ /* 0x001f280000300800 */
[----:B------:R-:W4:Y:S04]  /*23180*/  LDL.LU R21, [R1+0x354] ;  /* 0x0003540001157983 */ /* 0x000f280000300800 */
[----:B------:R-:W4:Y:S04]  /*23190*/  LDL.LU R22, [R1+0x358] ;  /* 0x0003580001167983 */ /* 0x000f280000300800 */
[----:B------:R-:W4:Y:S04]  /*231a0*/  LDL.LU R23, [R1+0x35c] ;  /* 0x00035c0001177983 */ /* 0x000f280000300800 */
[----:B-1----:R-:W3:Y:S04]  /*231b0*/  LDL.LU R56, [R1+0x90] ;  /* 0x0000900001387983 */ /* 0x002ee80000300800 */
[----:B------:R-:W3:Y:S04]  /*231c0*/  LDL.LU R57, [R1+0x94] ;  /* 0x0000940001397983 */ /* 0x000ee80000300800 */
[----:B------:R-:W3:Y:S04]  /*231d0*/  LDL.LU R58, [R1+0x98] ;  /* 0x00009800013a7983 */ /* 0x000ee80000300800 */
[----:B------:R-:W3:Y:S04]  /*231e0*/  LDL.LU R59, [R1+0x9c] ;  /* 0x00009c00013b7983 */ /* 0x000ee80000300800 */
[----:B--2---:R-:W2:Y:S04]  /*231f0*/  LDL.LU R32, [R1] ;  /* 0x0000000001207983 */ /* 0x004ea80000300800 */
[----:B------:R-:W2:Y:S04]  /*23200*/  LDL.LU R33, [R1+0x4] ;  /* 0x0000040001217983 */ /* 0x000ea80000300800 */
[----:B------:R-:W2:Y:S04]  /*23210*/  LDL.LU R34, [R1+0x8] ;  /* 0x0000080001227983 */ /* 0x000ea80000300800 */
[----:B------:R-:W2:Y:S04]  /*23220*/  LDL.LU R35, [R1+0xc] ;  /* 0x00000c0001237983 */ /* 0x000ea80000300800 */
[----:B------:R-:W2:Y:S04]  /*23230*/  LDL.LU R6, [R1+0x430] ;  /* 0x0004300001067983 */ /* 0x000ea80000300800 */
[----:B------:R-:W3:Y:S04]  /*23240*/  LDL.LU R7, [R1+0x434] ;  /* 0x0004340001077983 */ /* 0x000ee80000300800 */
[----:B------:R-:W4:Y:S04]  /*23250*/  LDL.LU R5, [R1+0x440] ;  /* 0x0004400001057983 */ /* 0x000f280000300800 */
[----:B------:R-:W4:Y:S04]  /*23260*/  LDL.LU R48, [R1+0x444] ;  /* 0x0004440001307983 */ /* 0x000f280000300800 */
[----:B------:R-:W4:Y:S04]  /*23270*/  LDL.LU R2, [R1+0x450] ;  /* 0x0004500001027983 */ /* 0x000f280000300800 */
[----:B------:R-:W4:Y:S01]  /*23280*/  LDL.LU R3, [R1+0x454] ;  /* 0x0004540001037983 */ /* 0x000f220000300800 */
[----:B------:R-:W-:-:S02]  /*23290*/  F2FP.F16.E4M3.UNPACK_B R8, R47.H1 ;  /* 0x0000002fff08723e */ /* 0x000fc400030006ff */
[----:B------:R-:W-:Y:S01]  /*232a0*/  F2FP.F16.E4M3.UNPACK_B R9, R61.H1 ;  /* 0x0000003dff09723e */ /* 0x000fe200030006ff */
        /* <DEDUP_REMOVED lines=25> */
[----:B------:R-:W4:Y:S01]  /*23440*/  LDL.LU R61, [R1+0x890] ;  /* 0x00089000013d7983 */ /* 0x000f220000300800 */
[----:B--2---:R-:W-:-:S02]  /*23450*/  F2FP.F16.E4M3.UNPACK_B R6, R6.H1 ;  /* 0x00000006ff06723e */ /* 0x004fc400030006ff */
[----:B---3--:R-:W-:Y:S01]  /*23460*/  F2FP.F16.E4M3.UNPACK_B R7, R7.H1 ;  /* 0x00000007ff07723e */ /* 0x008fe200030006ff */
[----:B------:R-:W-:Y:S01]  /*23470*/  HMMA.16816.F32 R32, R36, R8, R32 ;  /* 0x000000082420723c */ /* 0x000fe20000001820 */
[----:B----4-:R-:W-:Y:S02]  /*23480*/  F2FP.F16.E4M3.UNPACK_B R4, R5.H1 ;  /* 0x00000005ff04723e */ /* 0x010fe400030006ff */
[----:B------:R-:W-:-:S05]  /*23490*/  F2FP.F16.E4M3.UNPACK_B R5, R48.H1 ;  /* 0x00000030ff05723e */ /* 0x000fca00030006ff */
[C---:B------:R-:W-:Y:S08]  /*234a0*/  HMMA.16816.F32 R56, R36.reuse, R6, R56 ;  /* 0x000000062438723c */ /* 0x040ff00000001838 */
[C---:B------:R-:W-:Y:S01]  /*234b0*/  HMMA.16816.F32 R20, R36.reuse, R4, R20 ;  /* 0x000000042414723c */ /* 0x040fe20000001814 */
[----:B------:R-:W-:Y:S02]  /*234c0*/  F2FP.F16.E4M3.UNPACK_B R2, R2.H1 ;  /* 0x00000002ff02723e */ /* 0x000fe400030006ff */
[----:B------:R-:W-:Y:S01]  /*234d0*/  F2FP.F16.E4M3.UNPACK_B R3, R3.H1 ;  /* 0x00000003ff03723e */ /* 0x000fe200030006ff */
[----:B------:R-:W-:Y:S04]  /*234e0*/  STL.64 [R1+0x380], R32 ;  /* 0x0003802001007387 */ /* 0x000fe80000100a00 */
[----:B------:R0:W-:Y:S02]  /*234f0*/  STL.64 [R1+0x388], R34 ;  /* 0x0003882201007387 */ /* 0x0001e40000100a00 */
[----:B------:R-:W-:Y:S02]  /*23500*/  HMMA.16816.F32 R36, R36, R2, R12 ;  /* 0x000000022424723c */ /* 0x000fe4000000180c */
[----:B0-----:R-:W2:Y:S04]  /*23510*/  LDL.LU.64 R34, [R1+0x1d68] ;  /* 0x001d680001227983 */ /* 0x001ea80000300a00 */
[----:B------:R-:W2:Y:S04]  /*23520*/  LDL.LU.64 R32, [R1+0x1d60] ;  /* 0x001d600001207983 */ /* 0x000ea80000300a00 */
[----:B------:R-:W-:Y:S04]  /*23530*/  STL.64 [R1+0x390], R56 ;  /* 0x0003903801007387 */ /* 0x000fe80000100a00 */
[----:B------:R0:W-:Y:S04]  /*23540*/  STL.64 [R1+0x398], R58 ;  /* 0x0003983a01007387 */ /* 0x0001e80000100a00 */
[----:B0-----:R-:W3:Y:S04]  /*23550*/  LDL.LU.64 R58, [R1+0x1d58] ;  /* 0x001d5800013a7983 */ /* 0x001ee80000300a00 */
[----:B------:R-:W3:Y:S04]  /*23560*/  LDL.LU.64 R56, [R1+0x1d50] ;  /* 0x001d500001387983 */ /* 0x000ee80000300a00 */
[----:B------:R-:W-:Y:S04]  /*23570*/  STL.64 [R1+0x3d0], R20 ;  /* 0x0003d01401007387 */ /* 0x000fe80000100a00 */
[----:B------:R0:W-:Y:S04]  /*23580*/  STL.64 [R1+0x3d8], R22 ;  /* 0x0003d81601007387 */ /* 0x0001e80000100a00 */
[----:B0-----:R-:W4:Y:S04]  /*23590*/  LDL.LU.64 R22, [R1+0x1d48] ;  /* 0x001d480001167983 */ /* 0x001f280000300a00 */
[----:B------:R-:W4:Y:S04]  /*235a0*/  LDL.LU.64 R20, [R1+0x1d40] ;  /* 0x001d400001147983 */ /* 0x000f280000300a00 */
[----:B------:R-:W2:Y:S04]  /*235b0*/  LDL.LU.64 R14, [R1+0x1d38] ;  /* 0x001d3800010e7983 */ /* 0x000ea80000300a00 */
[----:B------:R-:W3:Y:S01]  /*235c0*/  LDL.LU.64 R12, [R1+0x1d30] ;  /* 0x001d3000010c7983 */ /* 0x000ee20000300a00 */
[----:B------:R-:W-:-:S02]  /*235d0*/  IMAD R18, R18, 0x100, R49 ;  /* 0x0000010012127824 */ /* 0x000fc400078e0231 */
[----:B------:R-:W-:Y:S02]  /*235e0*/  IMAD R19, R19, 0x100, R50 ;  /* 0x0000010013137824 */ /* 0x000fe400078e0232 */
[----:B------:R-:W-:Y:S02]  /*235f0*/  IMAD R48, R44, 0x100, R51 ;  /* 0x000001002c307824 */ /* 0x000fe400078e0233 */
[----:B------:R-:W-:Y:S01]  /*23600*/  IMAD R49, R46, 0x100, R45 ;  /* 0x000001002e317824 */ /* 0x000fe200078e022d */
[----:B------:R0:W-:Y:S04]  /*23610*/  STL.64 [R1+0x350], R36 ;  /* 0x0003502401007387 */ /* 0x0001e80000100a00 */
[----:B------:R1:W-:Y:S01]  /*23620*/  STL.64 [R1+0x358], R38 ;  /* 0x0003582601007387 */ /* 0x0003e20000100a00 */
[----:B0-----:R-:W-:-:S02]  /*23630*/  F2FP.F16.E4M3.UNPACK_B R36, R18 ;  /* 0x00000012ff24723e */ /* 0x001fc400020006ff */
[----:B------:R-:W-:Y:S02]  /*23640*/  F2FP.F16.E4M3.UNPACK_B R37, R19 ;  /* 0x00000013ff25723e */ /* 0x000fe400020006ff */
[----:B-1----:R-:W-:Y:S02]  /*23650*/  F2FP.F16.E4M3.UNPACK_B R38, R48 ;  /* 0x00000030ff26723e */ /* 0x002fe400020006ff */
[----:B------:R-:W-:-:S07]  /*23660*/  F2FP.F16.E4M3.UNPACK_B R39, R49 ;  /* 0x00000031ff27723e */ /* 0x000fce00020006ff */
[----:B------:R-:W-:-:S15]  /*23670*/  HMMA.16816.F32 R48, R36, R16, R28 ;  /* 0x000000102430723c */ /* 0x000fde000000181c */
[----:B------:R-:W-:-:S04]  /*23680*/  NOP ;  /* 0x0000000000007918 */ /* 0x000fc80000000000 */
[----:B------:R-:W-:Y:S04]  /*23690*/  STL.64 [R1+0x3c0], R48 ;  /* 0x0003c03001007387 */ /* 0x000fe80000100a00 */
[----:B------:R-:W-:Y:S01]  /*236a0*/  STL.64 [R1+0x3c8], R50 ;  /* 0x0003c83201007387 */ /* 0x000fe20000100a00 */
[C---:B--2---:R-:W-:Y:S08]  /*236b0*/  HMMA.16816.F32 R32, R36.reuse, R14, R32 ;  /* 0x0000000e2420723c */ /* 0x044ff00000001820 */
[C---:B---3--:R-:W-:Y:S01]  /*236c0*/  HMMA.16816.F32 R28, R36.reuse, R12, R52 ;  /* 0x0000000c241c723c */ /* 0x048fe20000001834 */
[----:B------:R-:W-:Y:S10]  /*236d0*/  STL.64 [R1+0x1d18], R14 ;  /* 0x001d180e01007387 */ /* 0x000ff40000100a00 */
[----:B------:R-:W-:Y:S04]  /*236e0*/  STL.64 [R1+0x3b0], R32 ;  /* 0x0003b02001007387 */ /* 0x000fe80000100a00 */
[----:B------:R-:W-:Y:S04]  /*236f0*/  STL.64 [R1+0x3b8], R34 ;  /* 0x0003b82201007387 */ /* 0x000fe80000100a00 */
[----:B------:R-:W-:Y:S04]  /*23700*/  STL.64 [R1+0x1d10], R12 ;  /* 0x001d100c01007387 */ /* 0x000fe80000100a00 */
[----:B------:R-:W-:Y:S04]  /*23710*/  STL.64 [R1+0x340], R28 ;  /* 0x0003401c01007387 */ /* 0x000fe80000100a00 */
[----:B------:R0:W-:Y:S02]  /*23720*/  STL.64 [R1+0x348], R30 ;  /* 0x0003481e01007387 */ /* 0x0001e40000100a00 */
[C---:B0-----:R-:W-:Y:S08]  /*23730*/  HMMA.16816.F32 R28, R36.reuse, R10, R56 ;  /* 0x0000000a241c723c */ /* 0x041ff00000001838 */
[C---:B------:R-:W-:Y:S01]  /*23740*/  HMMA.16816.F32 R12, R36.reuse, R8, R24 ;  /* 0x00000008240c723c */ /* 0x040fe20000001818 */
[----:B------:R-:W-:Y:S10]  /*23750*/  STL.64 [R1+0x1cf8], R10 ;  /* 0x001cf80a01007387 */ /* 0x000ff40000100a00 */
[----:B------:R-:W-:Y:S04]  /*23760*/  STL.64 [R1+0x330], R28 ;  /* 0x0003301c01007387 */ /* 0x000fe80000100a00 */
[----:B------:R-:W-:Y:S04]  /*23770*/  STL.64 [R1+0x338], R30 ;  /* 0x0003381e01007387 */ /* 0x000fe80000100a00 */
[----:B------:R-:W-:Y:S04]  /*23780*/  STL.64 [R1+0x1cf0], R8 ;  /* 0x001cf00801007387 */ /* 0x000fe80000100a00 */
[----:B------:R-:W-:Y:S04]  /*23790*/  STL.64 [R1+0x320], R12 ;  /* 0x0003200c01007387 */ /* 0x000fe80000100a00 */
[----:B------:R4:W-:Y:S02]  /*237a0*/  STL.64 [R1+0x328], R14 ;  /* 0x0003280e01007387 */ /* 0x0009e40000100a00 */
[C---:B----4-:R-:W-:Y:S08]  /*237b0*/  HMMA.16816.F32 R12, R36.reuse, R6, R20 ;  /* 0x00000006240c723c */ /* 0x050ff00000001814 */
[----:B------:R-:W-:Y:S01]  /*237c0*/  HMMA.16816.F32 R8, R36, R4, R40 ;  /* 0x000000042408723c */ /* 0x000fe20000001828 */
[----:B------:R-:W-:Y:S10]  /*237d0*/  STL.64 [R1+0x1cd8], R6 ;  /* 0x001cd80601007387 */ /* 0x000ff40000100a00 */
[----:B------:R-:W-:Y:S04]  /*237e0*/  STL.64 [R1+0x310], R12 ;  /* 0x0003100c01007387 */ /* 0x000fe80000100a00 */
[----:B------:R-:W-:Y:S04]  /*237f0*/  STL.64 [R1+0x318], R14 ;  /* 0x0003180e01007387 */ /* 0x000fe80000100a00 */
[----:B------:R-:W-:Y:S04]  /*23800*/  STL.64 [R1+0x1cd0], R4 ;  /* 0x001cd00401007387 */ /* 0x000fe80000100a00 */
[----:B------:R-:W-:Y:S04]  /*23810*/  STL.64 [R1+0x300], R8 ;  /* 0x0003000801007387 */ /* 0x000fe80000100a00 */
[----:B------:R-:W-:Y:S04]  /*23820*/  STL.64 [R1+0x308], R10 ;  /* 0x0003080a01007387 */ /* 0x000fe80000100a00 */
        /* <DEDUP_REMOVED lines=17> */
[----:B--2---:R-:W-:Y:S04]  /*23940*/  STL.64 [R1+0x1d00], R52 ;  /* 0x001d003401007387 */ /* 0x004fe80000100a00 */
[----:B0-----:R-:W2:Y:S04]  /*23950*/  LDL.LU R40, [R1+0x280] ;  /* 0x0002800001287983 */ /* 0x001ea80000300800 */
[----:B------:R-:W2:Y:S04]  /*23960*/  LDL.LU R41, [R1+0x284] ;  /* 0x0002840001297983 */ /* 0x000ea80000300800 */
[----:B------:R-:W3:Y:S04]  /*23970*/  LDL.LU R42, [R1+0x288] ;  /* 0x00028800012a7983 */ /* 0x000ee80000300800 */
[----:B------:R-:W3:Y:S04]  /*23980*/  LDL.LU R43, [R1+0x28c] ;  /* 0x00028c00012b7983 */ /* 0x000ee80000300800 */
[----:B---3--:R-:W-:Y:S04]  /*23990*/  STL.64 [R1+0x1d28], R42 ;  /* 0x001d282a01007387 */ /* 0x008fe80000100a00 */
[----:B--2---:R0:W-:Y:S04]  /*239a0*/  STL.64 [R1+0x1d20], R40 ;  /* 0x001d202801007387 */ /* 0x0041e80000100a00 */
[----:B------:R-:W2:Y:S04]  /*239b0*/  LDL.LU R4, [R1+0x290] ;  /* 0x0002900001047983 */ /* 0x000ea80000300800 */
[----:B------:R-:W2:Y:S04]  /*239c0*/  LDL.LU R5, [R1+0x294] ;  /* 0x0002940001057983 */ /* 0x000ea80000300800 */
[----:B------:R-:W2:Y:S04]  /*239d0*/  LDL.LU R6, [R1+0x298] ;  /* 0x0002980001067983 */ /* 0x000ea80000300800 */
[----:B------:R-:W2:Y:S04]  /*239e0*/  LDL.LU R7, [R1+0x29c] ;  /* 0x00029c0001077983 */ /* 0x000ea80000300800 */
[----:B-1----:R-:W3:Y:S04]  /*239f0*/  LDL.LU R24, [R1+0x2a0] ;  /* 0x0002a00001187983 */ /* 0x002ee80000300800 */
[----:B------:R-:W3:Y:S04]  /*23a00*/  LDL.LU R25, [R1+0x2a4] ;  /* 0x0002a40001197983 */ /* 0x000ee80000300800 */
[----:B------:R-:W3:Y:S04]  /*23a10*/  LDL.LU R26, [R1+0x2a8] ;  /* 0x0002a800011a7983 */ /* 0x000ee80000300800 */
[----:B------:R-:W3:Y:S04]  /*23a20*/  LDL.LU R27, [R1+0x2ac] ;  /* 0x0002ac00011b7983 */ /* 0x000ee80000300800 */
[----:B------:R-:W4:Y:S04]  /*23a30*/  LDL.LU R8, [R1+0x2b0] ;  /* 0x0002b00001087983 */ /* 0x000f280000300800 */
[----:B------:R-:W4:Y:S04]  /*23a40*/  LDL.LU R9, [R1+0x2b4] ;  /* 0x0002b40001097983 */ /* 0x000f280000300800 */
[----:B------:R-:W4:Y:S04]  /*23a50*/  LDL.LU R10, [R1+0x2b8] ;  /* 0x0002b800010a7983 */ /* 0x000f280000300800 */
[----:B------:R-:W4:Y:S04]  /*23a60*/  LDL.LU R11, [R1+0x2bc] ;  /* 0x0002bc00010b7983 */ /* 0x000f280000300800 */
[----:B0-----:R-:W2:Y:S04]  /*23a70*/  LDL.LU R40, [R1+0x70] ;  /* 0x0000700001287983 */ /* 0x001ea80000300800 */
[----:B------:R-:W2:Y:S04]  /*23a80*/  LDL.LU R41, [R1+0x74] ;  /* 0x0000740001297983 */ /* 0x000ea80000300800 */
[----:B------:R-:W2:Y:S04]  /*23a90*/  LDL.LU R42, [R1+0x78] ;  /* 0x00007800012a7983 */ /* 0x000ea80000300800 */
[----:B------:R-:W2:Y:S04]  /*23aa0*/  LDL.LU R43, [R1+0x7c] ;  /* 0x00007c00012b7983 */ /* 0x000ea80000300800 */
[----:B------:R-:W3:Y:S04]  /*23ab0*/  LDL.LU R49, [R1+0x89c] ;  /* 0x00089c0001317983 */ /* 0x000ee80000300800 */
[----:B------:R-:W3:Y:S04]  /*23ac0*/  LDL.LU R19, [R1+0x898] ;  /* 0x0008980001137983 */ /* 0x000ee80000300800 */
        /* <DEDUP_REMOVED lines=18> */
[----:B------:R-:W-:-:S03]  /*23bf0*/  IMAD R18, R61, 0x100, R47 ;  /* 0x000001003d127824 */ /* 0x000fc600078e022f */
        /* <DEDUP_REMOVED lines=14> */
[----:B--2---:R-:W-:Y:S03]  /*23ce0*/  HMMA.16816.F32 R36, R36, R2, R40 ;  /* 0x000000022424723c */ /* 0x004fe60000001828 */
[----:B------:R-:W2:Y:S01]  /*23cf0*/  LDL.LU.64 R42, [R1+0x1d28] ;  /* 0x001d2800012a7983 */ /* 0x000ea20000300a00 */
[----:B---3--:R-:W-:-:S03]  /*23d00*/  IMAD R19, R19, 0x100, R49 ;  /* 0x0000010013137824 */ /* 0x008fc600078e0231 */
[----:B------:R-:W2:Y:S01]  /*23d10*/  LDL.LU.64 R40, [R1+0x1d20] ;  /* 0x001d200001287983 */ /* 0x000ea20000300a00 */
[----:B----4-:R-:W-:Y:S02]  /*23d20*/  IMAD R48, R50, 0x100, R48 ;  /* 0x0000010032307824 */ /* 0x010fe400078e0230 */
[----:B------:R-:W-:-:S09]  /*23d30*/  IMAD R49, R28, 0x100, R51 ;  /* 0x000001001c317824 */ /* 0x000fd200078e0233 */
[----:B------:R0:W-:Y:S04]  /*23d40*/  STL.64 [R1+0x2e0], R36 ;  /* 0x0002e02401007387 */ /* 0x0001e80000100a00 */
[----:B------:R1:W-:Y:S01]  /*23d50*/  STL.64 [R1+0x2e8], R38 ;  /* 0x0002e82601007387 */ /* 0x0003e20000100a00 */
[----:B0-----:R-:W-:Y:S02]  /*23d60*/  F2FP.F16.E4M3.UNPACK_B R36, R18 ;  /* 0x00000012ff24723e */ /* 0x001fe400020006ff */
[----:B------:R-:W-:Y:S02]  /*23d70*/  F2FP.F16.E4M3.UNPACK_B R37, R19 ;  /* 0x00000013ff25723e */ /* 0x000fe400020006ff */
[----:B-1----:R-:W-:Y:S02]  /*23d80*/  F2FP.F16.E4M3.UNPACK_B R38, R48 ;  /* 0x00000030ff26723e */ /* 0x002fe400020006ff */
[----:B------:R-:W-:Y:S01]  /*23d90*/  F2FP.F16.E4M3.UNPACK_B R39, R49 ;  /* 0x00000031ff27723e */ /* 0x000fe200020006ff */
[----:B------:R-:W3:Y:S04]  /*23da0*/  LDL.LU R48, [R1+0x270] ;  /* 0x0002700001307983 */ /* 0x000ee80000300800 */
[----:B------:R-:W3:Y:S04]  /*23db0*/  LDL.LU R49, [R1+0x274] ;  /* 0x0002740001317983 */ /* 0x000ee80000300800 */
[----:B------:R-:W3:Y:S04]  /*23dc0*/  LDL.LU R50, [R1+0x278] ;  /* 0x0002780001327983 */ /* 0x000ee80000300800 */
[----:B------:R-:W3:Y:S01]  /*23dd0*/  LDL.LU R51, [R1+0x27c] ;  /* 0x00027c0001337983 */ /* 0x000ee20000300800 */
[----:B------:R-:W-:-:S15]  /*23de0*/  HMMA.16816.F32 R12, R36, R16, R12 ;  /* 0x00000010240c723c */ /* 0x000fde000000180c */
[----:B------:R-:W-:-:S04]  /*23df0*/  NOP ;  /* 0x0000000000007918 */ /* 0x000fc80000000000 */
[----:B------:R-:W-:Y:S04]  /*23e00*/  STL.64 [R1+0x2f0], R12 ;  /* 0x0002f00c01007387 */ /* 0x000fe80000100a00 */
[----:B------:R0:W-:Y:S04]  /*23e10*/  STL.64 [R1+0x2f8], R14 ;  /* 0x0002f80e01007387 */ /* 0x0001e80000100a00 */
[----:B0-----:R-:W4:Y:S04]  /*23e20*/  LDL.LU.64 R14, [R1+0x1d18] ;  /* 0x001d1800010e7983 */ /* 0x001f280000300a00 */
[----:B------:R-:W2:Y:S01]  /*23e30*/  LDL.LU.64 R12, [R1+0x1d10] ;  /* 0x001d1000010c7983 */ /* 0x000ea20000300a00 */
[C---:B----4-:R-:W-:Y:S08]  /*23e40*/  HMMA.16816.F32 R52, R36.reuse, R14, R52 ;  /* 0x0000000e2434723c */ /* 0x050ff00000001834 */
[C---:B--2---:R-:W-:Y:S11]  /*23e50*/  HMMA.16816.F32 R8, R36.reuse, R12, R8 ;  /* 0x0000000c2408723c */ /* 0x044ff60000001808 */
[----:B------:R-:W-:Y:S04]  /*23e60*/  STL.64 [R1+0x3a0], R52 ;  /* 0x0003a03401007387 */ /* 0x000fe80000100a00 */
[----:B------:R0:W-:Y:S04]  /*23e70*/  STL.64 [R1+0x3a8], R54 ;  /* 0x0003a83601007387 */ /* 0x0001e80000100a00 */
[----:B0-----:R-:W2:Y:S04]  /*23e80*/  LDL.LU.64 R54, [R1+0x1d08] ;  /* 0x001d080001367983 */ /* 0x001ea80000300a00 */
[----:B------:R-:W2:Y:S04]  /*23e90*/  LDL.LU.64 R52, [R1+0x1d00] ;  /* 0x001d000001347983 */ /* 0x000ea80000300a00 */
[----:B------:R-:W-:Y:S04]  /*23ea0*/  STL.64 [R1+0x2d0], R8 ;  /* 0x0002d00801007387 */ /* 0x000fe80000100a00 */
[----:B------:R0:W-:Y:S04]  /*23eb0*/  STL.64 [R1+0x2d8], R10 ;  /* 0x0002d80a01007387 */ /* 0x0001e80000100a00 */
[----:B0-----:R-:W4:Y:S04]  /*23ec0*/  LDL.LU.64 R10, [R1+0x1cf8] ;  /* 0x001cf800010a7983 */ /* 0x001f280000300a00 */
[----:B------:R-:W2:Y:S01]  /*23ed0*/  LDL.LU.64 R8, [R1+0x1cf0] ;  /* 0x001cf00001087983 */ /* 0x000ea20000300a00 */
[C---:B----4-:R-:W-:Y:S08]  /*23ee0*/  HMMA.16816.F32 R24, R36.reuse, R10, R24 ;  /* 0x0000000a2418723c */ /* 0x050ff00000001818 */
[----:B--2---:R-:W-:Y:S11]  /*23ef0*/  HMMA.16816.F32 R4, R36, R8, R4 ;  /* 0x000000082404723c */ /* 0x004ff60000001804 */
[----:B------:R-:W-:Y:S04]  /*23f00*/  STL.64 [R1+0x2c0], R24 ;  /* 0x0002c01801007387 */ /* 0x000fe80000100a00 */
[----:B------:R0:W-:Y:S04]  /*23f10*/  STL.64 [R1+0x2c8], R26 ;  /* 0x0002c81a01007387 */ /* 0x0001e80000100a00 */
[----:B0-----:R-:W2:Y:S04]  /*23f20*/  LDL.LU.64 R26, [R1+0x1ce8] ;  /* 0x001ce800011a7983 */ /* 0x001ea80000300a00 */
[----:B------:R-:W2:Y:S04]  /*23f30*/  LDL.LU.64 R24, [R1+0x1ce0] ;  /* 0x001ce00001187983 */ /* 0x000ea80000300a00 */
[----:B------:R-:W-:Y:S04]  /*23f40*/  STL.64 [R1+0x2b0], R4 ;  /* 0x0002b00401007387 */ /* 0x000fe80000100a00 */
[----:B------:R0:W-:Y:S04]  /*23f50*/  STL.64 [R1+0x2b8], R6 ;  /* 0x0002b80601007387 */ /* 0x0001e80000100a00 */
[----:B0-----:R-:W4:Y:S04]  /*23f60*/  LDL.LU.64 R6, [R1+0x1cd8] ;  /* 0x001cd80001067983 */ /* 0x001f280000300a00 */
[----:B------:R-:W3:Y:S01]  /*23f70*/  LDL.LU.64 R4, [R1+0x1cd0] ;  /* 0x001cd00001047983 */ /* 0x000ee20000300a00 */
[----:B------:R-:W-:-:S02]  /*23f80*/  IMAD R18, R30, 0x100, R29 ;  /* 0x000001001e127824 */ /* 0x000fc400078e021d */
[----:B------:R-:W-:Y:S02]  /*23f90*/  IMAD R19, R32, 0x100, R31 ;  /* 0x0000010020137824 */ /* 0x000fe400078e021f */
[C---:B------:R-:W-:Y:S08]  /*23fa0*/  HMMA.16816.F32 R28, R36.reuse, R2, R52 ;  /* 0x00000002241c723c */ /* 0x040ff00000001834 */
[----:B----4-:R-:W-:-:S15]  /*23fb0*/  HMMA.16816.F32 R40, R36, R6, R40 ;  /* 0x000000062428723c */ /* 0x010fde0000001828 */
[----:B------:R-:W-:-:S04]  /*23fc0*/  NOP ;  /* 0x0000000000007918 */ /* 0x000fc80000000000 */
[----:B------:R-:W-:Y:S04]  /*23fd0*/  STL.64 [R1+0x2a0], R40 ;  /* 0x0002a02801007387 */ /* 0x000fe80000100a00 */
[----:B------:R0:W-:Y:S04]  /*23fe0*/  STL.64 [R1+0x2a8], R42 ;  /* 0x0002a82a01007387 */ /* 0x0001e80000100a00 */
[----:B0-----:R-:W4:Y:S04]  /*23ff0*/  LDL.LU.64 R42, [R1+0x1cc8] ;  /* 0x001cc800012a7983 */ /* 0x001f280000300a00 */
[----:B------:R-:W4:Y:S01]  /*24000*/  LDL.LU.64 R40, [R1+0x1cc0] ;  /* 0x001cc00001287983 */ /* 0x000f220000300a00 */
[----:B---3--:R-:W-:Y:S01]  /*24010*/  HMMA.16816.F32 R48, R36, R4, R48 ;  /* 0x000000042430723c */ /* 0x008fe20000001830 */
[----:B------:R-:W-:-:S02]  /*24020*/  F2FP.F16.E4M3.UNPACK_B R36, R18 ;  /* 0x00000012ff24723e */ /* 0x000fc400020006ff */
[----:B------:R-:W-:-:S15]  /*24030*/  F2FP.F16.E4M3.UNPACK_B R37, R19 ;  /* 0x00000013ff25723e */ /* 0x000fde00020006ff */
[----:B------:R-:W-:Y:S01]  /*24040*/  NOP ;  /* 0x0000000000007918 */ /* 0x000fe20000000000 */
[----:B------:R0:W-:Y:S04]  /*24050*/  STL.64 [R1+0x290], R48 ;  /* 0x0002903001007387 */ /* 0x0001e80000100a00 */
[----:B------:R-:W-:Y:S04]  /*24060*/  STL.64 [R1+0x298], R50 ;  /* 0x0002983201007387 */ /* 0x000fe80000100a00 */
[----:B------:R-:W-:Y:S01]  /*24070*/  STL.64 [R1+0x90], R28 ;  /* 0x0000901c01007387 */ /* 0x000fe20000100a00 */
[----:B0-----:R-:W-:Y:S02]  /*24080*/  IMAD R48, R34, 0x100, R33 ;  /* 0x0000010022307824 */ /* 0x001fe400078e0221 */
[----:B------:R-:W-:-:S03]  /*24090*/  IMAD R49, R61, 0x100, R35 ;  /* 0x000001003d317824 */ /* 0x000fc600078e0223 */
[----:B------:R-:W-:Y:S02]  /*240a0*/  F2FP.F16.E4M3.UNPACK_B R38, R48 ;  /* 0x00000030ff26723e */ /* 0x000fe400020006ff */
[----:B------:R-:W-:Y:S01]  /*240b0*/  F2FP.F16.E4M3.UNPACK_B R39, R49 ;  /* 0x00000031ff27723e */ /* 0x000fe200020006ff */
[----:B------:R0:W-:Y:S06]  /*240c0*/  STL.64 [R1+0x98], R30 ;  /* 0x0000981e01007387 */ /* 0x0001ec0000100a00 */
[C---:B--2---:R-:W-:Y:S08]  /*240d0*/  HMMA.16816.F32 R24, R36.reuse, R14, R24 ;  /* 0x0000000e2418723c */ /* 0x044ff00000001818 */
[C---:B0-----:R-:W-:Y:S08]  /*240e0*/  HMMA.16816.F32 R28, R36.reuse, R16, R56 ;  /* 0x00000010241c723c */ /* 0x041ff00000001838 */
[C---:B------:R-:W-:Y:S11]  /*240f0*/  HMMA.16816.F32 R20, R36.reuse, R12, R20 ;  /* 0x0000000c2414723c */ /* 0x040ff60000001814 */
[----:B------:R-:W-:Y:S04]  /*24100*/  STL.64 [R1+0x280], R28 ;  /* 0x0002801c01007387 */ /* 0x000fe80000100a00 */
[----:B------:R-:W-:Y:S04]  /*24110*/  STL.64 [R1+0x288], R30 ;  /* 0x0002881e01007387 */ /* 0x000fe80000100a00 */
[----:B------:R-:W-:Y:S04]  /*24120*/  STL.64 [R1+0x1c80], R14 ;  /* 0x001c800e01007387 */ /* 0x000fe80000100a00 */
[----:B------:R-:W-:Y:S04]  /*24130*/  STL.64 [R1+0x270], R24 ;  /* 0x0002701801007387 */ /* 0x000fe80000100a00 */
[----:B------:R-:W-:Y:S04]  /*24140*/  STL.64 [R1+0x278], R26 ;  /* 0x0002781a01007387 */ /* 0x000fe80000100a00 */
[----:B------:R0:W-:Y:S04]  /*24150*/  STL.64 [R1+0x1c78], R12 ;  /* 0x001c780c01007387 */ /* 0x0001e80000100a00 */
[----:B------:R-:W-:Y:S04]  /*24160*/  STL.64 [R1+0x260], R20 ;  /* 0x0002601401007387 */ /* 0x000fe80000100a00 */
[----:B------:R4:W-:Y:S01]  /*24170*/  STL.64 [R1+0x268], R22 ;  /* 0x0002681601007387 */ /* 0x0009e20000100a00 */
[C---:B0-----:R-:W-:Y:S03]  /*24180*/  HMMA.16816.F32 R12, R36.reuse, R8, R44 ;  /* 0x00000008240c723c */ /* 0x041fe6000000182c */
[----:B------:R-:W-:Y:S05]  /*24190*/  STL.64 [R1+0x1c70], R10 ;  /* 0x001c700a01007387 */ /* 0x000fea0000100a00 */
[----:B----4-:R-:W-:-:S15]  /*241a0*/  HMMA.16816.F32 R20, R36, R10, R40 ;  /* 0x0000000a2414723c */ /* 0x010fde0000001828 */
[----:B------:R-:W-:-:S04]  /*241b0*/  NOP ;  /* 0x0000000000007918 */ /* 0x000fc80000000000 */
        /* <DEDUP_REMOVED lines=10> */
[----:B--2---:R-:W-:Y:S04]  /*24260*/  STL.64 [R1+0x1c88], R56 ;  /* 0x001c883801007387 */ /* 0x004fe80000100a00 */
        /* <DEDUP_REMOVED lines=16> */
[----:B0-----:R-:W3:Y:S04]  /*24370*/  LDL.LU R52, [R1+0x200] ;  /* 0x0002000001347983 */ /* 0x001ee80000300800 */
[----:B------:R-:W3:Y:S04]  /*24380*/  LDL.LU R53, [R1+0x204] ;  /* 0x0002040001357983 */ /* 0x000ee80000300800 */
[----:B------:R-:W3:Y:S04]  /*24390*/  LDL.LU R54, [R1+0x208] ;  /* 0x0002080001367983 */ /* 0x000ee80000300800 */
[----:B------:R-:W3:Y:S04]  /*243a0*/  LDL.LU R55, [R1+0x20c] ;  /* 0x00020c0001377983 */ /* 0x000ee80000300800 */
[----:B-1----:R-:W4:Y:S04]  /*243b0*/  LDL.LU R32, [R1+0x210] ;  /* 0x0002100001207983 */ /* 0x002f280000300800 */
[----:B------:R-:W4:Y:S04]  /*243c0*/  LDL.LU R33, [R1+0x214] ;  /* 0x0002140001217983 */ /* 0x000f280000300800 */
[----:B------:R-:W4:Y:S04]  /*243d0*/  LDL.LU R34, [R1+0x218] ;  /* 0x0002180001227983 */ /* 0x000f280000300800 */
[----:B------:R-:W4:Y:S04]  /*243e0*/  LDL.LU R35, [R1+0x21c] ;  /* 0x00021c0001237983 */ /* 0x000f280000300800 */
        /* <DEDUP_REMOVED lines=32> */
[C---:B---3--:R-:W-:Y:S08]  /*245f0*/  HMMA.16816.F32 R52, R36.reuse, R4, R52 ;  /* 0x000000042434723c */ /* 0x048ff00000001834 */
[C---:B----4-:R-:W-:Y:S08]  /*24600*/  HMMA.16816.F32 R32, R36.reuse, R6, R32 ;  /* 0x000000062420723c */ /* 0x050ff00000001820 */
[----:B--2---:R-:W-:Y:S11]  /*24610*/  HMMA.16816.F32 R36, R36, R2, R56 ;  /* 0x000000022424723c */ /* 0x004ff60000001838 */
[----:B------:R-:W-:Y:S04]  /*24620*/  STL.64 [R1+0x230], R32 ;  /* 0x0002302001007387 */ /* 0x000fe80000100a00 */
[----:B------:R0:W-:Y:S01]  /*24630*/  STL.64 [R1+0x238], R34 ;  /* 0x0002382201007387 */ /* 0x0001e20000100a00 */
[----:B------:R-:W-:-:S02]  /*24640*/  IMAD R18, R47, 0x100, R46 ;  /* 0x000001002f127824 */ /* 0x000fc400078e022e */
[----:B------:R-:W-:Y:S02]  /*24650*/  IMAD R19, R19, 0x100, R61 ;  /* 0x0000010013137824 */ /* 0x000fe400078e023d */
[----:B------:R-:W-:Y:S01]  /*24660*/  IMAD R48, R48, 0x100, R49 ;  /* 0x0000010030307824 */ /* 0x000fe200078e0231 */
[----:B0-----:R-:W2:Y:S04]  /*24670*/  LDL.LU.64 R34, [R1+0x1cb8] ;  /* 0x001cb80001227983 */ /* 0x001ea80000300a00 */
[----:B------:R-:W2:Y:S04]  /*24680*/  LDL.LU.64 R32, [R1+0x1cb0] ;  /* 0x001cb00001207983 */ /* 0x000ea80000300a00 */
[----:B------:R-:W-:Y:S04]  /*24690*/  STL.64 [R1+0x220], R52 ;  /* 0x0002203401007387 */ /* 0x000fe80000100a00 */
[----:B------:R0:W-:Y:S01]  /*246a0*/  STL.64 [R1+0x228], R54 ;  /* 0x0002283601007387 */ /* 0x0001e20000100a00 */
[----:B------:R-:W-:-:S03]  /*246b0*/  IMAD R49, R51, 0x100, R50 ;  /* 0x0000010033317824 */ /* 0x000fc600078e0232 */
[----:B0-----:R-:W3:Y:S04]  /*246c0*/  LDL.LU.64 R54, [R1+0x1ca8] ;  /* 0x001ca80001367983 */ /* 0x001ee80000300a00 */
[----:B------:R-:W3:Y:S04]  /*246d0*/  LDL.LU.64 R52, [R1+0x1ca0] ;  /* 0x001ca00001347983 */ /* 0x000ee80000300a00 */
[----:B------:R-:W4:Y:S04]  /*246e0*/  LDL.LU R44, [R1+0x180] ;  /* 0x00018000012c7983 */ /* 0x000f280000300800 */
[----:B------:R-:W4:Y:S04]  /*246f0*/  LDL.LU R45, [R1+0x184] ;  /* 0x00018400012d7983 */ /* 0x000f280000300800 */
[----:B------:R-:W4:Y:S04]  /*24700*/  LDL.LU R46, [R1+0x188] ;  /* 0x00018800012e7983 */ /* 0x000f280000300800 */
[----:B------:R-:W4:Y:S04]  /*24710*/  LDL.LU R47, [R1+0x18c] ;  /* 0x00018c00012f7983 */ /* 0x000f280000300800 */
[----:B------:R-:W2:Y:S04]  /*24720*/  LDL.LU R61, [R1+0x1c98] ;  /* 0x001c9800013d7983 */ /* 0x000ea80000300800 */
[----:B------:R-:W2:Y:S04]  /*24730*/  LDL.LU.64 R58, [R1+0x1c90] ;  /* 0x001c9000013a7983 */ /* 0x000ea80000300a00 */
[----:B------:R-:W2:Y:S04]  /*24740*/  LDL.LU.64 R56, [R1+0x1c88] ;  /* 0x001c880001387983 */ /* 0x000ea80000300a00 */
[----:B------:R0:W-:Y:S04]  /*24750*/  STL.64 [R1+0x80], R36 ;  /* 0x0000802401007387 */ /* 0x0001e80000100a00 */
[----:B------:R1:W-:Y:S01]  /*24760*/  STL.64 [R1+0x88], R38 ;  /* 0x0000882601007387 */ /* 0x0003e20000100a00 */
[----:B0-----:R-:W-:-:S02]  /*24770*/  F2FP.F16.E4M3.UNPACK_B R36, R18 ;  /* 0x00000012ff24723e */ /* 0x001fc400020006ff */
[----:B------:R-:W-:Y:S02]  /*24780*/  F2FP.F16.E4M3.UNPACK_B R37, R19 ;  /* 0x00000013ff25723e */ /* 0x000fe400020006ff */
[----:B-1----:R-:W-:Y:S02]  /*24790*/  F2FP.F16.E4M3.UNPACK_B R38, R48 ;  /* 0x00000030ff26723e */ /* 0x002fe400020006ff */
[----:B------:R-:W-:Y:S01]  /*247a0*/  F2FP.F16.E4M3.UNPACK_B R39, R49 ;  /* 0x00000031ff27723e */ /* 0x000fe200020006ff */
[----:B------:R-:W2:Y:S04]  /*247b0*/  LDL.LU R48, [R1+0x1d0] ;  /* 0x0001d00001307983 */ /* 0x000ea80000300800 */
[----:B------:R-:W2:Y:S04]  /*247c0*/  LDL.LU R49, [R1+0x1d4] ;  /* 0x0001d40001317983 */ /* 0x000ea80000300800 */
[----:B------:R-:W2:Y:S04]  /*247d0*/  LDL.LU R50, [R1+0x1d8] ;  /* 0x0001d80001327983 */ /* 0x000ea80000300800 */
[----:B------:R-:W2:Y:S01]  /*247e0*/  LDL.LU R51, [R1+0x1dc] ;  /* 0x0001dc0001337983 */ /* 0x000ea20000300800 */
[----:B------:R-:W-:-:S15]  /*247f0*/  HMMA.16816.F32 R12, R36, R16, R12 ;  /* 0x00000010240c723c */ /* 0x000fde000000180c */
[----:B------:R-:W-:-:S04]  /*24800*/  NOP ;  /* 0x0000000000007918 */ /* 0x000fc80000000000 */
[----:B------:R-:W-:Y:S04]  /*24810*/  STL.64 [R1+0x210], R12 ;  /* 0x0002100c01007387 */ /* 0x000fe80000100a00 */
[----:B------:R0:W-:Y:S04]  /*24820*/  STL.64 [R1+0x218], R14 ;  /* 0x0002180e01007387 */ /* 0x0001e80000100a00 */
[----:B0-----:R-:W2:Y:S04]  /*24830*/  LDL.LU.64 R14, [R1+0x1c80] ;  /* 0x001c8000010e7983 */ /* 0x001ea80000300a00 */
[----:B------:R-:W3:Y:S01]  /*24840*/  LDL.LU.64 R12, [R1+0x1c78] ;  /* 0x001c7800010c7983 */ /* 0x000ee20000300a00 */
[----:B--2---:R-:W-:-:S15]  /*24850*/  HMMA.16816.F32 R8, R36, R14, R8 ;  /* 0x0000000e2408723c */ /* 0x004fde0000001808 */
[----:B------:R-:W-:-:S04]  /*24860*/  NOP ;  /* 0x0000000000007918 */ /* 0x000fc80000000000 */
[----:B------:R-:W-:Y:S04]  /*24870*/  STL.64 [R1+0x200], R8 ;  /* 0x0002000801007387 */ /* 0x000fe80000100a00 */
[----:B------:R0:W-:Y:S04]  /*24880*/  STL.64 [R1+0x208], R10 ;  /* 0x0002080a01007387 */ /* 0x0001e80000100a00 */
[----:B0-----:R-:W2:Y:S04]  /*24890*/  LDL.LU.64 R10, [R1+0x1c70] ;  /* 0x001c7000010a7983 */ /* 0x001ea80000300a00 */
[----:B------:R-:W4:Y:S01]  /*248a0*/  LDL.LU.64 R8, [R1+0x1c68] ;  /* 0x001c680001087983 */ /* 0x000f220000300a00 */
[----:B---3--:R-:W-:-:S15]  /*248b0*/  HMMA.16816.F32 R48, R36, R12, R48 ;  /* 0x0000000c2430723c */ /* 0x008fde0000001830 */
[----:B------:R-:W-:-:S04]  /*248c0*/  NOP ;  /* 0x0000000000007918 */ /* 0x000fc80000000000 */
[----:B------:R-:W-:Y:S04]  /*248d0*/  STL.64 [R1+0x1f0], R48 ;  /* 0x0001f03001007387 */ /* 0x000fe80000100a00 */
[----:B------:R2:W-:Y:S01]  /*248e0*/  STL.64 [R1+0x1f8], R50 ;  /* 0x0001f83201007387 */ /* 0x0005e20000100a00 */
[----:B------:R-:W-:Y:S02]  /*248f0*/  IMAD R18, R25, 0x100, R24 ;  /* 0x0000010019127824 */ /* 0x000fe400078e0218 */
[----:B------:R-:W-:Y:S01]  /*24900*/  IMAD R19, R27, 0x100, R26 ;  /* 0x000001001b137824 */ /* 0x000fe200078e021a */
[C---:B--2---:R-:W-:Y:S08]  /*24910*/  HMMA.16816.F32 R48, R36.reuse, R10, R28 ;  /* 0x0000000a2430723c */ /* 0x044ff0000000181c */
[C---:B----4-:R-:W-:Y:S01]  /*24920*/  HMMA.16816.F32 R28, R36.reuse, R8, R32 ;  /* 0x00000008241c723c */ /* 0x050fe20000001820 */
[----:B------:R-:W-:Y:S10]  /*24930*/  STL.64 [R1+0x1c40], R10 ;  /* 0x001c400a01007387 */ /* 0x000ff40000100a00 */
[----:B------:R-:W-:Y:S04]  /*24940*/  STL.64 [R1+0x1e0], R48 ;  /* 0x0001e03001007387 */ /* 0x000fe80000100a00 */
[----:B------:R-:W-:Y:S04]  /*24950*/  STL.64 [R1+0x1e8], R50 ;  /* 0x0001e83201007387 */ /* 0x000fe80000100a00 */
[----:B------:R-:W-:Y:S04]  /*24960*/  STL.64 [R1+0x1c38], R8 ;  /* 0x001c380801007387 */ /* 0x000fe80000100a00 */
[----:B------:R-:W-:Y:S04]  /*24970*/  STL.64 [R1+0x1d0], R28 ;  /* 0x0001d01c01007387 */ /* 0x000fe80000100a00 */
[----:B------:R0:W-:Y:S02]  /*24980*/  STL.64 [R1+0x1d8], R30 ;  /* 0x0001d81e01007387 */ /* 0x0001e40000100a00 */
[C---:B0-----:R-:W-:Y:S08]  /*24990*/  HMMA.16816.F32 R28, R36.reuse, R6, R52 ;  /* 0x00000006241c723c */ /* 0x041ff00000001834 */
[----:B------:R-:W-:Y:S01]  /*249a0*/  HMMA.16816.F32 R8, R36, R4, R56 ;  /* 0x000000042408723c */ /* 0x000fe20000001838 */
[----:B------:R-:W-:Y:S01]  /*249b0*/  STL.64 [R1+0x1c20], R6 ;  /* 0x001c200601007387 */ /* 0x000fe20000100a00 */
[----:B------:R-:W-:-:S02]  /*249c0*/  IMAD R48, R21, 0x100, R20 ;  /* 0x0000010015307824 */ /* 0x000fc400078e0214 */
[----:B------:R-:W-:-:S07]  /*249d0*/  IMAD R49, R23, 0x100, R22 ;  /* 0x0000010017317824 */ /* 0x000fce00078e0216 */
[----:B------:R-:W-:Y:S04]  /*249e0*/  STL.64 [R1+0x1c0], R28 ;  /* 0x0001c01c01007387 */ /* 0x000fe80000100a00 */
[----:B------:R-:W-:Y:S04]  /*249f0*/  STL.64 [R1+0x1c8], R30 ;  /* 0x0001c81e01007387 */ /* 0x000fe80000100a00 */
[----:B------:R0:W-:Y:S02]  /*24a00*/  STL.64 [R1+0x1c18], R4 ;  /* 0x001c180401007387 */ /* 0x0001e40000100a00 */
[----:B0-----:R-:W-:Y:S01]  /*24a10*/  HMMA.16816.F32 R4, R36, R2, R40 ;  /* 0x000000022404723c */ /* 0x001fe20000001828 */
[----:B------:R-:W-:-:S02]  /*24a20*/  F2FP.F16.E4M3.UNPACK_B R36, R18 ;  /* 0x00000012ff24723e */ /* 0x000fc400020006ff */
[----:B------:R-:W-:Y:S02]  /*24a30*/  F2FP.F16.E4M3.UNPACK_B R37, R19 ;  /* 0x00000013ff25723e */ /* 0x000fe400020006ff */
[----:B------:R-:W-:Y:S02]  /*24a40*/  F2FP.F16.E4M3.UNPACK_B R38, R48 ;  /* 0x00000030ff26723e */ /* 0x000fe400020006ff */
[----:B------:R-:W-:Y:S01]  /*24a50*/  F2FP.F16.E4M3.UNPACK_B R39, R49 ;  /* 0x00000031ff27723e */ /* 0x000fe200020006ff */
[----:B------:R-:W-:Y:S04]  /*24a60*/  STL.64 [R1+0x1b0], R8 ;  /* 0x0001b00801007387 */ /* 0x000fe80000100a00 */
[----:B------:R-:W-:Y:S04]  /*24a70*/  STL.64 [R1+0x1b8], R10 ;  /* 0x0001b80a01007387 */ /* 0x000fe80000100a00 */
[----:B------:R-:W-:Y:S04]  /*24a80*/  STL [R1+0x1bec], R2 ;  /* 0x001bec0201007387 */ /* 0x000fe80000100800 */
[----:B------:R-:W-:Y:S04]  /*24a90*/  STL [R1+0x1be8], R3 ;  /* 0x001be80301007387 */ /* 0x000fe80000100800 */
[----:B------:R-:W-:Y:S04]  /*24aa0*/  STL.64 [R1+0x70], R4 ;  /* 0x0000700401007387 */ /* 0x000fe80000100a00 */
[----:B------:R0:W-:Y:S02]  /*24ab0*/  STL.64 [R1+0x78], R6 ;  /* 0x0000780601007387 */ /* 0x0001e40000100a00 */
[----:B0-----:R-:W-:Y:S02]  /*24ac0*/  HMMA.16816.F32 R4, R36, R16, R44 ;  /* 0x000000102404723c */ /* 0x001fe4000000182c */
[----:B------:R-:W-:Y:S04]  /*24ad0*/  STL [R1+0x1bf0], R17 ;  /* 0x001bf01101007387 */ /* 0x000fe80000100800 */
[----:B------:R-:W2:-:S13]  /*24ae0*/  LDL.LU R40, [R1+0xb0] ;  /* 0x0000b00001287983 */ /* 0x000e9a0000300800 */
[----:B------:R-:W-:Y:S04]  /*24af0*/  STL.64 [R1+0x1a0], R4 ;  /* 0x0001a00401007387 */ /* 0x000fe80000100a00 */
[----:B------:R-:W-:Y:S04]  /*24b00*/  STL.64 [R1+0x1a8], R6 ;  /* 0x0001a80601007387 */ /* 0x000fe80000100a00 */
[----:B------:R-:W2:Y:S04]  /*24b10*/  LDL.LU R41, [R1+0xb4] ;  /* 0x0000b40001297983 */ /* 0x000ea80000300800 */
[----:B------:R-:W3:Y:S04]  /*24b20*/  LDL.LU R42, [R1+0xb8] ;  /* 0x0000b800012a7983 */ /* 0x000ee80000300800 */
[----:B------:R-:W3:Y:S01]  /*24b30*/  LDL.LU R43, [R1+0xbc] ;  /* 0x0000bc00012b7983 */ /* 0x000ee20000300800 */
[----:B------:R-:W-:-:S02]  /*24b40*/  IMAD.MOV.U32 R22, RZ, RZ, R61 ;  /* 0x000000ffff167224 */ /* 0x000fc400078e003d */
[----:B------:R-:W-:Y:S01]  /*24b50*/  IMAD.MOV.U32 R23, RZ, RZ, R60 ;  /* 0x000000ffff177224 */ /* 0x000fe200078e003c */
[----:B---3--:R-:W-:Y:S04]  /*24b60*/  STL.64 [R1+0x1be0], R42 ;  /* 0x001be02a01007387 */ /* 0x008fe80000100a00 */
[----:B--2---:R0:W-:Y:S04]  /*24b70*/  STL.64 [R1+0x1bd8], R40 ;  /* 0x001bd82801007387 */ /* 0x0041e80000100a00 */
[----:B------:R-:W2:Y:S04]  /*24b80*/  LDL.LU R20, [R1+0xc0] ;  /* 0x0000c00001147983 */ /* 0x000ea80000300800 */
[----:B------:R-:W2:Y:S04]  /*24b90*/  LDL.LU R21, [R1+0xc4] ;  /* 0x0000c40001157983 */ /* 0x000ea80000300800 */
[----:B------:R-:W3:Y:S04]  /*24ba0*/  LDL.LU R61, [R1+0x1c64] ;  /* 0x001c6400013d7983 */ /* 0x000ee80000300800 */
[----:B------:R-:W4:Y:S04]  /*24bb0*/  LDL.LU R60, [R1+0x1c60] ;  /* 0x001c6000013c7983 */ /* 0x000f280000300800 */
[----:B------:R-:W-:Y:S04]  /*24bc0*/  STL.64 [R1+0x1c00], R22 ;  /* 0x001c001601007387 */ /* 0x000fe80000100a00 */
[----:B--2---:R1:W-:Y:S04]  /*24bd0*/  STL.64 [R1+0x1bf8], R20 ;  /* 0x001bf81401007387 */ /* 0x0043e80000100a00 */
[----:B------:R-:W2:Y:S04]  /*24be0*/  LDL.LU R24, [R1+0xd0] ;  /* 0x0000d00001187983 */ /* 0x000ea80000300800 */
[----:B------:R-:W2:Y:S04]  /*24bf0*/  LDL.LU R25, [R1+0xd4] ;  /* 0x0000d40001197983 */ /* 0x000ea80000300800 */
[----:B------:R-:W2:Y:S04]  /*24c00*/  LDL.LU R26, [R1+0xd8] ;  /* 0x0000d800011a7983 */ /* 0x000ea80000300800 */
[----:B------:R-:W2:Y:S01]  /*24c10*/  LDL.LU R27, [R1+0xdc] ;  /* 0x0000dc00011b7983 */ /* 0x000ea20000300800 */
[----:B----4-:R-:W-:-:S02]  /*24c20*/  IMAD.MOV.U32 R58, RZ, RZ, R60 ;  /* 0x000000ffff3a7224 */ /* 0x010fc400078e003c */
[----:B---3--:R-:W-:Y:S01]  /*24c30*/  IMAD.MOV.U32 R59, RZ, RZ, R61 ;  /* 0x000000ffff3b7224 */ /* 0x008fe200078e003d */
[----:B--2---:R-:W-:Y:S04]  /*24c40*/  STL.64 [R1+0x1c10], R26 ;  /* 0x001c101a01007387 */ /* 0x004fe80000100a00 */
[----:B------:R2:W-:Y:S04]  /*24c50*/  STL.64 [R1+0x1c08], R24 ;  /* 0x001c081801007387 */ /* 0x0005e80000100a00 */
[----:B------:R-:W3:Y:S04]  /*24c60*/  LDL.LU R56, [R1+0xe0] ;  /* 0x0000e00001387983 */ /* 0x000ee80000300800 */
[----:B------:R-:W3:Y:S04]  /*24c70*/  LDL.LU R57, [R1+0xe4] ;  /* 0x0000e40001397983 */ /* 0x000ee80000300800 */
[----:B------:R-:W4:Y:S04]  /*24c80*/  LDL.LU R60, [R1+0x1c5c] ;  /* 0x001c5c00013c7983 */ /* 0x000f280000300800 */
[----:B------:R-:W2:Y:S04]  /*24c90*/  LDL.LU R61, [R1+0x1c58] ;  /* 0x001c5800013d7983 */ /* 0x000ea80000300800 */
[----:B------:R-:W-:Y:S04]  /*24ca0*/  STL.64 [R1+0x1c30], R58 ;  /* 0x001c303a01007387 */ /* 0x000fe80000100a00 */
[----:B---3--:R3:W-:Y:S04]  /*24cb0*/  STL.64 [R1+0x1c28], R56 ;  /* 0x001c283801007387 */ /* 0x0087e80000100a00 */
[----:B0-----:R-:W2:Y:S04]  /*24cc0*/  LDL.LU R40, [R1+0x30] ;  /* 0x0000300001287983 */ /* 0x001ea80000300800 */
[----:B------:R-:W2:Y:S04]  /*24cd0*/  LDL.LU R41, [R1+0x34] ;  /* 0x0000340001297983 */ /* 0x000ea80000300800 */
[----:B------:R-:W2:Y:S04]  /*24ce0*/  LDL.LU R42, [R1+0x38] ;  /* 0x00003800012a7983 */ /* 0x000ea80000300800 */
[----:B------:R-:W2:Y:S04]  /*24cf0*/  LDL.LU R43, [R1+0x3c] ;  /* 0x00003c00012b7983 */ /* 0x000ea80000300800 */
[----:B--2---:R-:W-:Y:S04]  /*24d00*/  STL.64 [R1+0x1c50], R42 ;  /* 0x001c502a01007387 */ /* 0x004fe80000100a00 */
[----:B------:R0:W-:Y:S04]  /*24d10*/  STL.64 [R1+0x1c48], R40 ;  /* 0x001c482801007387 */ /* 0x0001e80000100a00 */
[----:B-1----:R-:W2:Y:S04]  /*24d20*/  LDL.LU R20, [R1+0x120] ;  /* 0x0001200001147983 */ /* 0x002ea80000300800 */
[----:B------:R-:W2:Y:S04]  /*24d30*/  LDL.LU R21, [R1+0x124] ;  /* 0x0001240001157983 */ /* 0x000ea80000300800 */
[----:B------:R-:W2:Y:S04]  /*24d40*/  LDL.LU R22, [R1+0x128] ;  /* 0x0001280001167983 */ /* 0x000ea80000300800 */
[----:B------:R-:W2:Y:S04]  /*24d50*/  LDL.LU R23, [R1+0x12c] ;  /* 0x00012c0001177983 */ /* 0x000ea80000300800 */
[----:B------:R-:W2:Y:S04]  /*24d60*/  LDL.LU R24, [R1+0x130] ;  /* 0x0001300001187983 */ /* 0x000ea80000300800 */
[----:B------:R-:W2:Y:S04]  /*24d70*/  LDL.LU R25, [R1+0x134] ;  /* 0x0001340001197983 */ /* 0x000ea80000300800 */
[----:B------:R-:W2:Y:S04]  /*24d80*/  LDL.LU R26, [R1+0x138] ;  /* 0x00013800011a7983 */ /* 0x000ea80000300800 */
[----:B------:R-:W2:Y:S04]  /*24d90*/  LDL.LU R27, [R1+0x13c] ;  /* 0x00013c00011b7983 */ /* 0x000ea80000300800 */
[----:B---3--:R-:W3:Y:S04]  /*24da0*/  LDL.LU R56, [R1+0x150] ;  /* 0x0001500001387983 */ /* 0x008ee80000300800 */
[----:B------:R-:W3:Y:S04]  /*24db0*/  LDL.LU R57, [R1+0x154] ;  /* 0x0001540001397983 */ /* 0x000ee80000300800 */
[----:B------:R-:W3:Y:S04]  /*24dc0*/  LDL.LU R58, [R1+0x158] ;  /* 0x00015800013a7983 */ /* 0x000ee80000300800 */
[----:B------:R-:W3:Y:S04]  /*24dd0*/  LDL.LU R59, [R1+0x15c] ;  /* 0x00015c00013b7983 */ /* 0x000ee80000300800 */
        /* <DEDUP_REMOVED lines=29> */
[----:B------:R-:W3:Y:S01]  /*24fb0*/  LDL.LU R50, [R1+0x944] ;  /* 0x0009440001327983 */ /* 0x000ee20000300800 */
[----:B----4-:R-:W-:-:S03]  /*24fc0*/  IMAD.MOV.U32 R31, RZ, RZ, R60 ;  /* 0x000000ffff1f7224 */ /* 0x010fc600078e003c */
[----:B------:R-:W4:Y:S01]  /*24fd0*/  LDL.LU R51, [R1+0x940] ;  /* 0x0009400001337983 */ /* 0x000f220000300800 */
[----:B------:R-:W-:-:S03]  /*24fe0*/  IMAD.MOV.U32 R30, RZ, RZ, R61 ;  /* 0x000000ffff1e7224 */ /* 0x000fc600078e003d */
[----:B------:R-:W4:Y:S04]  /*24ff0*/  LDL.LU R60, [R1+0x94c] ;  /* 0x00094c00013c7983 */ /* 0x000f280000300800 */
[----:B------:R-:W4:Y:S04]  /*25000*/  LDL.LU R61, [R1+0x948] ;  /* 0x00094800013d7983 */ /* 0x000f280000300800 */
[----:B------:R-:W4:Y:S04]  /*25010*/  LDL.LU R44, [R1+0x20] ;  /* 0x00002000012c7983 */ /* 0x000f280000300800 */
[----:B------:R-:W4:Y:S04]  /*25020*/  LDL.LU R45, [R1+0x24] ;  /* 0x00002400012d7983 */ /* 0x000f280000300800 */
[----:B------:R-:W4:Y:S01]  /*25030*/  LDL.LU R46, [R1+0x28] ;  /* 0x00002800012e7983 */ /* 0x000f220000300800 */
[C---:B--2---:R-:W-:Y:S08]  /*25040*/  HMMA.16816.F32 R8, R36.reuse, R12, R8 ;  /* 0x0000000c2408723c */ /* 0x044ff00000001808 */
[----:B---3--:R-:W-:-:S15]  /*25050*/  HMMA.16816.F32 R40, R36, R14, R40 ;  /* 0x0000000e2428723c */ /* 0x008fde0000001828 */
[----:B------:R-:W-:-:S04]  /*25060*/  NOP ;  /* 0x0000000000007918 */ /* 0x000fc80000000000 */
[----:B------:R-:W-:Y:S04]  /*25070*/  STL.64 [R1+0x190], R40 ;  /* 0x0001902801007387 */ /* 0x000fe80000100a00 */
[----:B------:R0:W-:Y:S04]  /*25080*/  STL.64 [R1+0x198], R42 ;  /* 0x0001982a01007387 */ /* 0x0001e80000100a00 */
[----:B0-----:R-:W2:Y:S04]  /*25090*/  LDL.LU.64 R42, [R1+0x1c50] ;  /* 0x001c5000012a7983 */ /* 0x001ea80000300a00 */
[----:B------:R-:W2:Y:S04]  /*250a0*/  LDL.LU.64 R40, [R1+0x1c48] ;  /* 0x001c480001287983 */ /* 0x000ea80000300a00 */
[----:B------:R-:W-:Y:S04]  /*250b0*/  STL.64 [R1+0x180], R8 ;  /* 0x0001800801007387 */ /* 0x000fe80000100a00 */
[----:B------:R0:W-:Y:S04]  /*250c0*/  STL.64 [R1+0x188], R10 ;  /* 0x0001880a01007387 */ /* 0x0001e80000100a00 */
[----:B0-----:R-:W3:Y:S04]  /*250d0*/  LDL.LU.64 R10, [R1+0x1c40] ;  /* 0x001c4000010a7983 */ /* 0x001ee80000300a00 */
[----:B------:R-:W2:Y:S01]  /*250e0*/  LDL.LU.64 R8, [R1+0x1c38] ;  /* 0x001c380001087983 */ /* 0x000ea20000300a00 */
[----:B------:R-:W-:Y:S01]  /*250f0*/  IMAD.MOV.U32 R47, RZ, RZ, R0 ;  /* 0x000000ffff2f7224 */ /* 0x000fe200078e0000 */
[C---:B---3--:R-:W-:Y:S08]  /*25100*/  HMMA.16816.F32 R56, R36.reuse, R10, R56 ;  /* 0x0000000a2438723c */ /* 0x048ff00000001838 */
[----:B--2---:R-:W-:Y:S11]  /*25110*/  HMMA.16816.F32 R4, R36, R8, R4 ;  /* 0x000000082404723c */ /* 0x004ff60000001804 */
[----:B------:R-:W-:Y:S01]  /*25120*/  IMAD.MOV.U32 R0, RZ, RZ, R59 ;  /* 0x000000ffff007224 */ /* 0x000fe200078e003b */
[----:B------:R-:W-:Y:S04]  /*25130*/  STL.64 [R1+0x170], R56 ;  /* 0x0001703801007387 */ /* 0x000fe80000100a00 */
[----:B------:R0:W-:Y:S04]  /*25140*/  STL [R1+0x178], R58 ;  /* 0x0001783a01007387 */ /* 0x0001e80000100800 */
[----:B0-----:R-:W2:Y:S04]  /*25150*/  LDL.LU.64 R58, [R1+0x1c30] ;  /* 0x001c3000013a7983 */ /* 0x001ea80000300a00 */
[----:B------:R-:W2:Y:S04]  /*25160*/  LDL.LU.64 R56, [R1+0x1c28] ;  /* 0x001c280001387983 */ /* 0x000ea80000300a00 */
[----:B------:R0:W-:Y:S04]  /*25170*/  STL [R1+0x1a28], R0 ;  /* 0x001a280001007387 */ /* 0x0001e80000100800 */
[----:B0-----:R-:W3:Y:S04]  /*25180*/  LDL.LU R0, [R1+0x92c] ;  /* 0x00092c0001007983 */ /* 0x001ee80000300800 */
[----:B------:R-:W-:Y:S04]  /*25190*/  STL.64 [R1+0x160], R4 ;  /* 0x0001600401007387 */ /* 0x000fe80000100a00 */
[----:B------:R0:W-:Y:S04]  /*251a0*/  STL.64 [R1+0x168], R6 ;  /* 0x0001680601007387 */ /* 0x0001e80000100a00 */
[----:B0-----:R-:W2:Y:S04]  /*251b0*/  LDL.LU.64 R6, [R1+0x1c20] ;  /* 0x001c200001067983 */ /* 0x001ea80000300a00 */
[----:B------:R-:W3:Y:S01]  /*251c0*/  LDL.LU.64 R4, [R1+0x1c18] ;  /* 0x001c180001047983 */ /* 0x000ee20000300a00 */
[----:B------:R-:W-:-:S02]  /*251d0*/  IMAD R18, R18, 0x100, R17 ;  /* 0x0000010012127824 */ /* 0x000fc400078e0211 */
[----:B------:R-:W-:Y:S02]  /*251e0*/  IMAD R19, R19, 0x100, R2 ;  /* 0x0000010013137824 */ /* 0x000fe400078e0202 */
[----:B------:R-:W-:Y:S01]  /*251f0*/  IMAD R48, R48, 0x100, R3 ;  /* 0x0000010030307824 */ /* 0x000fe200078e0203 */
[C---:B--2---:R-:W-:Y:S08]  /*25200*/  HMMA.16816.F32 R24, R36.reuse, R6, R24 ;  /* 0x000000062418723c */ /* 0x044ff00000001818 */
[C---:B---3--:R-:W-:Y:S11]  /*25210*/  HMMA.16816.F32 R20, R36.reuse, R4, R20 ;  /* 0x000000042414723c */ /* 0x048ff60000001814 */
[----:B------:R-:W-:Y:S04]  /*25220*/  STL.64 [R1+0x150], R24 ;  /* 0x0001501801007387 */ /* 0x000fe80000100a00 */
[----:B------:R0:W-:Y:S04]  /*25230*/  STL.64 [R1+0x158], R26 ;  /* 0x0001581a01007387 */ /* 0x0001e80000100a00 */
[----:B0-----:R-:W2:Y:S04]  /*25240*/  LDL.LU.64 R26, [R1+0x1c10] ;  /* 0x001c1000011a7983 */ /* 0x001ea80000300a00 */
[----:B------:R-:W2:Y:S04]  /*25250*/  LDL.LU.64 R24, [R1+0x1c08] ;  /* 0x001c080001187983 */ /* 0x000ea80000300a00 */
[----:B------:R-:W-:Y:S04]  /*25260*/  STL.64 [R1+0x140], R20 ;  /* 0x0001401401007387 */ /* 0x000fe80000100a00 */
[----:B------:R0:W-:Y:S04]  /*25270*/  STL.64 [R1+0x148], R22 ;  /* 0x0001481601007387 */ /* 0x0001e80000100a00 */
[----:B0-----:R-:W3:Y:S04]  /*25280*/  LDL.LU.64 R22, [R1+0x1c00] ;  /* 0x001c000001167983 */ /* 0x001ee80000300a00 */
[----:B------:R-:W3:Y:S04]  /*25290*/  LDL.LU.64 R20, [R1+0x1bf8] ;  /* 0x001bf80001147983 */ /* 0x000ee80000300a00 */
[----:B------:R-:W2:Y:S04]  /*252a0*/  LDL.LU R17, [R1+0x1bf0] ;  /* 0x001bf00001117983 */ /* 0x000ea80000300800 */
        /* <DEDUP_REMOVED lines=9> */
[----:B------:R-:W-:Y:S01]  /*25340*/  F2FP.F16.E4M3.UNPACK_B R37, R19 ;  /* 0x00000013ff25723e */ /* 0x000fe200020006ff */
[----:B------:R-:W4:Y:S04]  /*25350*/  LDL.LU R18, [R1+0x930] ;  /* 0x0009300001127983 */ /* 0x000f280000300800 */
[----:B------:R-:W4:Y:S01]  /*25360*/  LDL.LU R19, [R1+0x938] ;  /* 0x0009380001137983 */ /* 0x000f220000300800 */
[----:B-1----:R-:W-:-:S02]  /*25370*/  F2FP.F16.E4M3.UNPACK_B R38, R48 ;  /* 0x00000030ff26723e */ /* 0x002fc400020006ff */
[----:B------:R-:W-:Y:S01]  /*25380*/  F2FP.F16.E4M3.UNPACK_B R39, R49 ;  /* 0x00000031ff27723e */ /* 0x000fe200020006ff */
[----:B------:R-:W4:Y:S04]  /*25390*/  LDL.LU R48, [R1+0x93c] ;  /* 0x00093c0001307983 */ /* 0x000f280000300800 */
[----:B------:R-:W4:Y:S02]  /*253a0*/  LDL.LU R49, [R1+0x934] ;  /* 0x0009340001317983 */ /* 0x000f240000300800 */
[C---:B------:R-:W-:Y:S08]  /*253b0*/  HMMA.16816.F32 R32, R36.reuse, R16, R32 ;  /* 0x000000102420723c */ /* 0x040ff00000001820 */
[C---:B------:R-:W-:Y:S08]  /*253c0*/  HMMA.16816.F32 R28, R36.reuse, R14, R28 ;  /* 0x0000000e241c723c */ /* 0x040ff0000000181c */
[C---:B------:R-:W-:Y:S08]  /*253d0*/  HMMA.16816.F32 R52, R36.reuse, R12, R52 ;  /* 0x0000000c2434723c */ /* 0x040ff00000001834 */
[C---:B------:R-:W-:Y:S08]  /*253e0*/  HMMA.16816.F32 R56, R36.reuse, R10, R56 ;  /* 0x0000000a2438723c */ /* 0x040ff00000001838 */
[C---:B------:R-:W-:Y:S08]  /*253f0*/  HMMA.16816.F32 R24, R36.reuse, R8, R24 ;  /* 0x000000082418723c */ /* 0x040ff00000001818 */
[C---:B---3--:R-:W-:Y:S01]  /*25400*/  HMMA.16816.F32 R20, R36.reuse, R6, R20 ;  /* 0x000000062414723c */ /* 0x048fe20000001814 */
[----:B------:R-:W-:Y:S01]  /*25410*/  IMAD.MOV.U32 R0, RZ, RZ, R35 ;  /* 0x000000ffff007224 */ /* 0x000fe200078e0023 */
[----:B------:R-:W-:Y:S04]  /*25420*/  STL.64 [R1+0x130], R32 ;  /* 0x0001302001007387 */ /* 0x000fe80000100a00 */
[----:B------:R0:W-:Y:S04]  /*25430*/  STL [R1+0x138], R34 ;  /* 0x0001382201007387 */ /* 0x0001e80000100800 */
[----:B0-----:R-:W3:Y:S04]  /*25440*/  LDL.LU.64 R34, [R1+0x1bd0] ;  /* 0x001bd00001227983 */ /* 0x001ee80000300a00 */
[----:B------:R-:W3:Y:S04]  /*25450*/  LDL.LU.64 R32, [R1+0x1bc8] ;  /* 0x001bc80001207983 */ /* 0x000ee80000300a00 */
[----:B------:R-:W-:Y:S04]  /*25460*/  STL [R1+0x1a2c], R0 ;  /* 0x001a2c0001007387 */ /* 0x000fe80000100800 */
[----:B------:R-:W-:Y:S04]  /*25470*/  STL.64 [R1+0x120], R28 ;  /* 0x0001201c01007387 */ /* 0x000fe80000100a00 */
[----:B------:R0:W-:Y:S04]  /*25480*/  STL.64 [R1+0x128], R30 ;  /* 0x0001281e01007387 */ /* 0x0001e80000100a00 */
[----:B0-----:R-:W3:Y:S04]  /*25490*/  LDL.LU.64 R30, [R1+0x1bc0] ;  /* 0x001bc000011e7983 */ /* 0x001ee80000300a00 */
[----:B------:R-:W3:Y:S04]  /*254a0*/  LDL.LU.64 R28, [R1+0x1bb8] ;  /* 0x001bb800011c7983 */ /* 0x000ee80000300a00 */
        /* <DEDUP_REMOVED lines=15> */
[----:B------:R-:W3:Y:S01]  /*255a0*/  LDL.LU.64 R20, [R1+0x1b78] ;  /* 0x001b780001147983 */ /* 0x000ee20000300a00 */
[C---:B--2---:R-:W-:Y:S08]  /*255b0*/  HMMA.16816.F32 R40, R36.reuse, R4, R40 ;  /* 0x000000042428723c */ /* 0x044ff00000001828 */
[----:B----4-:R-:W-:Y:S11]  /*255c0*/  HMMA.16816.F32 R36, R36, R2, R44 ;  /* 0x000000022424723c */ /* 0x010ff6000000182c */
[----:B------:R-:W-:Y:S04]  /*255d0*/  STL.64 [R1+0xd0], R40 ;  /* 0x0000d02801007387 */ /* 0x000fe80000100a00 */
[----:B------:R0:W-:Y:S04]  /*255e0*/  STL.64 [R1+0xd8], R42 ;  /* 0x0000d82a01007387 */ /* 0x0001e80000100a00 */
[----:B0-----:R-:W2:Y:S04]  /*255f0*/  LDL.LU.64 R42, [R1+0x1b70] ;  /* 0x001b7000012a7983 */ /* 0x001ea80000300a00 */
[----:B------:R-:W2:Y:S01]  /*25600*/  LDL.LU.64 R40, [R1+0x1b68] ;  /* 0x001b680001287983 */ /* 0x000ea20000300a00 */
[----:B------:R-:W-:-:S02]  /*25610*/  IMAD R18, R18, 0x100, R49 ;  /* 0x0000010012127824 */ /* 0x000fc400078e0231 */
[----:B------:R-:W-:Y:S02]  /*25620*/  IMAD R19, R19, 0x100, R48 ;  /* 0x0000010013137824 */ /* 0x000fe400078e0230 */
[----:B------:R-:W-:Y:S02]  /*25630*/  IMAD R49, R61, 0x100, R60 ;  /* 0x000001003d317824 */ /* 0x000fe400078e023c */
[----:B------:R-:W-:Y:S02]  /*25640*/  IMAD.MOV.U32 R60, RZ, RZ, R39 ;  /* 0x000000ffff3c7224 */ /* 0x000fe400078e0027 */
[----:B------:R-:W-:Y:S02]  /*25650*/  IMAD R48, R51, 0x100, R50 ;  /* 0x0000010033307824 */ /* 0x000fe400078e0232 */
[----:B------:R-:W-:Y:S01]  /*25660*/  IMAD.MOV.U32 R61, RZ, RZ, R38 ;  /* 0x000000ffff3d7224 */ /* 0x000fe200078e0026 */
[----:B------:R-:W4:Y:S04]  /*25670*/  LDL.LU.64 R46, [R1+0x1b60] ;  /* 0x001b6000012e7983 */ /* 0x000f280000300a00 */
[----:B------:R-:W4:Y:S04]  /*25680*/  LDL.LU.64 R44, [R1+0x1b58] ;  /* 0x001b5800012c7983 */ /* 0x000f280000300a00 */
[----:B------:R0:W-:Y:S04]  /*25690*/  STL.64 [R1+0x50], R36 ;  /* 0x0000502401007387 */ /* 0x0001e80000100a00 */
[----:B------:R-:W-:Y:S04]  /*256a0*/  STL [R1+0x1ac8], R60 ;  /* 0x001ac83c01007387 */ /* 0x000fe80000100800 */
[----:B------:R1:W-:Y:S01]  /*256b0*/  STL [R1+0x1a30], R61 ;  /* 0x001a303d01007387 */ /* 0x0003e20000100800 */
[----:B------:R-:W-:-:S02]  /*256c0*/  F2FP.F16.E4M3.UNPACK_B R38, R48 ;  /* 0x00000030ff26723e */ /* 0x000fc400020006ff */
[----:B------:R-:W-:Y:S01]  /*256d0*/  F2FP.F16.E4M3.UNPACK_B R39, R49 ;  /* 0x00000031ff27723e */ /* 0x000fe200020006ff */
[----:B------:R-:W3:Y:S04]  /*256e0*/  LDL.LU R48, [R1+0x10] ;  /* 0x0000100001307983 */ /* 0x000ee80000300800 */
[----:B------:R-:W3:Y:S04]  /*256f0*/  LDL.LU R49, [R1+0x14] ;  /* 0x0000140001317983 */ /* 0x000ee80000300800 */
[----:B------:R-:W3:Y:S04]  /*25700*/  LDL.LU R50, [R1+0x18] ;  /* 0x0000180001327983 */ /* 0x000ee80000300800 */
[----:B------:R-:W3:Y:S01]  /*25710*/  LDL.LU R51, [R1+0x1c] ;  /* 0x00001c0001337983 */ /* 0x000ee20000300800 */
[----:B0-----:R-:W-:-:S02]  /*25720*/  F2FP.F16.E4M3.UNPACK_B R36, R18 ;  /* 0x00000012ff24723e */ /* 0x001fc400020006ff */
[----:B------:R-:W-:-:S07]  /*25730*/  F2FP.F16.E4M3.UNPACK_B R37, R19 ;  /* 0x00000013ff25723e */ /* 0x000fce00020006ff */
[C---:B--2---:R-:W-:Y:S08]  /*25740*/  HMMA.16816.F32 R40, R36.reuse, R12, R40 ;  /* 0x0000000c2428723c */ /* 0x044ff00000001828 */
[C---:B----4-:R-:W-:Y:S08]  /*25750*/  HMMA.16816.F32 R44, R36.reuse, R14, R44 ;  /* 0x0000000e242c723c */ /* 0x050ff0000000182c */
[----:B---3--:R-:W-:Y:S01]  /*25760*/  HMMA.16816.F32 R48, R36, R16, R48 ;  /* 0x000000102430723c */ /* 0x008fe20000001830 */
[----:B------:R-:W2:Y:S04]  /*25770*/  LDL.LU R16, [R1+0x96c] ;  /* 0x00096c0001107983 */ /* 0x000ea80000300800 */
[----:B------:R-:W2:-:S14]  /*25780*/  LDL.LU R17, [R1+0x968] ;  /* 0x0009680001117983 */ /* 0x000e9c0000300800 */
[----:B------:R-:W-:Y:S04]  /*25790*/  STL.64 [R1+0x40], R48 ;  /* 0x0000403001007387 */ /* 0x000fe80000100a00 */
[----:B------:R0:W-:Y:S04]  /*257a0*/  STL.64 [R1+0x48], R50 ;  /* 0x0000483201007387 */ /* 0x0001e80000100a00 */
[----:B------:R-:W3:Y:S04]  /*257b0*/  LDL.LU R14, [R1+0x964] ;  /* 0x00096400010e7983 */ /* 0x000ee80000300800 */
[----:B------:R-:W3:Y:S04]  /*257c0*/  LDL.LU R15, [R1+0x960] ;  /* 0x00096000010f7983 */ /* 0x000ee80000300800 */
[----:B------:R-:W-:Y:S04]  /*257d0*/  STL.64 [R1+0x20], R44 ;  /* 0x0000202c01007387 */ /* 0x000fe80000100a00 */
[----:B------:R4:W-:Y:S04]  /*257e0*/  STL.64 [R1+0x28], R46 ;  /* 0x0000282e01007387 */ /* 0x0009e80000100a00 */
[----:B------:R-:W2:Y:S04]  /*257f0*/  LDL.LU R12, [R1+0x95c] ;  /* 0x00095c00010c7983 */ /* 0x000ea80000300800 */
[----:B------:R-:W2:Y:S04]  /*25800*/  LDL.LU R13, [R1+0x958] ;  /* 0x00095800010d7983 */ /* 0x000ea80000300800 */
[----:B------:R-:W-:Y:S04]  /*25810*/  STL.64 [R1+0x10], R40 ;  /* 0x0000102801007387 */ /* 0x000fe80000100a00 */
[----:B------:R0:W-:Y:S04]  /*25820*/  STL.64 [R1+0x18], R42 ;  /* 0x0000182a01007387 */ /* 0x0001e80000100a00 */
[----:B------:R-:W2:Y:S04]  /*25830*/  LDL R19, [R1+0x3e8] ;  /* 0x0003e80001137983 */ /* 0x000ea80000100800 */
[----:B------:R-:W2:Y:S04]  /*25840*/  LDL R18, [R1+0x3ec] ;  /* 0x0003ec0001127983 */ /* 0x000ea80000100800 */
[----:B-1----:R-:W2:Y:S04]  /*25850*/  LDL R61, [R1+0x3f8] ;  /* 0x0003f800013d7983 */ /* 0x002ea80000100800 */
[----:B------:R-:W2:Y:S04]  /*25860*/  LDL R60, [R1+0x3fc] ;  /* 0x0003fc00013c7983 */ /* 0x000ea80000100800 */
[----:B------:R-:W2:Y:S01]  /*25870*/  LDL R0, [R1+0x408] ;  /* 0x0004080001007983 */ /* 0x000ea20000100800 */
[----:B0-----:R-:W-:Y:S03]  /*25880*/  HMMA.16816.F32 R48, R36, R10, R20 ;  /* 0x0000000a2430723c */ /* 0x001fe60000001814 */
[----:B------:R-:W2:Y:S04]  /*25890*/  LDL.LU R10, [R1+0x954] ;  /* 0x00095400010a7983 */ /* 0x000ea80000300800 */
[----:B------:R-:W2:Y:S01]  /*258a0*/  LDL.LU R11, [R1+0x950] ;  /* 0x00095000010b7983 */ /* 0x000ea20000300800 */
[----:B------:R-:W-:-:S03]  /*258b0*/  IMAD.MOV.U32 R20, RZ, RZ, R31 ;  /* 0x000000ffff147224 */ /* 0x000fc600078e001f */
[----:B------:R-:W2:Y:S01]  /*258c0*/  LDL.LU R31, [R1+0x1b50] ;  /* 0x001b5000011f7983 */ /* 0x000ea20000300800 */
[----:B------:R-:W-:-:S03]  /*258d0*/  IMAD.MOV.U32 R21, RZ, RZ, R34 ;  /* 0x000000ffff157224 */ /* 0x000fc600078e0022 */
[----:B------:R-:W3:Y:S01]  /*258e0*/  LDL.LU R34, [R1+0x1b4c] ;  /* 0x001b4c0001227983 */ /* 0x000ee20000300800 */
[----:B------:R-:W-:-:S03]  /*258f0*/  IMAD.MOV.U32 R22, RZ, RZ, R35 ;  /* 0x000000ffff167224 */ /* 0x000fc600078e0023 */
[----:B------:R-:W3:Y:S01]  /*25900*/  LDL.LU R35, [R1+0x1b48] ;  /* 0x001b480001237983 */ /* 0x000ee20000300800 */
[C---:B----4-:R-:W-:Y:S03]  /*25910*/  HMMA.16816.F32 R44, R36.reuse, R8, R24 ;  /* 0x00000008242c723c */ /* 0x050fe60000001818 */
[----:B------:R-:W4:Y:S04]  /*25920*/  LDL.LU R23, [R1+0xac] ;  /* 0x0000ac0001177983 */ /* 0x000f280000300800 */
[----:B------:R-:W-:Y:S04]  /*25930*/  STL.64 [R1+0x1990], R50 ;  /* 0x0019903201007387 */ /* 0x000fe80000100a00 */
[----:B------:R-:W-:Y:S08]  /*25940*/  STL.64 [R1+0x1988], R48 ;  /* 0x0019883001007387 */ /* 0x000ff00000100a00 */
[----:B------:R-:W-:Y:S04]  /*25950*/  STL.64 [R1+0x19a0], R46 ;  /* 0x0019a02e01007387 */ /* 0x000fe80000100a00 */
[----:B------:R-:W-:Y:S01]  /*25960*/  STL.64 [R1+0x1998], R44 ;  /* 0x0019982c01007387 */ /* 0x000fe20000100a00 */
[----:B--2---:R-:W-:Y:S01]  /*25970*/  HMMA.16816.F32 R40, R36, R6, R28 ;  /* 0x000000062428723c */ /* 0x004fe2000000181c */
[----:B------:R-:W-:-:S02]  /*25980*/  IMAD R28, R11, 0x100, R10 ;  /* 0x000001000b1c7824 */ /* 0x000fc400078e020a */
[----:B------:R-:W-:Y:S02]  /*25990*/  IMAD R29, R13, 0x100, R12 ;  /* 0x000001000d1d7824 */ /* 0x000fe400078e020c */
[----:B---3--:R-:W-:Y:S02]  /*259a0*/  IMAD R30, R15, 0x100, R14 ;  /* 0x000001000f1e7824 */ /* 0x008fe400078e020e */
[----:B------:R-:W-:Y:S01]  /*259b0*/  IMAD R31, R17, 0x100, R16 ;  /* 0x00000100111f7824 */ /* 0x000fe200078e0210 */
[----:B------:R-:W-:Y:S02]  /*259c0*/  F2FP.F16.E4M3.UNPACK_B R16, R19 ;  /* 0x00000013ff10723e */ /* 0x000fe400020006ff */
[----:B------:R-:W-:Y:S02]  /*259d0*/  F2FP.F16.E4M3.UNPACK_B R28, R28 ;  /* 0x0000001cff1c723e */ /* 0x000fe400020006ff */
[----:B------:R-:W-:Y:S02]  /*259e0*/  F2FP.F16.E4M3.UNPACK_B R29, R29 ;  /* 0x0000001dff1d723e */ /* 0x000fe400020006ff */
[----:B------:R-:W-:-:S02]  /*259f0*/  F2FP.F16.E4M3.UNPACK_B R30, R30 ;  /* 0x0000001eff1e723e */ /* 0x000fc400020006ff */
[----:B------:R-:W-:Y:S02]  /*25a00*/  F2FP.F16.E4M3.UNPACK_B R31, R31 ;  /* 0x0000001fff1f723e */ /* 0x000fe400020006ff */
[----:B------:R-:W-:Y:S01]  /*25a10*/  F2FP.F16.E4M3.UNPACK_B R17, R18 ;  /* 0x00000012ff11723e */ /* 0x000fe200020006ff */
[C---:B------:R-:W-:Y:S08]  /*25a20*/  HMMA.16816.F32 R32, R36.reuse, R4, R32 ;  /* 0x000000042420723c */ /* 0x040ff00000001820 */
[----:B------:R-:W-:Y:S08]  /*25a30*/  HMMA.16816.F32 R36, R36, R2, R56 ;  /* 0x000000022424723c */ /* 0x000ff00000001838 */
[----:B------:R-:W-:Y:S01]  /*25a40*/  HMMA.16816.F32 R24, R28, R16, R52 ;  /* 0x000000101c18723c */ /* 0x000fe20000001834 */
[----:B------:R-:W-:Y:S04]  /*25a50*/  STL.64 [R1+0x19b0], R42 ;  /* 0x0019b02a01007387 */ /* 0x000fe80000100a00 */
[----:B------:R0:W-:Y:S04]  /*25a60*/  STL.64 [R1+0x19a8], R40 ;  /* 0x0019a82801007387 */ /* 0x0001e80000100a00 */
[----:B------:R-:W-:Y:S04]  /*25a70*/  STL.64 [R1+0x19c0], R34 ;  /* 0x0019c02201007387 */ /* 0x000fe80000100a00 */
[----:B------:R-:W-:Y:S04]  /*25a80*/  STL.64 [R1+0x19b8], R32 ;  /* 0x0019b82001007387 */ /* 0x000fe80000100a00 */
[----:B------:R-:W-:Y:S04]  /*25a90*/  STL.64 [R1+0x19d0], R38 ;  /* 0x0019d02601007387 */ /* 0x000fe80000100a00 */
[----:B------:R1:W-:Y:S04]  /*25aa0*/  STL.64 [R1+0x19c8], R36 ;  /* 0x0019c82401007387 */ /* 0x0003e80000100a00 */
[----:B------:R-:W-:Y:S04]  /*25ab0*/  STL.64 [R1+0x19e0], R26 ;  /* 0x0019e01a01007387 */ /* 0x000fe80000100a00 */
[----:B------:R2:W-:Y:S04]  /*25ac0*/  STL.64 [R1+0x19d8], R24 ;  /* 0x0019d81801007387 */ /* 0x0005e80000100a00 */
        /* <DEDUP_REMOVED lines=12> */
[----:B------:R-:W3:Y:S04]  /*25b90*/  LDL R13, [R1+0x40c] ;  /* 0x00040c00010d7983 */ /* 0x000ee80000100800 */
[----:B------:R-:W3:Y:S04]  /*25ba0*/  LDL R10, [R1+0x418] ;  /* 0x00041800010a7983 */ /* 0x000ee80000100800 */
[----:B-1----:R-:W3:Y:S04]  /*25bb0*/  LDL.LU R36, [R1+0x380] ;  /* 0x0003800001247983 */ /* 0x002ee80000300800 */
[----:B------:R-:W3:Y:S04]  /*25bc0*/  LDL.LU R37, [R1+0x384] ;  /* 0x0003840001257983 */ /* 0x000ee80000300800 */
[----:B------:R-:W3:Y:S04]  /*25bd0*/  LDL.LU R38, [R1+0x388] ;  /* 0x0003880001267983 */ /* 0x000ee80000300800 */
[----:B------:R-:W3:Y:S04]  /*25be0*/  LDL.LU R39, [R1+0x38c] ;  /* 0x00038c0001277983 */ /* 0x000ee80000300800 */
[----:B------:R-:W3:Y:S04]  /*25bf0*/  LDL R11, [R1+0x41c] ;  /* 0x00041c00010b7983 */ /* 0x000ee80000100800 */
[----:B------:R-:W3:Y:S04]  /*25c00*/  LDL R8, [R1+0x428] ;  /* 0x0004280001087983 */ /* 0x000ee80000100800 */
[----:B--2---:R-:W2:Y:S04]  /*25c10*/  LDL.LU R24, [R1+0x370] ;  /* 0x0003700001187983 */ /* 0x004ea80000300800 */
[----:B------:R-:W2:Y:S04]  /*25c20*/  LDL.LU R25, [R1+0x374] ;  /* 0x0003740001197983 */ /* 0x000ea80000300800 */
[----:B------:R-:W2:Y:S04]  /*25c30*/  LDL.LU R26, [R1+0x378] ;  /* 0x00037800011a7983 */ /* 0x000ea80000300800 */
[----:B------:R-:W2:Y:S04]  /*25c40*/  LDL.LU R27, [R1+0x37c] ;  /* 0x00037c00011b7983 */ /* 0x000ea80000300800 */
[----:B------:R-:W2:Y:S04]  /*25c50*/  LDL R9, [R1+0x42c] ;  /* 0x00042c0001097983 */ /* 0x000ea80000100800 */
[----:B------:R-:W2:Y:S04]  /*25c60*/  LDL R6, [R1+0x438] ;  /* 0x0004380001067983 */ /* 0x000ea80000100800 */
[----:B------:R-:W2:Y:S04]  /*25c70*/  LDL R7, [R1+0x43c] ;  /* 0x00043c0001077983 */ /* 0x000ea80000100800 */
[----:B------:R-:W2:Y:S04]  /*25c80*/  LDL R4, [R1+0x448] ;  /* 0x0004480001047983 */ /* 0x000ea80000100800 */
[----:B------:R-:W2:Y:S04]  /*25c90*/  LDL R5, [R1+0x44c] ;  /* 0x00044c0001057983 */ /* 0x000ea80000100800 */
[----:B------:R-:W2:Y:S04]  /*25ca0*/  LDL R35, [R1+0x458] ;  /* 0x0004580001237983 */ /* 0x000ea80000100800 */
[----:B------:R-:W2:Y:S04]  /*25cb0*/  LDL R44, [R1+0x45c] ;  /* 0x00045c00012c7983 */ /* 0x000ea80000100800 */
[----:B------:R-:W2:Y:S04]  /*25cc0*/  LDL.LU R45, [R1+0x974] ;  /* 0x00097400012d7983 */ /* 0x000ea80000300800 */
[----:B------:R-:W2:Y:S04]  /*25cd0*/  LDL.LU R18, [R1+0x970] ;  /* 0x0009700001127983 */ /* 0x000ea80000300800 */
[----:B------:R-:W2:Y:S04]  /*25ce0*/  LDL.LU R46, [R1+0x97c] ;  /* 0x00097c00012e7983 */ /* 0x000ea80000300800 */
[----:B------:R-:W2:Y:S01]  /*25cf0*/  LDL.LU R19, [R1+0x978] ;  /* 0x0009780001137983 */ /* 0x000ea20000300800 */
[----:B------:R-:W-:-:S03]  /*25d00*/  F2FP.F16.E4M3.UNPACK_B R14, R61 ;  /* 0x0000003dff0e723e */ /* 0x000fc600020006ff */
[----:B------:R-:W2:Y:S01]  /*25d10*/  LDL.LU R47, [R1+0x984] ;  /* 0x00098400012f7983 */ /* 0x000ea20000300800 */
[----:B------:R-:W-:-:S03]  /*25d20*/  F2FP.F16.E4M3.UNPACK_B R15, R60 ;  /* 0x0000003cff0f723e */ /* 0x000fc600020006ff */
[----:B------:R-:W2:Y:S01]  /*25d30*/  LDL.LU R61, [R1+0x980] ;  /* 0x00098000013d7983 */ /* 0x000ea20000300800 */
[----:B------:R-:W-:-:S03]  /*25d40*/  F2FP.F16.E4M3.UNPACK_B R12, R0 ;  /* 0x00000000ff0c723e */ /* 0x000fc600020006ff */
[----:B------:R-:W2:Y:S04]  /*25d50*/  LDL.LU R60, [R1+0x990] ;  /* 0x00099000013c7983 */ /* 0x000ea80000300800 */
[----:B------:R-:W2:Y:S04]  /*25d60*/  LDL.LU R0, [R1+0x98c] ;  /* 0x00098c0001007983 */ /* 0x000ea80000300800 */
[----:B------:R-:W2:Y:S04]  /*25d70*/  LDL.LU R48, [R1+0x350] ;  /* 0x0003500001307983 */ /* 0x000ea80000300800 */
[----:B------:R-:W2:Y:S04]  /*25d80*/  LDL.LU R49, [R1+0x354] ;  /* 0x0003540001317983 */ /* 0x000ea80000300800 */
[----:B------:R-:W2:Y:S04]  /*25d90*/  LDL.LU R50, [R1+0x358] ;  /* 0x0003580001327983 */ /* 0x000ea80000300800 */
[----:B------:R-:W2:Y:S01]  /*25da0*/  LDL.LU R51, [R1+0x35c] ;  /* 0x00035c0001337983 */ /* 0x000ea20000300800 */
[----:B----4-:R-:W-:-:S15]  /*25db0*/  HMMA.16816.F32 R20, R28, R14, R20 ;  /* 0x0000000e1c14723c */ /* 0x010fde0000001814 */
[----:B------:R-:W-:-:S04]  /*25dc0*/  NOP ;  /* 0x0000000000007918 */ /* 0x000fc80000000000 */
[----:B------:R-:W-:Y:S04]  /*25dd0*/  STL.64 [R1+0x19f0], R22 ;  /* 0x0019f01601007387 */ /* 0x000fe80000100a00 */
[----:B------:R-:W-:Y:S04]  /*25de0*/  STL.64 [R1+0x19e8], R20 ;  /* 0x0019e81401007387 */ /* 0x000fe80000100a00 */
[----:B------:R-:W-:Y:S01]  /*25df0*/  STL.64 [R1+0x1b40], R14 ;  /* 0x001b400e01007387 */ /* 0x000fe20000100a00 */
[----:B---3--:R-:W-:Y:S02]  /*25e00*/  F2FP.F16.E4M3.UNPACK_B R13, R13 ;  /* 0x0000000dff0d723e */ /* 0x008fe400020006ff */
[----:B------:R-:W-:-:S02]  /*25e10*/  F2FP.F16.E4M3.UNPACK_B R10, R10 ;  /* 0x0000000aff0a723e */ /* 0x000fc400020006ff */
[----:B------:R-:W-:-:S03]  /*25e20*/  F2FP.F16.E4M3.UNPACK_B R11, R11 ;  /* 0x0000000bff0b723e */ /* 0x000fc600020006ff */
[C---:B------:R-:W-:Y:S01]  /*25e30*/  HMMA.16816.F32 R52, R28.reuse, R12, R52 ;  /* 0x0000000c1c34723c */ /* 0x040fe20000001834 */
[----:B------:R2:W-:Y:S07]  /*25e40*/  STL.64 [R1+0x1b38], R12 ;  /* 0x001b380c01007387 */ /* 0x0005ee0000100a00 */
[----:B--2---:R-:W-:Y:S01]  /*25e50*/  HMMA.16816.F32 R12, R28, R10, R24 ;  /* 0x0000000a1c0c723c */ /* 0x004fe20000001818 */
[----:B------:R-:W-:Y:S02]  /*25e60*/  F2FP.F16.E4M3.UNPACK_B R8, R8 ;  /* 0x00000008ff08723e */ /* 0x000fe400020006ff */
[----:B------:R-:W-:-:S02]  /*25e70*/  F2FP.F16.E4M3.UNPACK_B R9, R9 ;  /* 0x00000009ff09723e */ /* 0x000fc400020006ff */
[----:B------:R-:W-:Y:S02]  /*25e80*/  F2FP.F16.E4M3.UNPACK_B R6, R6 ;  /* 0x00000006ff06723e */ /* 0x000fe400020006ff */
[----:B------:R-:W-:-:S04]  /*25e90*/  F2FP.F16.E4M3.UNPACK_B R7, R7 ;  /* 0x00000007ff07723e */ /* 0x000fc800020006ff */
[----:B------:R-:W-:Y:S04]  /*25ea0*/  STL.64 [R1+0x1a00], R54 ;  /* 0x001a003601007387 */ /* 0x000fe80000100a00 */
[----:B------:R-:W-:Y:S04]  /*25eb0*/  STL.64 [R1+0x19f8], R52 ;  /* 0x0019f83401007387 */ /* 0x000fe80000100a00 */
[----:B------:R-:W-:Y:S04]  /*25ec0*/  STL.64 [R1], R12 ;  /* 0x0000000c01007387 */ /* 0x000fe80000100a00 */
[----:B------:R0:W-:Y:S04]  /*25ed0*/  STL.64 [R1+0x8], R14 ;  /* 0x0000080e01007387 */ /* 0x0001e80000100a00 */
[----:B------:R-:W-:Y:S04]  /*25ee0*/  STL.64 [R1+0x1b20], R10 ;  /* 0x001b200a01007387 */ /* 0x000fe80000100a00 */
[----:B------:R1:W-:Y:S01]  /*25ef0*/  STL.64 [R1+0x1b18], R8 ;  /* 0x001b180801007387 */ /* 0x0003e20000100a00 */
[C---:B0-----:R-:W-:Y:S08]  /*25f00*/  HMMA.16816.F32 R12, R28.reuse, R8, R36 ;  /* 0x000000081c0c723c */ /* 0x041ff00000001824 */
[----:B-1----:R-:W-:Y:S01]  /*25f10*/  HMMA.16816.F32 R8, R28, R6, R56 ;  /* 0x000000061c08723c */ /* 0x002fe20000001838 */
[----:B------:R-:W-:-:S02]  /*25f20*/  F2FP.F16.E4M3.UNPACK_B R4, R4 ;  /* 0x00000004ff04723e */ /* 0x000fc400020006ff */
[----:B------:R-:W-:Y:S02]  /*25f30*/  F2FP.F16.E4M3.UNPACK_B R5, R5 ;  /* 0x00000005ff05723e */ /* 0x000fe400020006ff */
[----:B------:R-:W-:Y:S02]  /*25f40*/  F2FP.F16.E4M3.UNPACK_B R2, R35 ;  /* 0x00000023ff02723e */ /* 0x000fe400020006ff */
[----:B------:R-:W-:-:S04]  /*25f50*/  F2FP.F16.E4M3.UNPACK_B R3, R44 ;  /* 0x0000002cff03723e */ /* 0x000fc800020006ff */
[----:B------:R-:W-:Y:S04]  /*25f60*/  STL.64 [R1+0x30], R12 ;  /* 0x0000300c01007387 */ /* 0x000fe80000100a00 */
[----:B------:R-:W-:Y:S04]  /*25f70*/  STL.64 [R1+0x38], R14 ;  /* 0x0000380e01007387 */ /* 0x000fe80000100a00 */
[----:B------:R-:W-:Y:S04]  /*25f80*/  STL.64 [R1+0xc0], R8 ;  /* 0x0000c00801007387 */ /* 0x000fe80000100a00 */
[----:B------:R0:W-:Y:S04]  /*25f90*/  STL.64 [R1+0xc8], R10 ;  /* 0x0000c80a01007387 */ /* 0x0001e80000100a00 */
[----:B------:R-:W-:Y:S04]  /*25fa0*/  STL.64 [R1+0x1b00], R6 ;  /* 0x001b000601007387 */ /* 0x000fe80000100a00 */
[----:B------:R1:W-:Y:S01]  /*25fb0*/  STL.64 [R1+0x1af8], R4 ;  /* 0x001af80401007387 */ /* 0x0003e20000100a00 */
[C---:B0-----:R-:W-:Y:S08]  /*25fc0*/  HMMA.16816.F32 R8, R28.reuse, R4, R40 ;  /* 0x000000041c08723c */ /* 0x041ff00000001828 */
[----:B-1----:R-:W-:Y:S11]  /*25fd0*/  HMMA.16816.F32 R4, R28, R2, R48 ;  /* 0x000000021c04723c */ /* 0x002ff60000001830 */
[----:B------:R-:W-:Y:S04]  /*25fe0*/  STL.64 [R1+0x370], R8 ;  /* 0x0003700801007387 */ /* 0x000fe80000100a00 */
[----:B------:R-:W-:Y:S04]  /*25ff0*/  STL.64 [R1+0x378], R10 ;  /* 0x0003780a01007387 */ /* 0x000fe80000100a00 */
[----:B------:R-:W-:Y:S04]  /*26000*/  STL [R1+0x1ad4], R3 ;  /* 0x001ad40301007387 */ /* 0x000fe80000100800 */
[----:B------:R-:W2:Y:S04]  /*26010*/  LDL.LU R48, [R1+0x290] ;  /* 0x0002900001307983 */ /* 0x000ea80000300800 */
[----:B------:R-:W-:Y:S04]  /*26020*/  STL.64 [R1+0xb0], R4 ;  /* 0x0000b00401007387 */ /* 0x000fe80000100a00 */
[----:B------:R-:W-:Y:S04]  /*26030*/  STL.64 [R1+0xb8], R6 ;  /* 0x0000b80601007387 */ /* 0x000fe80000100a00 */
[----:B------:R-:W2:Y:S04]  /*26040*/  LDL.LU R49, [R1+0x294] ;  /* 0x0002940001317983 */ /* 0x000ea80000300800 */
[----:B------:R-:W3:Y:S04]  /*26050*/  LDL.LU R50, [R1+0x298] ;  /* 0x0002980001327983 */ /* 0x000ee80000300800 */
[----:B------:R-:W3:Y:S01]  /*26060*/  LDL.LU R51, [R1+0x29c] ;  /* 0x00029c0001337983 */ /* 0x000ee20000300800 */
[----:B------:R-:W-:-:S02]  /*26070*/  IMAD R18, R18, 0x100, R45 ;  /* 0x0000010012127824 */ /* 0x000fc400078e022d */
[----:B------:R-:W-:Y:S02]  /*26080*/  IMAD R19, R19, 0x100, R46 ;  /* 0x0000010013137824 */ /* 0x000fe400078e022e */
[----:B------:R-:W-:Y:S01]  /*26090*/  IMAD R56, R61, 0x100, R47 ;  /* 0x000001003d387824 */ /* 0x000fe200078e022f */
        /* <DEDUP_REMOVED lines=16> */
[----:B------:R-:W4:Y:S04]  /*261a0*/  LDL.LU R54, [R1+0x2e8] ;  /* 0x0002e80001367983 */ /* 0x000f280000300800 */
[----:B------:R-:W4:Y:S04]  /*261b0*/  LDL.LU R55, [R1+0x2ec] ;  /* 0x0002ec0001377983 */ /* 0x000f280000300800 */
[----:B----4-:R-:W-:Y:S04]  /*261c0*/  STL.64 [R1+0x1b30], R54 ;  /* 0x001b303601007387 */ /* 0x010fe80000100a00 */
[----:B---3--:R3:W-:Y:S04]  /*261d0*/  STL.64 [R1+0x1b28], R52 ;  /* 0x001b283401007387 */ /* 0x0087e80000100a00 */
[----:B0-----:R-:W4:Y:S04]  /*261e0*/  LDL.LU R48, [R1+0x300] ;  /* 0x0003000001307983 */ /* 0x001f280000300800 */
[----:B------:R-:W4:Y:S04]  /*261f0*/  LDL.LU R49, [R1+0x304] ;  /* 0x0003040001317983 */ /* 0x000f280000300800 */
[----:B------:R-:W4:Y:S04]  /*26200*/  LDL.LU R50, [R1+0x308] ;  /* 0x0003080001327983 */ /* 0x000f280000300800 */
[----:B------:R-:W4:Y:S04]  /*26210*/  LDL.LU R51, [R1+0x30c] ;  /* 0x00030c0001337983 */ /* 0x000f280000300800 */
[----:B-1----:R-:W4:Y:S04]  /*26220*/  LDL.LU R44, [R1+0x310] ;  /* 0x00031000012c7983 */ /* 0x002f280000300800 */
[----:B------:R-:W4:Y:S04]  /*26230*/  LDL.LU R45, [R1+0x314] ;  /* 0x00031400012d7983 */ /* 0x000f280000300800 */
[----:B------:R-:W4:Y:S04]  /*26240*/  LDL.LU R46, [R1+0x318] ;  /* 0x00031800012e7983 */ /* 0x000f280000300800 */
[----:B------:R-:W4:Y:S04]  /*26250*/  LDL.LU R47, [R1+0x31c] ;  /* 0x00031c00012f7983 */ /* 0x000f280000300800 */
[----:B------:R-:W4:Y:S04]  /*26260*/  LDL.LU R4, [R1+0x320] ;  /* 0x0003200001047983 */ /* 0x000f280000300800 */
[----:B------:R-:W4:Y:S04]  /*26270*/  LDL.LU R5, [R1+0x324] ;  /* 0x0003240001057983 */ /* 0x000f280000300800 */
[----:B------:R-:W4:Y:S04]  /*26280*/  LDL.LU R6, [R1+0x328] ;  /* 0x0003280001067983 */ /* 0x000f280000300800 */
[----:B------:R-:W4:Y:S04]  /*26290*/  LDL.LU R7, [R1+0x32c] ;  /* 0x00032c0001077983 */ /* 0x000f280000300800 */
        /* <DEDUP_REMOVED lines=12> */
[----:B------:R-:W-:-:S03]  /*26360*/  IMAD R57, R0, 0x100, R60 ;  /* 0x0000010000397824 */ /* 0x000fc600078e023c */
[----:B---3--:R-:W3:Y:S04]  /*26370*/  LDL.LU R52, [R1+0x3b0] ;  /* 0x0003b00001347983 */ /* 0x008ee80000300800 */
[----:B------:R-:W3:Y:S04]  /*26380*/  LDL.LU R53, [R1+0x3b4] ;  /* 0x0003b40001357983 */ /* 0x000ee80000300800 */
[----:B------:R-:W3:Y:S01]  /*26390*/  LDL.LU R54, [R1+0x3b8] ;  /* 0x0003b80001367983 */ /* 0x000ee20000300800 */
[----:B------:R-:W-:Y:S02]  /*263a0*/  F2FP.F16.E4M3.UNPACK_B R28, R18 ;  /* 0x00000012ff1c723e */ /* 0x000fe400020006ff */
[----:B------:R-:W-:-:S02]  /*263b0*/  F2FP.F16.E4M3.UNPACK_B R29, R19 ;  /* 0x00000013ff1d723e */ /* 0x000fc400020006ff */
[----:B------:R-:W-:Y:S02]  /*263c0*/  F2FP.F16.E4M3.UNPACK_B R30, R56 ;  /* 0x00000038ff1e723e */ /* 0x000fe400020006ff */
[----:B------:R-:W-:Y:S01]  /*263d0*/  F2FP.F16.E4M3.UNPACK_B R31, R57 ;  /* 0x00000039ff1f723e */ /* 0x000fe200020006ff */
        /* <DEDUP_REMOVED lines=25> */
[----:B--2---:R-:W-:-:S15]  /*26570*/  HMMA.16816.F32 R12, R28, R16, R12 ;  /* 0x000000101c0c723c */ /* 0x004fde000000180c */
[----:B------:R-:W-:-:S04]  /*26580*/  NOP ;  /* 0x0000000000007918 */ /* 0x000fc80000000000 */
[----:B------:R-:W-:Y:S04]  /*26590*/  STL.64 [R1+0x360], R12 ;  /* 0x0003600c01007387 */ /* 0x000fe80000100a00 */
[----:B------:R0:W-:Y:S04]  /*265a0*/  STL.64 [R1+0x368], R14 ;  /* 0x0003680e01007387 */ /* 0x0001e80000100a00 */
[----:B0-----:R-:W3:Y:S04]  /*265b0*/  LDL.LU.64 R14, [R1+0x1b40] ;  /* 0x001b4000010e7983 */ /* 0x001ee80000300a00 */
[----:B------:R-:W2:Y:S04]  /*265c0*/  LDL.LU.64 R12, [R1+0x1b38] ;  /* 0x001b3800010c7983 */ /* 0x000ea80000300a00 */
[----:B------:R-:W2:Y:S04]  /*265d0*/  LDL.LU R60, [R1+0x9b8] ;  /* 0x0009b800013c7983 */ /* 0x000ea80000300800 */
[----:B------:R-:W4:Y:S01]  /*265e0*/  LDL.LU R0, [R1+0x9b4] ;  /* 0x0009b40001007983 */ /* 0x000f220000300800 */
[C---:B---3--:R-:W-:Y:S08]  /*265f0*/  HMMA.16816.F32 R52, R28.reuse, R14, R52 ;  /* 0x0000000e1c34723c */ /* 0x048ff00000001834 */
[C---:B--2---:R-:W-:Y:S11]  /*26600*/  HMMA.16816.F32 R8, R28.reuse, R12, R8 ;  /* 0x0000000c1c08723c */ /* 0x044ff60000001808 */
[----:B------:R-:W-:Y:S04]  /*26610*/  STL.64 [R1+0x350], R52 ;  /* 0x0003503401007387 */ /* 0x000fe80000100a00 */
[----:B------:R0:W-:Y:S04]  /*26620*/  STL.64 [R1+0x358], R54 ;  /* 0x0003583601007387 */ /* 0x0001e80000100a00 */
[----:B0-----:R-:W2:Y:S04]  /*26630*/  LDL.LU.64 R54, [R1+0x1b30] ;  /* 0x001b300001367983 */ /* 0x001ea80000300a00 */
[----:B------:R-:W2:Y:S04]  /*26640*/  LDL.LU.64 R52, [R1+0x1b28] ;  /* 0x001b280001347983 */ /* 0x000ea80000300a00 */
[----:B------:R-:W-:Y:S04]  /*26650*/  STL.64 [R1+0x340], R8 ;  /* 0x0003400801007387 */ /* 0x000fe80000100a00 */
[----:B------:R0:W-:Y:S04]  /*26660*/  STL.64 [R1+0x348], R10 ;  /* 0x0003480a01007387 */ /* 0x0001e80000100a00 */
[----:B0-----:R-:W3:Y:S04]  /*26670*/  LDL.LU.64 R10, [R1+0x1b20] ;  /* 0x001b2000010a7983 */ /* 0x001ee80000300a00 */
[----:B------:R-:W4:Y:S01]  /*26680*/  LDL.LU.64 R8, [R1+0x1b18] ;  /* 0x001b180001087983 */ /* 0x000f220000300a00 */
[C---:B---3--:R-:W-:Y:S08]  /*26690*/  HMMA.16816.F32 R32, R28.reuse, R10, R32 ;  /* 0x0000000a1c20723c */ /* 0x048ff00000001820 */
[C---:B----4-:R-:W-:Y:S11]  /*266a0*/  HMMA.16816.F32 R4, R28.reuse, R8, R4 ;  /* 0x000000081c04723c */ /* 0x050ff60000001804 */
[----:B------:R-:W-:Y:S04]  /*266b0*/  STL.64 [R1+0x330], R32 ;  /* 0x0003302001007387 */ /* 0x000fe80000100a00 */
[----:B------:R0:W-:Y:S04]  /*266c0*/  STL.64 [R1+0x338], R34 ;  /* 0x0003382201007387 */ /* 0x0001e80000100a00 */
[----:B0-----:R-:W3:Y:S04]  /*266d0*/  LDL.LU.64 R34, [R1+0x1b10] ;  /* 0x001b100001227983 */ /* 0x001ee80000300a00 */
[----:B------:R-:W3:Y:S04]  /*266e0*/  LDL.LU.64 R32, [R1+0x1b08] ;  /* 0x001b080001207983 */ /* 0x000ee80000300a00 */
[----:B------:R-:W-:Y:S04]  /*266f0*/  STL.64 [R1+0x320], R4 ;  /* 0x0003200401007387 */ /* 0x000fe80000100a00 */
[----:B------:R0:W-:Y:S04]  /*26700*/  STL.64 [R1+0x328], R6 ;  /* 0x0003280601007387 */ /* 0x0001e80000100a00 */
[----:B0-----:R-:W4:Y:S04]  /*26710*/  LDL.LU.64 R6, [R1+0x1b00] ;  /* 0x001b000001067983 */ /* 0x001f280000300a00 */
[----:B------:R-:W2:Y:S01]  /*26720*/  LDL.LU.64 R4, [R1+0x1af8] ;  /* 0x001af80001047983 */ /* 0x000ea20000300a00 */
[----:B------:R-:W-:Y:S01]  /*26730*/  IMAD R18, R18, 0x100, R3 ;  /* 0x0000010012127824 */ /* 0x000fe200078e0203 */
        /* <DEDUP_REMOVED lines=9> */
[----:B------:R-:W4:Y:S04]  /*267d0*/  LDL.LU.64 R48, [R1+0x1ad8] ;  /* 0x001ad80001307983 */ /* 0x000f280000300a00 */
[----:B------:R-:W2:Y:S01]  /*267e0*/  LDL.LU R3, [R1+0x1ad4] ;  /* 0x001ad40001037983 */ /* 0x000ea20000300800 */
[----:B------:R-:W-:-:S02]  /*267f0*/  IMAD R19, R19, 0x100, R57 ;  /* 0x0000010013137824 */ /* 0x000fc400078e0239 */
[----:B------:R-:W-:Y:S02]  /*26800*/  IMAD R56, R58, 0x100, R56 ;  /* 0x000001003a387824 */ /* 0x000fe400078e0238 */
[----:B------:R-:W-:Y:S01]  /*26810*/  IMAD R57, R61, 0x100, R59 ;  /* 0x000001003d397824 */ /* 0x000fe200078e023b */
[----:B------:R-:W-:Y:S01]  /*26820*/  STL [R1+0x1ad0], R2 ;  /* 0x001ad00201007387 */ /* 0x000fe20000100800 */
[----:B--2---:R-:W-:Y:S03]  /*26830*/  HMMA.16816.F32 R28, R28, R2, R52 ;  /* 0x000000021c1c723c */ /* 0x004fe60000001834 */
[----:B------:R-:W-:-:S15]  /*26840*/  STL [R1+0x1acc], R3 ;  /* 0x001acc0301007387 */ /* 0x000fde0000100800 */
[----:B------:R-:W-:Y:S01]  /*26850*/  NOP ;  /* 0x0000000000007918 */ /* 0x000fe20000000000 */
[----:B------:R0:W-:Y:S04]  /*26860*/  STL.64 [R1+0xa0], R28 ;  /* 0x0000a01c01007387 */ /* 0x0001e80000100a00 */
[----:B------:R1:W-:Y:S01]  /*26870*/  STL.64 [R1+0xa8], R30 ;  /* 0x0000a81e01007387 */ /* 0x0003e20000100a00 */
[----:B0-----:R-:W-:Y:S02]  /*26880*/  F2FP.F16.E4M3.UNPACK_B R28, R18 ;  /* 0x00000012ff1c723e */ /* 0x001fe400020006ff */
[----:B------:R-:W-:Y:S02]  /*26890*/  F2FP.F16.E4M3.UNPACK_B R29, R19 ;  /* 0x00000013ff1d723e */ /* 0x000fe400020006ff */
[----:B-1----:R-:W-:Y:S02]  /*268a0*/  F2FP.F16.E4M3.UNPACK_B R30, R56 ;  /* 0x00000038ff1e723e */ /* 0x002fe400020006ff */
[----:B------:R-:W-:-:S07]  /*268b0*/  F2FP.F16.E4M3.UNPACK_B R31, R57 ;  /* 0x00000039ff1f723e */ /* 0x000fce00020006ff */
[C---:B------:R-:W-:Y:S08]  /*268c0*/  HMMA.16816.F32 R52, R28.reuse, R16, R20 ;  /* 0x000000101c34723c */ /* 0x040ff00000001814 */
[C---:B------:R-:W-:Y:S08]  /*268d0*/  HMMA.16816.F32 R24, R28.reuse, R14, R24 ;  /* 0x0000000e1c18723c */ /* 0x040ff00000001818 */
[C---:B------:R-:W-:Y:S03]  /*268e0*/  HMMA.16816.F32 R20, R28.reuse, R12, R36 ;  /* 0x0000000c1c14723c */ /* 0x040fe60000001824 */
[----:B------:R-:W-:Y:S04]  /*268f0*/  STL.64 [R1+0x2f0], R52 ;  /* 0x0002f03401007387 */ /* 0x000fe80000100a00 */
[----:B------:R-:W-:Y:S04]  /*26900*/  STL.64 [R1+0x2f8], R54 ;  /* 0x0002f83601007387 */ /* 0x000fe80000100a00 */
[----:B------:R-:W-:Y:S04]  /*26910*/  STL.64 [R1+0x1ab0], R14 ;  /* 0x001ab00e01007387 */ /* 0x000fe80000100a00 */
[----:B------:R-:W-:Y:S04]  /*26920*/  STL.64 [R1+0x2e0], R24 ;  /* 0x0002e01801007387 */ /* 0x000fe80000100a00 */
[----:B------:R-:W-:Y:S04]  /*26930*/  STL.64 [R1+0x2e8], R26 ;  /* 0x0002e81a01007387 */ /* 0x000fe80000100a00 */
[----:B------:R-:W-:Y:S04]  /*26940*/  STL.64 [R1+0x1aa8], R12 ;  /* 0x001aa80c01007387 */ /* 0x000fe80000100a00 */
[----:B------:R-:W-:Y:S04]  /*26950*/  STL.64 [R1+0x2d0], R20 ;  /* 0x0002d01401007387 */ /* 0x000fe80000100a00 */
[----:B------:R3:W-:Y:S02]  /*26960*/  STL.64 [R1+0x2d8], R22 ;  /* 0x0002d81601007387 */ /* 0x0007e40000100a00 */
[C---:B---3--:R-:W-:Y:S08]  /*26970*/  HMMA.16816.F32 R20, R28.reuse, R10, R32 ;  /* 0x0000000a1c14723c */ /* 0x048ff00000001820 */
[C---:B------:R-:W-:Y:S01]  /*26980*/  HMMA.16816.F32 R12, R28.reuse, R8, R40 ;  /* 0x000000081c0c723c */ /* 0x040fe20000001828 */
[----:B------:R-:W-:Y:S10]  /*26990*/  STL.64 [R1+0x1a90], R10 ;  /* 0x001a900a01007387 */ /* 0x000ff40000100a00 */
[----:B------:R-:W-:Y:S04]  /*269a0*/  STL.64 [R1+0x2c0], R20 ;  /* 0x0002c01401007387 */ /* 0x000fe80000100a00 */
[----:B------:R-:W-:Y:S04]  /*269b0*/  STL.64 [R1+0x2c8], R22 ;  /* 0x0002c81601007387 */ /* 0x000fe80000100a00 */
[----:B------:R-:W-:Y:S04]  /*269c0*/  STL.64 [R1+0x1a88], R8 ;  /* 0x001a880801007387 */ /* 0x000fe80000100a00 */
[----:B------:R-:W-:Y:S04]  /*269d0*/  STL.64 [R1+0x2b0], R12 ;  /* 0x0002b00c01007387 */ /* 0x000fe80000100a00 */
[----:B------:R0:W-:Y:S02]  /*269e0*/  STL.64 [R1+0x2b8], R14 ;  /* 0x0002b80e01007387 */ /* 0x0001e40000100a00 */
[C---:B0-----:R-:W-:Y:S08]  /*269f0*/  HMMA.16816.F32 R12, R28.reuse, R6, R44 ;  /* 0x000000061c0c723c */ /* 0x041ff0000000182c */
[----:B----4-:R-:W-:Y:S01]  /*26a00*/  HMMA.16816.F32 R8, R28, R4, R48 ;  /* 0x000000041c08723c */ /* 0x010fe20000001830 */
        /* <DEDUP_REMOVED lines=27> */
[----:B------:R-:W4:Y:S01]  /*26bc0*/  LDL.LU R55, [R1+0x22c] ;  /* 0x00022c0001377983 */ /* 0x000f220000300800 */
[----:B------:R-:W-:-:S03]  /*26bd0*/  IMAD R18, R0, 0x100, R60 ;  /* 0x0000010000127824 */ /* 0x000fc600078e023c */
[----:B----4-:R-:W-:Y:S04]  /*26be0*/  STL.64 [R1+0x1ac0], R54 ;  /* 0x001ac03601007387 */ /* 0x010fe80000100a00 */
[----:B---3--:R3:W-:Y:S04]  /*26bf0*/  STL.64 [R1+0x1ab8], R52 ;  /* 0x001ab83401007387 */ /* 0x0087e80000100a00 */
        /* <DEDUP_REMOVED lines=8> */
[----:B-1----:R-:W4:Y:S04]  /*26c80*/  LDL.LU R32, [R1+0x250] ;  /* 0x0002500001207983 */ /* 0x002f280000300800 */
[----:B------:R-:W4:Y:S04]  /*26c90*/  LDL.LU R33, [R1+0x254] ;  /* 0x0002540001217983 */ /* 0x000f280000300800 */
[----:B------:R-:W4:Y:S04]  /*26ca0*/  LDL.LU R34, [R1+0x258] ;  /* 0x0002580001227983 */ /* 0x000f280000300800 */
[----:B------:R-:W4:Y:S04]  /*26cb0*/  LDL.LU R35, [R1+0x25c] ;  /* 0x00025c0001237983 */ /* 0x000f280000300800 */
[----:B--2---:R-:W2:Y:S04]  /*26cc0*/  LDL.LU R24, [R1+0x270] ;  /* 0x0002700001187983 */ /* 0x004ea80000300800 */
        /* <DEDUP_REMOVED lines=41> */
[----:B--2---:R-:W-:-:S03]  /*26f60*/  IMAD R19, R19, 0x100, R2 ;  /* 0x0000010013137824 */ /* 0x004fc600078e0202 */
[----:B------:R-:W2:Y:S01]  /*26f70*/  LDL.LU R2, [R1+0x1ad0] ;  /* 0x001ad00001027983 */ /* 0x000ea20000300800 */
[----:B---3--:R-:W-:-:S03]  /*26f80*/  IMAD R56, R56, 0x100, R3 ;  /* 0x0000010038387824 */ /* 0x008fc600078e0203 */
[----:B------:R-:W2:Y:S01]  /*26f90*/  LDL.LU R3, [R1+0x1acc] ;  /* 0x001acc0001037983 */ /* 0x000ea20000300800 */
[----:B----4-:R-:W-:-:S03]  /*26fa0*/  IMAD R57, R57, 0x100, R60 ;  /* 0x0000010039397824 */ /* 0x010fc600078e023c */
[----:B------:R-:W3:Y:S01]  /*26fb0*/  LDL.LU R60, [R1+0x1ac8] ;  /* 0x001ac800013c7983 */ /* 0x000ee20000300800 */
[----:B--2---:R-:W-:Y:S03]  /*26fc0*/  HMMA.16816.F32 R28, R28, R2, R52 ;  /* 0x000000021c1c723c */ /* 0x004fe60000001834 */
[----:B------:R-:W2:Y:S04]  /*26fd0*/  LDL.LU.64 R54, [R1+0x1ac0] ;  /* 0x001ac00001367983 */ /* 0x000ea80000300a00 */
[----:B------:R-:W2:-:S12]  /*26fe0*/  LDL.LU.64 R52, [R1+0x1ab8] ;  /* 0x001ab80001347983 */ /* 0x000e980000300a00 */
        /* <DEDUP_REMOVED lines=32> */
[----:B------:R-:W-:-:S02]  /*271f0*/  IMAD R18, R21, 0x100, R20 ;  /* 0x0000010015127824 */ /* 0x000fc400078e0214 */
[----:B------:R-:W-:Y:S02]  /*27200*/  IMAD R19, R23, 0x100, R22 ;  /* 0x0000010017137824 */ /* 0x000fe400078e0216 */
[----:B------:R-:W-:Y:S01]  /*27210*/  HMMA.16816.F32 R20, R28, R2, R24 ;  /* 0x000000021c14723c */ /* 0x000fe20000001818 */
[----:B------:R-:W-:Y:S02]  /*27220*/  IMAD R56, R59, 0x100, R58 ;  /* 0x000001003b387824 */ /* 0x000fe400078e023a */
[----:B------:R-:W-:-:S05]  /*27230*/  IMAD R57, R0, 0x100, R61 ;  /* 0x0000010000397824 */ /* 0x000fca00078e023d */
[----:B----4-:R-:W-:-:S15]  /*27240*/  HMMA.16816.F32 R44, R28, R6, R44 ;  /* 0x000000061c2c723c */ /* 0x010fde000000182c */
[----:B------:R-:W-:-:S04]  /*27250*/  NOP ;  /* 0x0000000000007918 */ /* 0x000fc80000000000 */
[----:B------:R-:W-:Y:S04]  /*27260*/  STL.64 [R1+0x230], R44 ;  /* 0x0002302c01007387 */ /* 0x000fe80000100a00 */
[----:B------:R0:W-:Y:S04]  /*27270*/  STL.64 [R1+0x238], R46 ;  /* 0x0002382e01007387 */ /* 0x0001e80000100a00 */
[----:B0-----:R-:W4:Y:S04]  /*27280*/  LDL.LU.64 R46, [R1+0x1a60] ;  /* 0x001a6000012e7983 */ /* 0x001f280000300a00 */
[----:B------:R-:W4:Y:S01]  /*27290*/  LDL.LU.64 R44, [R1+0x1a58] ;  /* 0x001a5800012c7983 */ /* 0x000f220000300a00 */
[----:B--2---:R-:W-:Y:S01]  /*272a0*/  HMMA.16816.F32 R52, R28, R4, R52 ;  /* 0x000000041c34723c */ /* 0x004fe20000001834 */
[----:B------:R-:W-:-:S02]  /*272b0*/  F2FP.F16.E4M3.UNPACK_B R28, R18 ;  /* 0x00000012ff1c723e */ /* 0x000fc400020006ff */
[----:B------:R-:W-:Y:S02]  /*272c0*/  F2FP.F16.E4M3.UNPACK_B R29, R19 ;  /* 0x00000013ff1d723e */ /* 0x000fe400020006ff */
[----:B------:R-:W-:Y:S02]  /*272d0*/  F2FP.F16.E4M3.UNPACK_B R30, R56 ;  /* 0x00000038ff1e723e */ /* 0x000fe400020006ff */
[----:B------:R-:W-:-:S07]  /*272e0*/  F2FP.F16.E4M3.UNPACK_B R31, R57 ;  /* 0x00000039ff1f723e */ /* 0x000fce00020006ff */
[C---:B------:R-:W-:Y:S08]  /*272f0*/  HMMA.16816.F32 R36, R28.reuse, R16, R36 ;  /* 0x000000101c24723c */ /* 0x040ff00000001824 */
[C---:B------:R-:W-:Y:S01]  /*27300*/  HMMA.16816.F32 R24, R28.reuse, R14, R32 ;  /* 0x0000000e1c18723c */ /* 0x040fe20000001820 */
[----:B------:R-:W-:Y:S04]  /*27310*/  STL.64 [R1+0x220], R52 ;  /* 0x0002203401007387 */ /* 0x000fe80000100a00 */
[----:B------:R-:W-:Y:S04]  /*27320*/  STL.64 [R1+0x228], R54 ;  /* 0x0002283601007387 */ /* 0x000fe80000100a00 */
[----:B------:R-:W-:Y:S04]  /*27330*/  STL.64 [R1+0x80], R20 ;  /* 0x0000801401007387 */ /* 0x000fe80000100a00 */
[----:B------:R0:W-:Y:S02]  /*27340*/  STL.64 [R1+0x88], R22 ;  /* 0x0000881601007387 */ /* 0x0001e40000100a00 */
[C---:B0-----:R-:W-:Y:S02]  /*27350*/  HMMA.16816.F32 R20, R28.reuse, R12, R40 ;  /* 0x0000000c1c14723c */ /* 0x041fe40000001828 */
        /* <DEDUP_REMOVED lines=12> */
[----:B------:R0:W-:Y:S04]  /*27420*/  STL.64 [R1+0x1e0], R20 ;  /* 0x0001e01401007387 */ /* 0x0001e80000100a00 */
[----:B------:R1:W-:Y:S04]  /*27430*/  STL.64 [R1+0x1e8], R22 ;  /* 0x0001e81601007387 */ /* 0x0003e80000100a00 */
[----:B------:R-:W-:Y:S04]  /*27440*/  STL.64 [R1+0x1a08], R8 ;  /* 0x001a080801007387 */ /* 0x000fe80000100a00 */
[----:B------:R-:W-:Y:S04]  /*27450*/  STL.64 [R1+0x1d0], R12 ;  /* 0x0001d00c01007387 */ /* 0x000fe80000100a00 */
[----:B------:R-:W-:Y:S04]  /*27460*/  STL.64 [R1+0x1d8], R14 ;  /* 0x0001d80e01007387 */ /* 0x000fe80000100a00 */
[----:B------:R-:W2:Y:S04]  /*27470*/  LDL.LU R36, [R1+0x140] ;  /* 0x0001400001247983 */ /* 0x000ea80000300800 */
[----:B------:R-:W2:Y:S04]  /*27480*/  LDL.LU R37, [R1+0x144] ;  /* 0x0001440001257983 */ /* 0x000ea80000300800 */
[----:B------:R-:W4:Y:S04]  /*27490*/  LDL.LU R38, [R1+0x148] ;  /* 0x0001480001267983 */ /* 0x000f280000300800 */
[----:B------:R-:W4:Y:S04]  /*274a0*/  LDL.LU R39, [R1+0x14c] ;  /* 0x00014c0001277983 */ /* 0x000f280000300800 */
[----:B----4-:R-:W-:Y:S04]  /*274b0*/  STL.64 [R1+0x1a40], R38 ;  /* 0x001a402601007387 */ /* 0x010fe80000100a00 */
[----:B--2---:R2:W-:Y:S04]  /*274c0*/  STL.64 [R1+0x1a38], R36 ;  /* 0x001a382401007387 */ /* 0x0045e80000100a00 */
[----:B------:R-:W4:Y:S04]  /*274d0*/  LDL.LU R24, [R1+0x150] ;  /* 0x0001500001187983 */ /* 0x000f280000300800 */
[----:B------:R-:W4:Y:S04]  /*274e0*/  LDL.LU R25, [R1+0x154] ;  /* 0x0001540001197983 */ /* 0x000f280000300800 */
[----:B------:R-:W2:Y:S04]  /*274f0*/  LDL.LU R26, [R1+0x158] ;  /* 0x00015800011a7983 */ /* 0x000ea80000300800 */
[----:B------:R-:W2:Y:S04]  /*27500*/  LDL.LU R27, [R1+0x15c] ;  /* 0x00015c00011b7983 */ /* 0x000ea80000300800 */
[----:B--2---:R-:W-:Y:S04]  /*27510*/  STL.64 [R1+0x1a50], R26 ;  /* 0x001a501a01007387 */ /* 0x004fe80000100a00 */
[----:B----4-:R2:W-:Y:S04]  /*27520*/  STL.64 [R1+0x1a48], R24 ;  /* 0x001a481801007387 */ /* 0x0105e80000100a00 */
[----:B0-----:R-:W4:Y:S04]  /*27530*/  LDL.LU R20, [R1+0x160] ;  /* 0x0001600001147983 */ /* 0x001f280000300800 */
[----:B------:R-:W4:Y:S04]  /*27540*/  LDL.LU R21, [R1+0x164] ;  /* 0x0001640001157983 */ /* 0x000f280000300800 */
[----:B-1----:R-:W4:Y:S04]  /*27550*/  LDL.LU R22, [R1+0x168] ;  /* 0x0001680001167983 */ /* 0x002f280000300800 */
[----:B------:R-:W4:Y:S04]  /*27560*/  LDL.LU R23, [R1+0x16c] ;  /* 0x00016c0001177983 */ /* 0x000f280000300800 */
[----:B------:R-:W3:Y:S04]  /*27570*/  LDL.LU R36, [R1+0x1b0] ;  /* 0x0001b00001247983 */ /* 0x000ee80000300800 */
[----:B------:R-:W3:Y:S04]  /*27580*/  LDL.LU R37, [R1+0x1b4] ;  /* 0x0001b40001257983 */ /* 0x000ee80000300800 */
[----:B------:R-:W3:Y:S04]  /*27590*/  LDL.LU R38, [R1+0x1b8] ;  /* 0x0001b80001267983 */ /* 0x000ee80000300800 */
[----:B------:R-:W3:Y:S04]  /*275a0*/  LDL.LU R39, [R1+0x1bc] ;  /* 0x0001bc0001277983 */ /* 0x000ee80000300800 */
[----:B--2---:R-:W2:Y:S04]  /*275b0*/  LDL.LU R24, [R1+0x1c0] ;  /* 0x0001c00001187983 */ /* 0x004ea80000300800 */
[----:B------:R-:W2:Y:S04]  /*275c0*/  LDL.LU R25, [R1+0x1c4] ;  /* 0x0001c40001197983 */ /* 0x000ea80000300800 */
[----:B------:R-:W2:Y:S04]  /*275d0*/  LDL.LU R26, [R1+0x1c8] ;  /* 0x0001c800011a7983 */ /* 0x000ea80000300800 */
[----:B------:R-:W2:Y:S04]  /*275e0*/  LDL.LU R27, [R1+0x1cc] ;  /* 0x0001cc00011b7983 */ /* 0x000ea80000300800 */
        /* <DEDUP_REMOVED lines=36> */
[C---:B---3--:R-:W-:Y:S08]  /*27830*/  HMMA.16816.F32 R36, R28.reuse, R4, R36 ;  /* 0x000000041c24723c */ /* 0x048ff00000001824 */
[----:B--2---:R-:W-:Y:S01]  /*27840*/  HMMA.16816.F32 R24, R28, R6, R24 ;  /* 0x000000061c18723c */ /* 0x004fe20000001818 */
[----:B----4-:R-:W-:-:S02]  /*27850*/  IMAD R18, R18, 0x100, R61 ;  /* 0x0000010012127824 */ /* 0x010fc400078e023d */
[----:B------:R-:W-:-:S15]  /*27860*/  IMAD R19, R19, 0x100, R0 ;  /* 0x0000010013137824 */ /* 0x000fde00078e0200 */
[----:B------:R-:W-:Y:S01]  /*27870*/  NOP ;  /* 0x0000000000007918 */ /* 0x000fe20000000000 */
        /* <DEDUP_REMOVED lines=8> */
[----:B------:R-:W4:Y:S04]  /*27900*/  LDL.LU R61, [R1+0x1a30] ;  /* 0x001a3000013d7983 */ /* 0x000f280000300800 */
[----:B------:R-:W2:Y:S01]  /*27910*/  LDL.LU R0, [R1+0x1a2c] ;  /* 0x001a2c0001007983 */ /* 0x000ea20000300800 */
[----:B------:R-:W-:Y:S01]  /*27920*/  HMMA.16816.F32 R28, R28, R2, R44 ;  /* 0x000000021c1c723c */ /* 0x000fe2000000182c */
[----:B------:R-:W-:-:S02]  /*27930*/  IMAD R56, R56, 0x100, R57 ;  /* 0x0000010038387824 */ /* 0x000fc400078e0239 */
[----:B------:R-:W-:Y:S01]  /*27940*/  IMAD R57, R59, 0x100, R58 ;  /* 0x000001003b397824 */ /* 0x000fe200078e023a */
[----:B------:R-:W3:-:S15]  /*27950*/  LDL.LU R44, [R1+0x130] ;  /* 0x00013000012c7983 */ /* 0x000ede0000300800 */
[----:B------:R0:W-:Y:S04]  /*27960*/  STL.64 [R1+0x70], R28 ;  /* 0x0000701c01007387 */ /* 0x0001e80000100a00 */
[----:B------:R1:W-:Y:S04]  /*27970*/  STL.64 [R1+0x78], R30 ;  /* 0x0000781e01007387 */ /* 0x0003e80000100a00 */
[----:B------:R-:W3:Y:S04]  /*27980*/  LDL.LU R45, [R1+0x134] ;  /* 0x00013400012d7983 */ /* 0x000ee80000300800 */
[----:B------:R-:W3:Y:S01]  /*27990*/  LDL.LU R46, [R1+0x138] ;  /* 0x00013800012e7983 */ /* 0x000ee20000300800 */
[----:B0-----:R-:W-:-:S02]  /*279a0*/  F2FP.F16.E4M3.UNPACK_B R28, R18 ;  /* 0x00000012ff1c723e */ /* 0x001fc400020006ff */
[----:B------:R-:W-:Y:S02]  /*279b0*/  F2FP.F16.E4M3.UNPACK_B R29, R19 ;  /* 0x00000013ff1d723e */ /* 0x000fe400020006ff */
[----:B-1----:R-:W-:Y:S02]  /*279c0*/  F2FP.F16.E4M3.UNPACK_B R30, R56 ;  /* 0x00000038ff1e723e */ /* 0x002fe400020006ff */
[----:B------:R-:W-:-:S07]  /*279d0*/  F2FP.F16.E4M3.UNPACK_B R31, R57 ;  /* 0x00000039ff1f723e */ /* 0x000fce00020006ff */
[C---:B------:R-:W-:Y:S01]  /*279e0*/  HMMA.16816.F32 R12, R28.reuse, R16, R12 ;  /* 0x000000101c0c723c */ /* 0x040fe2000000180c */
[----:B--2---:R-:W-:Y:S02]  /*279f0*/  IMAD.MOV.U32 R47, RZ, RZ, R0 ;  /* 0x000000ffff2f7224 */ /* 0x004fe400078e0000 */
[----:B------:R-:W2:Y:S04]  /*27a00*/  LDL.LU R0, [R1+0x1a28] ;  /* 0x001a280001007983 */ /* 0x000ea80000300800 */
[----:B------:R-:W2:Y:S04]  /*27a10*/  LDL.LU R56, [R1+0x170] ;  /* 0x0001700001387983 */ /* 0x000ea80000300800 */
[----:B------:R-:W2:Y:S04]  /*27a20*/  LDL.LU R57, [R1+0x174] ;  /* 0x0001740001397983 */ /* 0x000ea80000300800 */
[----:B------:R-:W2:Y:S04]  /*27a30*/  LDL.LU R58, [R1+0x178] ;  /* 0x00017800013a7983 */ /* 0x000ea80000300800 */
        /* <DEDUP_REMOVED lines=10> */
[----:B------:R-:W-:Y:S01]  /*27ae0*/  IMAD.MOV.U32 R59, RZ, RZ, R0 ;  /* 0x000000ffff3b7224 */ /* 0x000fe200078e0000 */
[----:B---3--:R-:W-:-:S15]  /*27af0*/  HMMA.16816.F32 R52, R28, R12, R52 ;  /* 0x0000000c1c34723c */ /* 0x008fde0000001834 */
[----:B------:R-:W-:-:S04]  /*27b00*/  NOP ;  /* 0x0000000000007918 */ /* 0x000fc80000000000 */
[----:B------:R-:W-:Y:S04]  /*27b10*/  STL.64 [R1+0x180], R52 ;  /* 0x0001803401007387 */ /* 0x000fe80000100a00 */
[----:B------:R0:W-:Y:S04]  /*27b20*/  STL.64 [R1+0x188], R54 ;  /* 0x0001883601007387 */ /* 0x0001e80000100a00 */
[----:B0-----:R-:W3:Y:S04]  /*27b30*/  LDL.LU.64 R54, [R1+0x1a00] ;  /* 0x001a000001367983 */ /* 0x001ee80000300a00 */
[----:B------:R-:W3:Y:S01]  /*27b40*/  LDL.LU.64 R52, [R1+0x19f8] ;  /* 0x0019f80001347983 */ /* 0x000ee20000300a00 */
[----:B------:R-:W-:-:S02]  /*27b50*/  IMAD R18, R33, 0x100, R32 ;  /* 0x0000010021127824 */ /* 0x000fc400078e0220 */
[----:B------:R-:W-:Y:S01]  /*27b60*/  IMAD R19, R35, 0x100, R34 ;  /* 0x0000010023137824 */ /* 0x000fe200078e0222 */
[----:B--2---:R-:W-:-:S15]  /*27b70*/  HMMA.16816.F32 R56, R28, R10, R56 ;  /* 0x0000000a1c38723c */ /* 0x004fde0000001838 */
[----:B------:R-:W-:-:S04]  /*27b80*/  NOP ;  /* 0x0000000000007918 */ /* 0x000fc80000000000 */
[----:B------:R-:W-:Y:S04]  /*27b90*/  STL.64 [R1+0x170], R56 ;  /* 0x0001703801007387 */ /* 0x000fe80000100a00 */
[----:B------:R4:W-:Y:S01]  /*27ba0*/  STL [R1+0x178], R58 ;  /* 0x0001783a01007387 */ /* 0x0009e20000100800 */
[----:B------:R-:W-:Y:S02]  /*27bb0*/  IMAD.MOV.U32 R0, RZ, RZ, R59 ;  /* 0x000000ffff007224 */ /* 0x000fe400078e003b */
[C---:B----4-:R-:W-:Y:S08]  /*27bc0*/  HMMA.16816.F32 R56, R28.reuse, R8, R20 ;  /* 0x000000081c38723c */ /* 0x050ff00000001814 */
[----:B------:R-:W-:Y:S01]  /*27bd0*/  HMMA.16816.F32 R20, R28, R6, R24 ;  /* 0x000000061c14723c */ /* 0x000fe20000001818 */
[----:B------:R0:W-:-:S15]  /*27be0*/  STL [R1+0x1838], R0 ;  /* 0x0018380001007387 */ /* 0x0001de0000100800 */
[----:B------:R-:W-:-:S03]  /*27bf0*/  NOP ;  /* 0x0000000000007918 */ /* 0x000fc60000000000 */
[----:B------:R-:W-:Y:S04]  /*27c00*/  STL.64 [R1+0x150], R20 ;  /* 0x0001501401007387 */ /* 0x000fe80000100a00 */
[----:B------:R-:W-:Y:S04]  /*27c10*/  STL.64 [R1+0x160], R56 ;  /* 0x0001603801007387 */ /* 0x000fe80000100a00 */
[----:B------:R-:W-:Y:S04]  /*27c20*/  STL.64 [R1+0x168], R58 ;  /* 0x0001683a01007387 */ /* 0x000fe80000100a00 */
[----:B------:R1:W-:Y:S01]  /*27c30*/  STL [R1+0x158], R22 ;  /* 0x0001581601007387 */ /* 0x0003e20000100800 */
[----:B0-----:R-:W-:-:S02]  /*27c40*/  IMAD.MOV.U32 R0, RZ, RZ, R23 ;  /* 0x000000ffff007224 */ /* 0x001fc400078e0017 */
[----:B-1----:R-:W-:Y:S03]  /*27c50*/  HMMA.16816.F32 R20, R28, R4, R36 ;  /* 0x000000041c14723c */ /* 0x002fe60000001824 */
[----:B------:R-:W-:Y:S01]  /*27c60*/  STL [R1+0x183c], R0 ;  /* 0x00183c0001007387 */ /* 0x000fe20000100800 */
[----:B------:R-:W-:Y:S02]  /*27c70*/  IMAD R56, R41, 0x100, R40 ;  /* 0x0000010029387824 */ /* 0x000fe400078e0228 */
[----:B------:R-:W-:-:S13]  /*27c80*/  IMAD R57, R43, 0x100, R42 ;  /* 0x000001002b397824 */ /* 0x000fda00078e022a */
[----:B------:R-:W-:Y:S04]  /*27c90*/  STL.64 [R1+0x140], R20 ;  /* 0x0001401401007387 */ /* 0x000fe80000100a00 */
[----:B------:R0:W-:Y:S02]  /*27ca0*/  STL.64 [R1+0x148], R22 ;  /* 0x0001481601007387 */ /* 0x0001e40000100a00 */
[----:B0-----:R-:W-:Y:S01]  /*27cb0*/  HMMA.16816.F32 R20, R28, R2, R48 ;  /* 0x000000021c14723c */ /* 0x001fe20000001830 */
[----:B------:R-:W-:Y:S02]  /*27cc0*/  F2FP.F16.E4M3.UNPACK_B R28, R18 ;  /* 0x00000012ff1c723e */ /* 0x000fe400020006ff */
[----:B------:R-:W-:Y:S02]  /*27cd0*/  F2FP.F16.E4M3.UNPACK_B R29, R19 ;  /* 0x00000013ff1d723e */ /* 0x000fe400020006ff */
[----:B------:R-:W-:-:S02]  /*27ce0*/  F2FP.F16.E4M3.UNPACK_B R30, R56 ;  /* 0x00000038ff1e723e */ /* 0x000fc400020006ff */
[----:B------:R-:W-:-:S07]  /*27cf0*/  F2FP.F16.E4M3.UNPACK_B R31, R57 ;  /* 0x00000039ff1f723e */ /* 0x000fce00020006ff */
[----:B------:R-:W-:Y:S05]  /*27d00*/  HMMA.16816.F32 R32, R28, R16, R44 ;  /* 0x000000101c20723c */ /* 0x000fea000000182c */
[----:B------:R0:W-:Y:S04]  /*27d10*/  STL.64 [R1+0x60], R20 ;  /* 0x0000601401007387 */ /* 0x0001e80000100a00 */
[----:B------:R1:W-:Y:S04]  /*27d20*/  STL [R1+0x68], R22 ;  /* 0x0000681601007387 */ /* 0x0003e80000100800 */
[----:B------:R-:W2:Y:S04]  /*27d30*/  LDL.LU R48, [R1+0x110] ;  /* 0x0001100001307983 */ /* 0x000ea80000300800 */
[----:B------:R-:W2:Y:S04]  /*27d40*/  LDL.LU R49, [R1+0x114] ;  /* 0x0001140001317983 */ /* 0x000ea80000300800 */
[----:B------:R-:W2:Y:S04]  /*27d50*/  LDL.LU R50, [R1+0x118] ;  /* 0x0001180001327983 */ /* 0x000ea80000300800 */
[----:B------:R-:W2:Y:S01]  /*27d60*/  LDL.LU R51, [R1+0x11c] ;  /* 0x00011c0001337983 */ /* 0x000ea20000300800 */
[----:B------:R-:W-:-:S03]  /*27d70*/  IMAD.MOV.U32 R0, RZ, RZ, R23 ;  /* 0x000000ffff007224 */ /* 0x000fc600078e0017 */
[----:B0-----:R-:W4:Y:S04]  /*27d80*/  LDL.LU R20, [R1+0x120] ;  /* 0x0001200001147983 */ /* 0x001f280000300800 */
[----:B------:R-:W4:Y:S04]  /*27d90*/  LDL.LU R21, [R1+0x124] ;  /* 0x0001240001157983 */ /* 0x000f280000300800 */
[----:B-1----:R-:W4:Y:S04]  /*27da0*/  LDL.LU R22, [R1+0x128] ;  /* 0x0001280001167983 */ /* 0x002f280000300800 */
[----:B------:R-:W4:Y:S04]  /*27db0*/  LDL.LU R23, [R1+0x12c] ;  /* 0x00012c0001177983 */ /* 0x000f280000300800 */
[----:B------:R-:W-:Y:S04]  /*27dc0*/  STL [R1+0x1840], R0 ;  /* 0x0018400001007387 */ /* 0x000fe80000100800 */
[----:B------:R-:W3:Y:S04]  /*27dd0*/  LDL.LU R24, [R1+0x100] ;  /* 0x0001000001187983 */ /* 0x000ee80000300800 */
[----:B------:R0:W-:Y:S04]  /*27de0*/  STL.64 [R1+0x130], R32 ;  /* 0x0001302001007387 */ /* 0x0001e80000100a00 */
[----:B------:R1:W-:Y:S04]  /*27df0*/  STL.64 [R1+0x138], R34 ;  /* 0x0001382201007387 */ /* 0x0003e80000100a00 */
[----:B------:R-:W3:Y:S04]  /*27e00*/  LDL.LU R25, [R1+0x104] ;  /* 0x0001040001197983 */ /* 0x000ee80000300800 */
[----:B------:R-:W3:Y:S04]  /*27e10*/  LDL.LU R26, [R1+0x108] ;  /* 0x00010800011a7983 */ /* 0x000ee80000300800 */
[----:B------:R-:W3:Y:S04]  /*27e20*/  LDL.LU R27, [R1+0x10c] ;  /* 0x00010c00011b7983 */ /* 0x000ee80000300800 */
[----:B------:R-:W3:Y:S04]  /*27e30*/  LDL.LU R36, [R1+0xf0] ;  /* 0x0000f00001247983 */ /* 0x000ee80000300800 */
[----:B------:R-:W3:Y:S04]  /*27e40*/  LDL.LU R37, [R1+0xf4] ;  /* 0x0000f40001257983 */ /* 0x000ee80000300800 */
[----:B------:R-:W3:Y:S04]  /*27e50*/  LDL.LU R38, [R1+0xf8] ;  /* 0x0000f80001267983 */ /* 0x000ee80000300800 */
[----:B------:R-:W3:Y:S04]  /*27e60*/  LDL.LU R39, [R1+0xfc] ;  /* 0x0000fc0001277983 */ /* 0x000ee80000300800 */
[----:B0-----:R-:W3:Y:S04]  /*27e70*/  LDL.LU R32, [R1+0xe0] ;  /* 0x0000e00001207983 */ /* 0x001ee80000300800 */
[----:B------:R-:W3:Y:S04]  /*27e80*/  LDL.LU R33, [R1+0xe4] ;  /* 0x0000e40001217983 */ /* 0x000ee80000300800 */
        /* <DEDUP_REMOVED lines=14> */
[----:B------:R-:W-:-:S02]  /*27f70*/  IMAD.MOV.U32 R47, RZ, RZ, R60 ;  /* 0x000000ffff2f7224 */ /* 0x000fc400078e003c */
[----:B------:R-:W-:Y:S01]  /*27f80*/  IMAD.MOV.U32 R46, RZ, RZ, R61 ;  /* 0x000000ffff2e7224 */ /* 0x000fe200078e003d */
[C---:B--2---:R-:W-:Y:S08]  /*27f90*/  HMMA.16816.F32 R48, R28.reuse, R12, R48 ;  /* 0x0000000c1c30723c */ /* 0x044ff00000001830 */
[C---:B----4-:R-:W-:Y:S08]  /*27fa0*/  HMMA.16816.F32 R20, R28.reuse, R14, R20 ;  /* 0x0000000e1c14723c */ /* 0x050ff00000001814 */
[C---:B---3--:R-:W-:Y:S08]  /*27fb0*/  HMMA.16816.F32 R24, R28.reuse, R10, R24 ;  /* 0x0000000a1c18723c */ /* 0x048ff00000001818 */
[C---:B------:R-:W-:Y:S08]  /*27fc0*/  HMMA.16816.F32 R36, R28.reuse, R8, R36 ;  /* 0x000000081c24723c */ /* 0x040ff00000001824 */
[----:B------:R-:W-:Y:S01]  /*27fd0*/  HMMA.16816.F32 R32, R28, R6, R32 ;  /* 0x000000061c20723c */ /* 0x000fe20000001820 */
[----:B------:R-:W-:-:S02]  /*27fe0*/  IMAD.MOV.U32 R60, RZ, RZ, R51 ;  /* 0x000000ffff3c7224 */ /* 0x000fc400078e0033 */
[----:B------:R-:W-:Y:S01]  /*27ff0*/  IMAD.MOV.U32 R61, RZ, RZ, R50 ;  /* 0x000000ffff3d7224 */ /* 0x000fe200078e0032 */
[----:B------:R-:W-:Y:S04]  /*28000*/  STL.64 [R1+0x120], R20 ;  /* 0x0001201401007387 */ /* 0x000fe80000100a00 */
[----:B------:R0:W-:Y:S01]  /*28010*/  STL.64 [R1+0x128], R22 ;  /* 0x0001281601007387 */ /* 0x0001e20000100a00 */
[----:B------:R-:W-:Y:S01]  /*28020*/  HMMA.16816.F32 R40, R28, R4, R40 ;  /* 0x000000041c28723c */ /* 0x000fe20000001828 */
[----:B------:R-:W-:Y:S02]  /*28030*/  IMAD.MOV.U32 R0, RZ, RZ, R26 ;  /* 0x000000ffff007224 */ /* 0x000fe400078e001a */
[----:B0-----:R-:W2:Y:S04]  /*28040*/  LDL.LU.64 R22, [R1+0x19f0] ;  /* 0x0019f00001167983 */ /* 0x001ea80000300a00 */
[----:B------:R-:W2:Y:S04]  /*28050*/  LDL.LU.64 R20, [R1+0x19e8] ;  /* 0x0019e80001147983 */ /* 0x000ea80000300a00 */
[----:B------:R0:W-:Y:S04]  /*28060*/  STL.64 [R1+0x110], R48 ;  /* 0x0001103001007387 */ /* 0x0001e80000100a00 */
[----:B0-----:R-:W3:Y:S04]  /*28070*/  LDL.LU R48, [R1+0x40] ;  /* 0x0000400001307983 */ /* 0x001ee80000300800 */
[----:B------:R-:W3:Y:S04]  /*28080*/  LDL.LU R49, [R1+0x44] ;  /* 0x0000440001317983 */ /* 0x000ee80000300800 */
[----:B------:R-:W3:Y:S04]  /*28090*/  LDL.LU R50, [R1+0x48] ;  /* 0x0000480001327983 */ /* 0x000ee80000300800 */
[----:B------:R-:W3:Y:S04]  /*280a0*/  LDL.LU R51, [R1+0x4c] ;  /* 0x00004c0001337983 */ /* 0x000ee80000300800 */
[----:B------:R0:W-:Y:S04]  /*280b0*/  STL [R1+0x1848], R60 ;  /* 0x0018483c01007387 */ /* 0x0001e80000100800 */
[----:B------:R1:W-:Y:S04]  /*280c0*/  STL [R1+0x1844], R61 ;  /* 0x0018443d01007387 */ /* 0x0003e80000100800 */
[----:B------:R-:W-:Y:S04]  /*280d0*/  STL.64 [R1+0x100], R24 ;  /* 0x0001001801007387 */ /* 0x000fe80000100a00 */
[----:B------:R4:W-:Y:S01]  /*280e0*/  STL [R1+0x10c], R27 ;  /* 0x00010c1b01007387 */ /* 0x0009e20000100800 */
[----:B0-----:R-:W-:-:S02]  /*280f0*/  IMAD.MOV.U32 R60, RZ, RZ, R38 ;  /* 0x000000ffff3c7224 */ /* 0x001fc400078e0026 */
[----:B-1----:R-:W-:Y:S01]  /*28100*/  IMAD.MOV.U32 R61, RZ, RZ, R39 ;  /* 0x000000ffff3d7224 */ /* 0x002fe200078e0027 */
[----:B----4-:R-:W4:Y:S04]  /*28110*/  LDL.LU.64 R26, [R1+0x19e0] ;  /* 0x0019e000011a7983 */ /* 0x010f280000300a00 */
[----:B------:R-:W4:Y:S04]  /*28120*/  LDL.LU.64 R24, [R1+0x19d8] ;  /* 0x0019d80001187983 */ /* 0x000f280000300a00 */
[----:B------:R0:W-:Y:S04]  /*28130*/  STL [R1+0x184c], R0 ;  /* 0x00184c0001007387 */ /* 0x0001e80000100800 */
[----:B------:R1:W-:Y:S04]  /*28140*/  STL.64 [R1+0xf0], R36 ;  /* 0x0000f02401007387 */ /* 0x0003e80000100a00 */
[----:B------:R-:W2:Y:S01]  /*28150*/  LDL.LU.64 R38, [R1+0x19d0] ;  /* 0x0019d00001267983 */ /* 0x000ea20000300a00 */
[----:B0-----:R-:W-:-:S03]  /*28160*/  IMAD.MOV.U32 R0, RZ, RZ, R35 ;  /* 0x000000ffff007224 */ /* 0x001fc600078e0023 */
[----:B-1----:R-:W2:Y:S04]  /*28170*/  LDL.LU.64 R36, [R1+0x19c8] ;  /* 0x0019c80001247983 */ /* 0x002ea80000300a00 */
[----:B------:R-:W-:Y:S04]  /*28180*/  STL [R1+0x1854], R61 ;  /* 0x0018543d01007387 */ /* 0x000fe80000100800 */
[----:B------:R0:W-:Y:S04]  /*28190*/  STL [R1+0x1850], R60 ;  /* 0x0018503c01007387 */ /* 0x0001e80000100800 */
[----:B------:R-:W-:Y:S04]  /*281a0*/  STL.64 [R1+0xe0], R32 ;  /* 0x0000e02001007387 */ /* 0x000fe80000100a00 */
[----:B------:R1:W-:Y:S01]  /*281b0*/  STL [R1+0xe8], R34 ;  /* 0x0000e82201007387 */ /* 0x0003e20000100800 */
[----:B0-----:R-:W-:-:S03]  /*281c0*/  IMAD.MOV.U32 R60, RZ, RZ, R43 ;  /* 0x000000ffff3c7224 */ /* 0x001fc600078e002b */
[----:B-1----:R-:W2:Y:S04]  /*281d0*/  LDL.LU.64 R34, [R1+0x19c0] ;  /* 0x0019c00001227983 */ /* 0x002ea80000300a00 */
[----:B------:R-:W2:Y:S04]  /*281e0*/  LDL.LU.64 R32, [R1+0x19b8] ;  /* 0x0019b80001207983 */ /* 0x000ea80000300a00 */
[----:B------:R0:W-:Y:S01]  /*281f0*/  STL [R1+0x1858], R0 ;  /* 0x0018580001007387 */ /* 0x0001e20000100800 */
[----:B------:R-:W-:-:S03]  /*28200*/  IMAD.MOV.U32 R61, RZ, RZ, R42 ;  /* 0x000000ffff3d7224 */ /* 0x000fc600078e002a */
[----:B0-----:R-:W2:Y:S04]  /*28210*/  LDL.LU R0, [R1+0x1630] ;  /* 0x0016300001007983 */ /* 0x001ea80000300800 */
[----:B------:R0:W-:Y:S04]  /*28220*/  STL.64 [R1+0xd0], R40 ;  /* 0x0000d02801007387 */ /* 0x0001e80000100a00 */
[----:B------:R-:W3:Y:S04]  /*28230*/  LDL.LU.64 R42, [R1+0x19b0] ;  /* 0x0019b000012a7983 */ /* 0x000ee80000300a00 */
[----:B0-----:R-:W3:Y:S04]  /*28240*/  LDL.LU.64 R40, [R1+0x19a8] ;  /* 0x0019a80001287983 */ /* 0x001ee80000300a00 */
[----:B------:R0:W-:Y:S04]  /*28250*/  STL [R1+0x18c4], R60 ;  /* 0x0018c43c01007387 */ /* 0x0001e80000100800 */
[----:B0-----:R-:W3:Y:S01]  /*28260*/  LDL.LU R60, [R1+0x1628] ;  /* 0x00162800013c7983 */ /* 0x001ee20000300800 */
[----:B------:R-:W-:Y:S01]  /*28270*/  HMMA.16816.F32 R28, R28, R2, R44 ;  /* 0x000000021c1c723c */ /* 0x000fe2000000182c */
[----:B------:R-:W-:-:S02]  /*28280*/  IMAD R56, R56, 0x100, R57 ;  /* 0x0000010038387824 */ /* 0x000fc400078e0239 */
[----:B------:R-:W-:Y:S01]  /*28290*/  STL [R1+0x18c0], R61 ;  /* 0x0018c03d01007387 */ /* 0x000fe20000100800 */
[----:B------:R-:W-:-:S03]  /*282a0*/  IMAD R57, R59, 0x100, R58 ;  /* 0x000001003b397824 */ /* 0x000fc600078e023a */
[----:B------:R-:W4:Y:S04]  /*282b0*/  LDL.LU.64 R46, [R1+0x19a0] ;  /* 0x0019a000012e7983 */ /* 0x000f280000300a00 */
[----:B------:R-:W4:Y:S08]  /*282c0*/  LDL.LU.64 R44, [R1+0x1998] ;  /* 0x00199800012c7983 */ /* 0x000f300000300a00 */
[----:B------:R-:W-:Y:S04]  /*282d0*/  STL.64 [R1+0x50], R28 ;  /* 0x0000501c01007387 */ /* 0x000fe80000100a00 */
[----:B------:R0:W-:Y:S02]  /*282e0*/  STL [R1+0x58], R30 ;  /* 0x0000581e01007387 */ /* 0x0001e40000100800 */
[----:B0-----:R-:W-:-:S02]  /*282f0*/  F2FP.F16.E4M3.UNPACK_B R30, R56 ;  /* 0x00000038ff1e723e */ /* 0x001fc400020006ff */
[----:B------:R-:W4:Y:S01]  /*28300*/  LDL.LU R56, [R1+0x10] ;  /* 0x0000100001387983 */ /* 0x000f220000300800 */
[----:B--2---:R-:W-:Y:S02]  /*28310*/  IMAD R19, R19, 0x100, R0 ;  /* 0x0000010013137824 */ /* 0x004fe400078e0200 */
[----:B------:R-:W-:Y:S01]  /*28320*/  IMAD.MOV.U32 R0, RZ, RZ, R31 ;  /* 0x000000ffff007224 */ /* 0x000fe200078e001f */
[----:B------:R-:W-:Y:S02]  /*28330*/  F2FP.F16.E4M3.UNPACK_B R31, R57 ;  /* 0x00000039ff1f723e */ /* 0x000fe400020006ff */
[----:B------:R-:W2:Y:S01]  /*28340*/  LDL.LU R57, [R1+0x14] ;  /* 0x0000140001397983 */ /* 0x000ea20000300800 */
[----:B------:R-:W-:-:S03]  /*28350*/  F2FP.F16.E4M3.UNPACK_B R29, R19 ;  /* 0x00000013ff1d723e */ /* 0x000fc600020006ff */
[----:B------:R-:W2:Y:S04]  /*28360*/  LDL.LU R58, [R1+0x18] ;  /* 0x00001800013a7983 */ /* 0x000ea80000300800 */
[----:B------:R-:W2:Y:S01]  /*28370*/  LDL.LU R59, [R1+0x1c] ;  /* 0x00001c00013b7983 */ /* 0x000ea20000300800 */
[----:B---3--:R-:W-:-:S05]  /*28380*/  IMAD R18, R18, 0x100, R60 ;  /* 0x0000010012127824 */ /* 0x008fca00078e023c */
[----:B------:R-:W-:-:S07]  /*28390*/  F2FP.F16.E4M3.UNPACK_B R28, R18 ;  /* 0x00000012ff1c723e */ /* 0x000fce00020006ff */
[----:B------:R-:W-:Y:S01]  /*283a0*/  HMMA.16816.F32 R16, R28, R16, R48 ;  /* 0x000000101c10723c */ /* 0x000fe20000001830 */
[----:B------:R-:W3:Y:S04]  /*283b0*/  LDL.LU.64 R50, [R1+0x1990] ;  /* 0x0019900001327983 */ /* 0x000ee80000300a00 */
[----:B------:R-:W3:-:S14]  /*283c0*/  LDL.LU.64 R48, [R1+0x1988] ;  /* 0x0019880001307983 */ /* 0x000edc0000300a00 */
[----:B------:R0:W-:Y:S04]  /*283d0*/  STL.64 [R1+0x40], R16 ;  /* 0x0000401001007387 */ /* 0x0001e80000100a00 */
[----:B------:R1:W-:Y:S04]  /*283e0*/  STL.64 [R1+0x48], R18 ;  /* 0x0000481201007387 */ /* 0x0003e80000100a00 */
[----:B0-----:R-:W3:Y:S04]  /*283f0*/  LDL.LU R16, [R1+0x20] ;  /* 0x0000200001107983 */ /* 0x001ee80000300800 */
[----:B------:R-:W3:Y:S04]  /*28400*/  LDL.LU R17, [R1+0x24] ;  /* 0x0000240001117983 */ /* 0x000ee80000300800 */
[----:B-1----:R-:W3:Y:S04]  /*28410*/  LDL.LU R18, [R1+0x28] ;  /* 0x0000280001127983 */ /* 0x002ee80000300800 */
[----:B------:R-:W3:Y:S01]  /*28420*/  LDL.LU R19, [R1+0x2c] ;  /* 0x00002c0001137983 */ /* 0x000ee20000300800 */
[C---:B----4-:R-:W-:Y:S08]  /*28430*/  HMMA.16816.F32 R44, R28.reuse, R8, R44 ;  /* 0x000000081c2c723c */ /* 0x050ff0000000182c */
[C---:B--2---:R-:W-:Y:S08]  /*28440*/  HMMA.16816.F32 R56, R28.reuse, R12, R56 ;  /* 0x0000000c1c38723c */ /* 0x044ff00000001838 */
[C---:B---3--:R-:W-:Y:S08]  /*28450*/  HMMA.16816.F32 R48, R28.reuse, R10, R48 ;  /* 0x0000000a1c30723c */ /* 0x048ff00000001830 */
[----:B------:R-:W-:-:S15]  /*28460*/  HMMA.16816.F32 R16, R28, R14, R16 ;  /* 0x0000000e1c10723c */ /* 0x000fde0000001810 */
[----:B------:R-:W-:-:S04]  /*28470*/  NOP ;  /* 0x0000000000007918 */ /* 0x000fc80000000000 */
[----:B------:R0:W-:Y:S04]  /*28480*/  STL.64 [R1+0x20], R16 ;  /* 0x0000201001007387 */ /* 0x0001e80000100a00 */
[----:B------:R1:W-:Y:S04]  /*28490*/  STL.64 [R1+0x28], R18 ;  /* 0x0000281201007387 */ /* 0x0003e80000100a00 */
[----:B0-----:R-:W2:Y:S04]  /*284a0*/  LDL.LU R16, [R1+0x1644] ;  /* 0x0016440001107983 */ /* 0x001ea80000300800 */
[----:B------:R-:W3:Y:S04]  /*284b0*/  LDL.LU R17, [R1+0x164c] ;  /* 0x00164c0001117983 */ /* 0x000ee80000300800 */
[----:B-1----:R-:W4:Y:S04]  /*284c0*/  LDL.LU R18, [R1+0x1654] ;  /* 0x0016540001127983 */ /* 0x002f280000300800 */
[----:B------:R-:W2:Y:S04]  /*284d0*/  LDL.LU R19, [R1+0x165c] ;  /* 0x00165c0001137983 */ /* 0x000ea80000300800 */
[----:B------:R-:W2:Y:S04]  /*284e0*/  LDL.LU R60, [R1+0x42c] ;  /* 0x00042c00013c7983 */ /* 0x000ea80000300800 */
[----:B------:R-:W-:Y:S04]  /*284f0*/  STL.64 [R1+0x1758], R58 ;  /* 0x0017583a01007387 */ /* 0x000fe80000100a00 */
[----:B------:R0:W-:Y:S04]  /*28500*/  STL.64 [R1+0x1750], R56 ;  /* 0x0017503801007387 */ /* 0x0001e80000100a00 */
[----:B0-----:R-:W2:Y:S04]  /*28510*/  LDL.LU R56, [R1] ;  /* 0x0000000001387983 */ /* 0x001ea80000300800 */
        /* <DEDUP_REMOVED lines=10> */
[----:B------:R0:W-:Y:S04]  /*285c0*/  STL.64 [R1+0x1770], R50 ;  /* 0x0017703201007387 */ /* 0x0001e80000100a00 */
[----:B0-----:R-:W4:Y:S04]  /*285d0*/  LDL.LU R50, [R1+0x3e8] ;  /* 0x0003e80001327983 */ /* 0x001f280000300800 */
[----:B------:R-:W4:Y:S04]  /*285e0*/  LDL.LU R51, [R1+0x3ec] ;  /* 0x0003ec0001337983 */ /* 0x000f280000300800 */
[----:B------:R0:W-:Y:S04]  /*285f0*/  STL.64 [R1+0x1768], R48 ;  /* 0x0017683001007387 */ /* 0x0001e80000100a00 */
[----:B0-----:R-:W4:Y:S04]  /*28600*/  LDL.LU R48, [R1+0x1658] ;  /* 0x0016580001307983 */ /* 0x001f280000300800 */
[----:B------:R-:W4:Y:S04]  /*28610*/  LDL.LU R49, [R1+0x1660] ;  /* 0x0016600001317983 */ /* 0x000f280000300800 */
[----:B------:R-:W4:Y:S04]  /*28620*/  LDL.LU R8, [R1+0x1648] ;  /* 0x0016480001087983 */ /* 0x000f280000300800 */
[----:B------:R-:W4:Y:S01]  /*28630*/  LDL.LU R9, [R1+0x1650] ;  /* 0x0016500001097983 */ /* 0x000f220000300800 */
[C---:B------:R-:W-:Y:S08]  /*28640*/  HMMA.16816.F32 R32, R28.reuse, R4, R32 ;  /* 0x000000041c20723c */ /* 0x040ff00000001820 */
[C---:B------:R-:W-:Y:S08]  /*28650*/  HMMA.16816.F32 R40, R28.reuse, R6, R40 ;  /* 0x000000061c28723c */ /* 0x040ff00000001828 */
[----:B------:R-:W-:Y:S01]  /*28660*/  HMMA.16816.F32 R36, R28, R2, R36 ;  /* 0x000000021c24723c */ /* 0x000fe20000001824 */
[----:B------:R-:W-:Y:S04]  /*28670*/  STL.64 [R1+0x1780], R46 ;  /* 0x0017802e01007387 */ /* 0x000fe80000100a00 */
[----:B------:R-:W-:Y:S06]  /*28680*/  STL.64 [R1+0x1778], R44 ;  /* 0x0017782c01007387 */ /* 0x000fec0000100a00 */
[----:B------:R-:W-:Y:S04]  /*28690*/  STL.64 [R1+0x1790], R42 ;  /* 0x0017902a01007387 */ /* 0x000fe80000100a00 */
[----:B------:R-:W-:Y:S04]  /*286a0*/  STL.64 [R1+0x1788], R40 ;  /* 0x0017882801007387 */ /* 0x000fe80000100a00 */
[----:B------:R-:W-:Y:S04]  /*286b0*/  STL.64 [R1+0x17a0], R34 ;  /* 0x0017a02201007387 */ /* 0x000fe80000100a00 */
[----:B------:R-:W-:Y:S04]  /*286c0*/  STL.64 [R1+0x1798], R32 ;  /* 0x0017982001007387 */ /* 0x000fe80000100a00 */
[----:B------:R-:W-:Y:S04]  /*286d0*/  STL.64 [R1+0x17b0], R38 ;  /* 0x0017b02601007387 */ /* 0x000fe80000100a00 */
[----:B------:R-:W-:Y:S01]  /*286e0*/  STL.64 [R1+0x17a8], R36 ;  /* 0x0017a82401007387 */ /* 0x000fe20000100a00 */
[----:B--2---:R-:W-:-:S02]  /*286f0*/  F2FP.F16.E4M3.UNPACK_B R2, R10.H1 ;  /* 0x0000000aff02723e */ /* 0x004fc400030006ff */
[----:B---3--:R-:W-:Y:S02]  /*28700*/  F2FP.F16.E4M3.UNPACK_B R3, R11.H1 ;  /* 0x0000000bff03723e */ /* 0x008fe400030006ff */
[----:B----4-:R-:W-:Y:S02]  /*28710*/  F2FP.F16.E4M3.UNPACK_B R4, R50.H1 ;  /* 0x00000032ff04723e */ /* 0x010fe400030006ff */
[----:B------:R-:W-:Y:S01]  /*28720*/  F2FP.F16.E4M3.UNPACK_B R5, R51.H1 ;  /* 0x00000033ff05723e */ /* 0x000fe200030006ff */
[----:B------:R-:W-:Y:S02]  /*28730*/  IMAD R18, R18, 0x100, R48 ;  /* 0x0000010012127824 */ /* 0x000fe400078e0230 */
[----:B------:R-:W-:Y:S02]  /*28740*/  IMAD R19, R19, 0x100, R49 ;  /* 0x0000010013137824 */ /* 0x000fe400078e0231 */
[----:B------:R-:W-:Y:S02]  /*28750*/  IMAD R16, R16, 0x100, R8 ;  /* 0x0000010010107824 */ /* 0x000fe400078e0208 */
[----:B------:R-:W-:Y:S01]  /*28760*/  IMAD R17, R17, 0x100, R9 ;  /* 0x0000010011117824 */ /* 0x000fe200078e0209 */
[----:B------:R-:W-:-:S02]  /*28770*/  F2FP.F16.E4M3.UNPACK_B R18, R18 ;  /* 0x00000012ff12723e */ /* 0x000fc400020006ff */
[----:B------:R-:W-:Y:S02]  /*28780*/  F2FP.F16.E4M3.UNPACK_B R19, R19 ;  /* 0x00000013ff13723e */ /* 0x000fe400020006ff */
[----:B------:R-:W-:Y:S02]  /*28790*/  F2FP.F16.E4M3.UNPACK_B R16, R16 ;  /* 0x00000010ff10723e */ /* 0x000fe400020006ff */
[----:B------:R-:W-:-:S07]  /*287a0*/  F2FP.F16.E4M3.UNPACK_B R17, R17 ;  /* 0x00000011ff11723e */ /* 0x000fce00020006ff */
[C---:B------:R-:W-:Y:S08]  /*287b0*/  HMMA.16816.F32 R24, R16.reuse, R4, R24 ;  /* 0x000000041018723c */ /* 0x040ff00000001818 */
[----:B------:R-:W-:Y:S01]  /*287c0*/  HMMA.16816.F32 R8, R16, R2, R20 ;  /* 0x000000021008723c */ /* 0x000fe20000001814 */
[----:B------:R-:W-:Y:S02]  /*287d0*/  F2FP.F16.E4M3.UNPACK_B R6, R12.H1 ;  /* 0x0000000cff06723e */ /* 0x000fe400030006ff */
[----:B------:R-:W-:-:S02]  /*287e0*/  F2FP.F16.E4M3.UNPACK_B R7, R13.H1 ;  /* 0x0000000dff07723e */ /* 0x000fc400030006ff */
[----:B------:R-:W-:Y:S02]  /*287f0*/  F2FP.F16.E4M3.UNPACK_B R20, R14.H1 ;  /* 0x0000000eff14723e */ /* 0x000fe400030006ff */
[----:B------:R-:W-:-:S04]  /*28800*/  F2FP.F16.E4M3.UNPACK_B R21, R15.H1 ;  /* 0x0000000fff15723e */ /* 0x000fc800030006ff */
        /* <DEDUP_REMOVED lines=10> */
[----:B------:R-:W2:Y:S04]  /*288b0*/  LDL.LU R56, [R1+0xa0] ;  /* 0x0000a00001387983 */ /* 0x000ea80000300800 */
[----:B------:R0:W-:Y:S04]  /*288c0*/  STL.64 [R1+0x480], R4 ;  /* 0x0004800401007387 */ /* 0x0001e80000100a00 */
[----:B------:R1:W-:Y:S04]  /*288d0*/  STL.64 [R1+0x488], R6 ;  /* 0x0004880601007387 */ /* 0x0003e80000100a00 */
        /* <DEDUP_REMOVED lines=27> */
[----:B------:R-:W4:Y:S04]  /*28a90*/  LDL.LU R40, [R1+0x370] ;  /* 0x0003700001287983 */ /* 0x000f280000300800 */
[----:B------:R-:W4:Y:S04]  /*28aa0*/  LDL.LU R41, [R1+0x374] ;  /* 0x0003740001297983 */ /* 0x000f280000300800 */
[----:B------:R-:W4:Y:S04]  /*28ab0*/  LDL.LU R42, [R1+0x378] ;  /* 0x00037800012a7983 */ /* 0x000f280000300800 */
[----:B------:R-:W4:Y:S04]  /*28ac0*/  LDL.LU R43, [R1+0x37c] ;  /* 0x00037c00012b7983 */ /* 0x000f280000300800 */
[----:B---3--:R-:W3:Y:S04]  /*28ad0*/  LDL.LU R32, [R1+0xc0] ;  /* 0x0000c00001207983 */ /* 0x008ee80000300800 */
[----:B------:R-:W3:Y:S04]  /*28ae0*/  LDL.LU R33, [R1+0xc4] ;  /* 0x0000c40001217983 */ /* 0x000ee80000300800 */
[----:B------:R-:W3:Y:S04]  /*28af0*/  LDL.LU R34, [R1+0xc8] ;  /* 0x0000c80001227983 */ /* 0x000ee80000300800 */
[----:B------:R-:W3:Y:S04]  /*28b00*/  LDL.LU R35, [R1+0xcc] ;  /* 0x0000cc0001237983 */ /* 0x000ee80000300800 */
[----:B--2---:R-:W2:Y:S04]  /*28b10*/  LDL.LU R36, [R1+0x30] ;  /* 0x0000300001247983 */ /* 0x004ea80000300800 */
        /* <DEDUP_REMOVED lines=62> */
[----:B------:R-:W2:Y:S01]  /*28f00*/  LDL.LU.64 R4, [R1+0x1948] ;  /* 0x0019480001047983 */ /* 0x000ea20000300a00 */
[----:B------:R-:W-:-:S02]  /*28f10*/  IMAD R22, R23, 0x100, R22 ;  /* 0x0000010017167824 */ /* 0x000fc400078e0216 */
[----:B------:R-:W-:Y:S02]  /*28f20*/  IMAD R23, R25, 0x100, R24 ;  /* 0x0000010019177824 */ /* 0x000fe400078e0218 */
[----:B------:R-:W-:Y:S02]  /*28f30*/  IMAD R24, R27, 0x100, R26 ;  /* 0x000001001b187824 */ /* 0x000fe400078e021a */
[----:B------:R-:W-:Y:S01]  /*28f40*/  IMAD R25, R45, 0x100, R44 ;  /* 0x000001002d197824 */ /* 0x000fe200078e022c */
[----:B------:R-:W-:Y:S04]  /*28f50*/  STL.64 [R1+0x7a0], R16 ;  /* 0x0007a01001007387 */ /* 0x000fe80000100a00 */
[----:B------:R0:W-:Y:S02]  /*28f60*/  STL.64 [R1+0x7a8], R18 ;  /* 0x0007a81201007387 */ /* 0x0001e40000100a00 */
[----:B0-----:R-:W-:-:S02]  /*28f70*/  F2FP.F16.E4M3.UNPACK_B R18, R24 ;  /* 0x00000018ff12723e */ /* 0x001fc400020006ff */
[----:B------:R-:W-:Y:S01]  /*28f80*/  F2FP.F16.E4M3.UNPACK_B R19, R25 ;  /* 0x00000019ff13723e */ /* 0x000fe200020006ff */
[----:B------:R-:W3:Y:S04]  /*28f90*/  LDL.LU R24, [R1+0x350] ;  /* 0x0003500001187983 */ /* 0x000ee80000300800 */
[----:B------:R-:W3:Y:S04]  /*28fa0*/  LDL.LU R25, [R1+0x354] ;  /* 0x0003540001197983 */ /* 0x000ee80000300800 */
[----:B------:R-:W3:Y:S04]  /*28fb0*/  LDL.LU R26, [R1+0x358] ;  /* 0x00035800011a7983 */ /* 0x000ee80000300800 */
[----:B------:R-:W3:Y:S01]  /*28fc0*/  LDL.LU R27, [R1+0x35c] ;  /* 0x00035c00011b7983 */ /* 0x000ee20000300800 */
[----:B------:R-:W-:-:S02]  /*28fd0*/  F2FP.F16.E4M3.UNPACK_B R16, R22 ;  /* 0x00000016ff10723e */ /* 0x000fc400020006ff */
[----:B------:R-:W-:-:S07]  /*28fe0*/  F2FP.F16.E4M3.UNPACK_B R17, R23 ;  /* 0x00000017ff11723e */ /* 0x000fce00020006ff */
[----:B--2---:R-:W-:-:S15]  /*28ff0*/  HMMA.16816.F32 R56, R16, R4, R56 ;  /* 0x000000041038723c */ /* 0x004fde0000001838 */
[----:B------:R-:W-:-:S04]  /*29000*/  NOP ;  /* 0x0000000000007918 */ /* 0x000fc80000000000 */
[----:B------:R-:W-:Y:S04]  /*29010*/  STL.64 [R1+0x720], R56 ;  /* 0x0007203801007387 */ /* 0x000fe80000100a00 */
[----:B------:R0:W-:Y:S04]  /*29020*/  STL.64 [R1+0x728], R58 ;  /* 0x0007283a01007387 */ /* 0x0001e80000100a00 */
[----:B0-----:R-:W2:Y:S04]  /*29030*/  LDL.LU.64 R58, [R1+0x1940] ;  /* 0x00194000013a7983 */ /* 0x001ea80000300a00 */
[----:B------:R-:W2:Y:S01]  /*29040*/  LDL.LU.64 R56, [R1+0x1938] ;  /* 0x0019380001387983 */ /* 0x000ea20000300a00 */
[C---:B---3--:R-:W-:Y:S08]  /*29050*/  HMMA.16816.F32 R24, R16.reuse, R2, R24 ;  /* 0x000000021018723c */ /* 0x048ff00000001818 */
[C---:B------:R-:W-:Y:S08]  /*29060*/  HMMA.16816.F32 R36, R16.reuse, R20, R36 ;  /* 0x000000141024723c */ /* 0x040ff00000001824 */
[C---:B------:R-:W-:Y:S03]  /*29070*/  HMMA.16816.F32 R28, R16.reuse, R14, R28 ;  /* 0x0000000e101c723c */ /* 0x040fe6000000181c */
[----:B------:R-:W-:Y:S04]  /*29080*/  STL.64 [R1+0x710], R24 ;  /* 0x0007101801007387 */ /* 0x000fe80000100a00 */
[----:B------:R0:W-:Y:S02]  /*29090*/  STL.64 [R1+0x718], R26 ;  /* 0x0007181a01007387 */ /* 0x0001e40000100a00 */
[----:B0-----:R-:W-:-:S15]  /*290a0*/  HMMA.16816.F32 R24, R16, R6, R52 ;  /* 0x000000061018723c */ /* 0x001fde0000001834 */
[----:B------:R-:W-:-:S04]  /*290b0*/  NOP ;  /* 0x0000000000007918 */ /* 0x000fc80000000000 */
[----:B------:R-:W-:Y:S04]  /*290c0*/  STL.64 [R1+0x700], R24 ;  /* 0x0007001801007387 */ /* 0x000fe80000100a00 */
[----:B------:R0:W-:Y:S04]  /*290d0*/  STL.64 [R1+0x708], R26 ;  /* 0x0007081a01007387 */ /* 0x0001e80000100a00 */
[----:B------:R-:W-:Y:S04]  /*290e0*/  STL.64 [R1+0x6f0], R36 ;  /* 0x0006f02401007387 */ /* 0x000fe80000100a00 */
[----:B------:R-:W-:Y:S04]  /*290f0*/  STL.64 [R1+0x6f8], R38 ;  /* 0x0006f82601007387 */ /* 0x000fe80000100a00 */
[----:B------:R-:W-:Y:S04]  /*29100*/  STL.64 [R1+0x1900], R14 ;  /* 0x0019000e01007387 */ /* 0x000fe80000100a00 */
[----:B------:R-:W-:Y:S04]  /*29110*/  STL.64 [R1+0x6e0], R28 ;  /* 0x0006e01c01007387 */ /* 0x000fe80000100a00 */
[----:B------:R-:W-:Y:S04]  /*29120*/  STL.64 [R1+0x6e8], R30 ;  /* 0x0006e81e01007387 */ /* 0x000fe80000100a00 */
[----:B------:R4:W-:Y:S01]  /*29130*/  STL.64 [R1+0x18f8], R12 ;  /* 0x0018f80c01007387 */ /* 0x0009e20000100a00 */
[C---:B0-----:R-:W-:Y:S08]  /*29140*/  HMMA.16816.F32 R24, R16.reuse, R12, R32 ;  /* 0x0000000c1018723c */ /* 0x041ff00000001820 */
[----:B----4-:R-:W-:Y:S11]  /*29150*/  HMMA.16816.F32 R12, R16, R10, R40 ;  /* 0x0000000a100c723c */ /* 0x010ff60000001828 */
[----:B------:R0:W-:Y:S04]  /*29160*/  STL.64 [R1+0x6d0], R24 ;  /* 0x0006d01801007387 */ /* 0x0001e80000100a00 */
[----:B------:R-:W-:Y:S04]  /*29170*/  STL.64 [R1+0x6d8], R26 ;  /* 0x0006d81a01007387 */ /* 0x000fe80000100a00 */
[----:B------:R-:W-:Y:S04]  /*29180*/  STL.64 [R1+0x6c0], R12 ;  /* 0x0006c00c01007387 */ /* 0x000fe80000100a00 */
[----:B------:R2:W-:Y:S04]  /*29190*/  STL.64 [R1+0x6c8], R14 ;  /* 0x0006c80e01007387 */ /* 0x0005e80000100a00 */
[----:B------:R-:W-:Y:S04]  /*291a0*/  STL.64 [R1+0x18e0], R10 ;  /* 0x0018e00a01007387 */ /* 0x000fe80000100a00 */
[----:B------:R-:W-:Y:S01]  /*291b0*/  STL.64 [R1+0x18d8], R8 ;  /* 0x0018d80801007387 */ /* 0x000fe20000100a00 */
[----:B------:R-:W-:-:S02]  /*291c0*/  IMAD R23, R49, 0x100, R48 ;  /* 0x0000010031177824 */ /* 0x000fc400078e0230 */
[----:B0-----:R-:W-:Y:S01]  /*291d0*/  IMAD R24, R51, 0x100, R50 ;  /* 0x0000010033187824 */ /* 0x001fe200078e0232 */
[----:B--2---:R-:W-:-:S15]  /*291e0*/  HMMA.16816.F32 R12, R16, R8, R56 ;  /* 0x00000008100c723c */ /* 0x004fde0000001838 */
[----:B------:R-:W-:-:S04]  /*291f0*/  NOP ;  /* 0x0000000000007918 */ /* 0x000fc80000000000 */
[----:B------:R-:W-:Y:S04]  /*29200*/  STL.64 [R1+0x790], R12 ;  /* 0x0007900c01007387 */ /* 0x000fe80000100a00 */
[----:B------:R-:W-:Y:S04]  /*29210*/  STL.64 [R1+0x798], R14 ;  /* 0x0007980e01007387 */ /* 0x000fe80000100a00 */
[----:B------:R-:W2:Y:S04]  /*29220*/  LDL.LU R48, [R1+0x220] ;  /* 0x0002200001307983 */ /* 0x000ea80000300800 */
[----:B------:R-:W2:Y:S04]  /*29230*/  LDL.LU R49, [R1+0x224] ;  /* 0x0002240001317983 */ /* 0x000ea80000300800 */
[----:B------:R-:W3:Y:S04]  /*29240*/  LDL.LU R50, [R1+0x228] ;  /* 0x0002280001327983 */ /* 0x000ee80000300800 */
[----:B------:R-:W3:Y:S01]  /*29250*/  LDL.LU R51, [R1+0x22c] ;  /* 0x00022c0001337983 */ /* 0x000ee20000300800 */
[----:B------:R-:W-:-:S03]  /*29260*/  IMAD R22, R47, 0x100, R46 ;  /* 0x000001002f167824 */ /* 0x000fc600078e022e */
        /* <DEDUP_REMOVED lines=19> */
[----:B---3--:R-:W-:Y:S04]  /*293a0*/  STL.64 [R1+0x1908], R36 ;  /* 0x0019082401007387 */ /* 0x008fe80000100a00 */
[----:B0-----:R-:W3:Y:S04]  /*293b0*/  LDL.LU R48, [R1+0x90] ;  /* 0x0000900001307983 */ /* 0x001ee80000300800 */
[----:B------:R-:W3:Y:S04]  /*293c0*/  LDL.LU R49, [R1+0x94] ;  /* 0x0000940001317983 */ /* 0x000ee80000300800 */
[----:B------:R-:W4:Y:S04]  /*293d0*/  LDL.LU R50, [R1+0x98] ;  /* 0x0000980001327983 */ /* 0x000f280000300800 */
[----:B------:R-:W4:Y:S04]  /*293e0*/  LDL.LU R51, [R1+0x9c] ;  /* 0x00009c0001337983 */ /* 0x000f280000300800 */
[----:B----4-:R-:W-:Y:S04]  /*293f0*/  STL.64 [R1+0x1920], R50 ;  /* 0x0019203201007387 */ /* 0x010fe80000100a00 */
[----:B---3--:R0:W-:Y:S04]  /*29400*/  STL.64 [R1+0x1918], R48 ;  /* 0x0019183001007387 */ /* 0x0081e80000100a00 */
[----:B-1----:R-:W3:Y:S04]  /*29410*/  LDL.LU R44, [R1+0x290] ;  /* 0x00029000012c7983 */ /* 0x002ee80000300800 */
[----:B------:R-:W3:Y:S04]  /*29420*/  LDL.LU R45, [R1+0x294] ;  /* 0x00029400012d7983 */ /* 0x000ee80000300800 */
[----:B------:R-:W4:Y:S04]  /*29430*/  LDL.LU R46, [R1+0x298] ;  /* 0x00029800012e7983 */ /* 0x000f280000300800 */
[----:B------:R-:W4:Y:S04]  /*29440*/  LDL.LU R47, [R1+0x29c] ;  /* 0x00029c00012f7983 */ /* 0x000f280000300800 */
[----:B----4-:R-:W-:Y:S04]  /*29450*/  STL.64 [R1+0x1930], R46 ;  /* 0x0019302e01007387 */ /* 0x010fe80000100a00 */
[----:B---3--:R1:W-:Y:S04]  /*29460*/  STL.64 [R1+0x1928], R44 ;  /* 0x0019282c01007387 */ /* 0x0083e80000100a00 */
        /* <DEDUP_REMOVED lines=23> */
[----:B------:R-:W4:Y:S01]  /*295e0*/  LDL.LU R39, [R1+0x2dc] ;  /* 0x0002dc0001277983 */ /* 0x000f220000300800 */
[----:B------:R-:W-:Y:S01]  /*295f0*/  IMAD R25, R60, 0x100, R61 ;  /* 0x000001003c197824 */ /* 0x000fe200078e023d */
[----:B------:R-:W-:-:S02]  /*29600*/  F2FP.F16.E4M3.UNPACK_B R16, R22 ;  /* 0x00000016ff10723e */ /* 0x000fc400020006ff */
[----:B------:R-:W-:Y:S02]  /*29610*/  F2FP.F16.E4M3.UNPACK_B R17, R23 ;  /* 0x00000017ff11723e */ /* 0x000fe400020006ff */
[----:B------:R-:W-:Y:S01]  /*29620*/  F2FP.F16.E4M3.UNPACK_B R18, R24 ;  /* 0x00000018ff12723e */ /* 0x000fe200020006ff */
[----:B------:R-:W4:Y:S01]  /*29630*/  LDL.LU R60, [R1+0x16a8] ;  /* 0x0016a800013c7983 */ /* 0x000f220000300800 */
[----:B------:R-:W-:-:S03]  /*29640*/  F2FP.F16.E4M3.UNPACK_B R19, R25 ;  /* 0x00000019ff13723e */ /* 0x000fc600020006ff */
        /* <DEDUP_REMOVED lines=23> */
[C---:B--2---:R-:W-:Y:S08]  /*297c0*/  HMMA.16816.F32 R48, R16.reuse, R2, R48 ;  /* 0x000000021030723c */ /* 0x044ff00000001830 */
[C---:B---3--:R-:W-:Y:S08]  /*297d0*/  HMMA.16816.F32 R44, R16.reuse, R4, R44 ;  /* 0x00000004102c723c */ /* 0x048ff0000000182c */
[C---:B----4-:R-:W-:Y:S08]  /*297e0*/  HMMA.16816.F32 R36, R16.reuse, R6, R36 ;  /* 0x000000061024723c */ /* 0x050ff00000001824 */
[C---:B------:R-:W-:Y:S03]  /*297f0*/  HMMA.16816.F32 R12, R16.reuse, R20, R12 ;  /* 0x00000014100c723c */ /* 0x040fe6000000180c */
        /* <DEDUP_REMOVED lines=12> */
[----:B------:R-:W-:Y:S04]  /*298c0*/  STL.64 [R1+0x680], R12 ;  /* 0x0006800c01007387 */ /* 0x000fe80000100a00 */
[----:B------:R0:W-:Y:S04]  /*298d0*/  STL.64 [R1+0x688], R14 ;  /* 0x0006880e01007387 */ /* 0x0001e80000100a00 */
[----:B0-----:R-:W2:Y:S04]  /*298e0*/  LDL.LU.64 R14, [R1+0x1900] ;  /* 0x00190000010e7983 */ /* 0x001ea80000300a00 */
[----:B------:R-:W3:Y:S01]  /*298f0*/  LDL.LU.64 R12, [R1+0x18f8] ;  /* 0x0018f800010c7983 */ /* 0x000ee20000300a00 */
[C---:B--2---:R-:W-:Y:S08]  /*29900*/  HMMA.16816.F32 R32, R16.reuse, R14, R32 ;  /* 0x0000000e1020723c */ /* 0x044ff00000001820 */
[----:B---3--:R-:W-:Y:S11]  /*29910*/  HMMA.16816.F32 R8, R16, R12, R8 ;  /* 0x0000000c1008723c */ /* 0x008ff60000001808 */
        /* <DEDUP_REMOVED lines=8> */
[----:B------:R-:W-:-:S02]  /*299a0*/  IMAD R22, R22, 0x100, R60 ;  /* 0x0000010016167824 */ /* 0x000fc400078e023c */
[----:B------:R-:W-:Y:S02]  /*299b0*/  IMAD R23, R23, 0x100, R61 ;  /* 0x0000010017177824 */ /* 0x000fe400078e023d */
[----:B------:R-:W-:Y:S02]  /*299c0*/  IMAD R24, R24, 0x100, R25 ;  /* 0x0000010018187824 */ /* 0x000fe400078e0219 */
[----:B------:R-:W-:Y:S01]  /*299d0*/  IMAD R25, R27, 0x100, R26 ;  /* 0x000001001b197824 */ /* 0x000fe200078e021a */
[----:B---3--:R-:W-:-:S15]  /*299e0*/  HMMA.16816.F32 R44, R16, R10, R44 ;  /* 0x0000000a102c723c */ /* 0x008fde000000182c */
[----:B------:R-:W-:-:S04]  /*299f0*/  NOP ;  /* 0x0000000000007918 */ /* 0x000fc80000000000 */
[----:B------:R-:W-:Y:S04]  /*29a00*/  STL.64 [R1+0x650], R44 ;  /* 0x0006502c01007387 */ /* 0x000fe80000100a00 */
[----:B------:R0:W-:Y:S04]  /*29a10*/  STL.64 [R1+0x658], R46 ;  /* 0x0006582e01007387 */ /* 0x0001e80000100a00 */
[----:B0-----:R-:W3:Y:S04]  /*29a20*/  LDL.LU.64 R46, [R1+0x18d0] ;  /* 0x0018d000012e7983 */ /* 0x001ee80000300a00 */
[----:B------:R-:W3:Y:S04]  /*29a30*/  LDL.LU.64 R44, [R1+0x18c8] ;  /* 0x0018c800012c7983 */ /* 0x000ee80000300a00 */
[----:B------:R-:W3:Y:S04]  /*29a40*/  LDL.LU R60, [R1+0x18c4] ;  /* 0x0018c400013c7983 */ /* 0x000ee80000300800 */
        /* <DEDUP_REMOVED lines=10> */
[C---:B------:R-:W-:Y:S08]  /*29af0*/  HMMA.16816.F32 R52, R16.reuse, R4, R52 ;  /* 0x000000041034723c */ /* 0x040ff00000001834 */
[C---:B----4-:R-:W-:Y:S08]  /*29b00*/  HMMA.16816.F32 R36, R16.reuse, R2, R36 ;  /* 0x000000021024723c */ /* 0x050ff00000001824 */
[C---:B------:R-:W-:Y:S08]  /*29b10*/  HMMA.16816.F32 R24, R16.reuse, R6, R28 ;  /* 0x000000061018723c */ /* 0x040ff0000000181c */
[C---:B------:R-:W-:Y:S01]  /*29b20*/  HMMA.16816.F32 R28, R16.reuse, R20, R32 ;  /* 0x00000014101c723c */ /* 0x040fe20000001820 */
        /* <DEDUP_REMOVED lines=8> */
[C---:B0-----:R-:W-:Y:S02]  /*29bb0*/  HMMA.16816.F32 R24, R16.reuse, R14, R40 ;  /* 0x0000000e1018723c */ /* 0x041fe40000001828 */
[----:B------:R-:W-:Y:S04]  /*29bc0*/  STL.64 [R1+0x610], R28 ;  /* 0x0006101c01007387 */ /* 0x000fe80000100a00 */
[----:B------:R-:W-:Y:S04]  /*29bd0*/  STL.64 [R1+0x618], R30 ;  /* 0x0006181e01007387 */ /* 0x000fe80000100a00 */
[----:B------:R-:W-:Y:S09]  /*29be0*/  STL.64 [R1+0x1868], R14 ;  /* 0x0018680e01007387 */ /* 0x000ff20000100a00 */
[----:B------:R-:W-:Y:S04]  /*29bf0*/  STL.64 [R1+0x600], R24 ;  /* 0x0006001801007387 */ /* 0x000fe80000100a00 */
[----:B------:R-:W-:Y:S04]  /*29c00*/  STL.64 [R1+0x608], R26 ;  /* 0x0006081a01007387 */ /* 0x000fe80000100a00 */
[----:B------:R-:W-:Y:S01]  /*29c10*/  STL.64 [R1+0x1860], R12 ;  /* 0x0018600c01007387 */ /* 0x000fe20000100a00 */
[----:B---3--:R-:W-:-:S15]  /*29c20*/  HMMA.16816.F32 R4, R16, R12, R44 ;  /* 0x0000000c1004723c */ /* 0x008fde000000182c */
[----:B------:R-:W-:-:S04]  /*29c30*/  NOP ;  /* 0x0000000000007918 */ /* 0x000fc80000000000 */
[----:B------:R-:W-:Y:S04]  /*29c40*/  STL.64 [R1+0x5f0], R4 ;  /* 0x0005f00401007387 */ /* 0x000fe80000100a00 */
[----:B------:R2:W-:Y:S02]  /*29c50*/  STL.64 [R1+0x5f8], R6 ;  /* 0x0005f80601007387 */ /* 0x0005e40000100a00 */
[----:B--2---:R-:W-:-:S15]  /*29c60*/  HMMA.16816.F32 R4, R16, R10, R48 ;  /* 0x0000000a1004723c */ /* 0x004fde0000001830 */
[----:B------:R-:W-:-:S04]  /*29c70*/  NOP ;  /* 0x0000000000007918 */ /* 0x000fc80000000000 */
        /* <DEDUP_REMOVED lines=60> */
[----:B------:R-:W2:Y:S04]  /*2a040*/  LDL.LU R47, [R1+0x1ac] ;  /* 0x0001ac00012f7983 */ /* 0x000ea80000300800 */
[----:B------:R-:W2:Y:S01]  /*2a050*/  LDL.LU R56, [R1+0x180] ;  /* 0x0001800001387983 */ /* 0x000ea20000300800 */
[----:B------:R-:W-:-:S03]  /*2a060*/  IMAD R23, R59, 0x100, R58 ;  /* 0x000001003b177824 */ /* 0x000fc600078e023a */
[----:B------:R-:W2:Y:S04]  /*2a070*/  LDL.LU R57, [R1+0x184] ;  /* 0x0001840001397983 */ /* 0x000ea80000300800 */
[----:B------:R-:W2:Y:S04]  /*2a080*/  LDL.LU R58, [R1+0x188] ;  /* 0x00018800013a7983 */ /* 0x000ea80000300800 */
[----:B------:R-:W2:Y:S01]  /*2a090*/  LDL.LU R59, [R1+0x18c] ;  /* 0x00018c00013b7983 */ /* 0x000ea20000300800 */
[----:B---3--:R-:W-:Y:S03]  /*2a0a0*/  HMMA.16816.F32 R16, R16, R8, R4 ;  /* 0x000000081010723c */ /* 0x008fe60000001804 */
[----:B------:R-:W3:Y:S04]  /*2a0b0*/  LDL.LU.64 R6, [R1+0x18a8] ;  /* 0x0018a80001067983 */ /* 0x000ee80000300a00 */
[----:B------:R-:W2:Y:S01]  /*2a0c0*/  LDL.LU.64 R4, [R1+0x18a0] ;  /* 0x0018a00001047983 */ /* 0x000ea20000300a00 */
[----:B------:R-:W-:-:S02]  /*2a0d0*/  IMAD R24, R24, 0x100, R25 ;  /* 0x0000010018187824 */ /* 0x000fc400078e0219 */
        /* <DEDUP_REMOVED lines=11> */
[C---:B----4-:R-:W-:Y:S08]  /*2a190*/  HMMA.16816.F32 R36, R16.reuse, R2, R36 ;  /* 0x000000021024723c */ /* 0x050ff00000001824 */
[C---:B------:R-:W-:Y:S08]  /*2a1a0*/  HMMA.16816.F32 R12, R16.reuse, R20, R12 ;  /* 0x00000014100c723c */ /* 0x040ff0000000180c */
        /* <DEDUP_REMOVED lines=18> */
[----:B------:R-:W-:-:S02]  /*2a2d0*/  IMAD R22, R29, 0x100, R28 ;  /* 0x000001001d167824 */ /* 0x000fc400078e021c */
[----:B------:R-:W-:Y:S01]  /*2a2e0*/  IMAD R23, R31, 0x100, R30 ;  /* 0x000001001f177824 */ /* 0x000fe200078e021e */
[----:B--2---:R-:W-:-:S15]  /*2a2f0*/  HMMA.16816.F32 R24, R16, R14, R24 ;  /* 0x0000000e1018723c */ /* 0x004fde0000001818 */
[----:B------:R-:W-:-:S04]  /*2a300*/  NOP ;  /* 0x0000000000007918 */ /* 0x000fc80000000000 */
[----:B------:R-:W-:Y:S04]  /*2a310*/  STL.64 [R1+0x590], R24 ;  /* 0x0005901801007387 */ /* 0x000fe80000100a00 */
[----:B------:R0:W-:Y:S04]  /*2a320*/  STL.64 [R1+0x598], R26 ;  /* 0x0005981a01007387 */ /* 0x0001e80000100a00 */
[----:B------:R-:W-:Y:S04]  /*2a330*/  STL.64 [R1+0x1830], R14 ;  /* 0x0018300e01007387 */ /* 0x000fe80000100a00 */
[----:B---3--:R1:W-:Y:S01]  /*2a340*/  STL.64 [R1+0x1828], R12 ;  /* 0x0018280c01007387 */ /* 0x0083e20000100a00 */
[C---:B0-----:R-:W-:Y:S08]  /*2a350*/  HMMA.16816.F32 R24, R16.reuse, R12, R52 ;  /* 0x0000000c1018723c */ /* 0x041ff00000001834 */
[C---:B-1----:R-:W-:Y:S11]  /*2a360*/  HMMA.16816.F32 R12, R16.reuse, R10, R36 ;  /* 0x0000000a100c723c */ /* 0x042ff60000001824 */
[----:B------:R-:W-:Y:S04]  /*2a370*/  STL.64 [R1+0x580], R24 ;  /* 0x0005801801007387 */ /* 0x000fe80000100a00 */
[----:B------:R-:W-:Y:S04]  /*2a380*/  STL.64 [R1+0x588], R26 ;  /* 0x0005881a01007387 */ /* 0x000fe80000100a00 */
[----:B------:R-:W-:Y:S04]  /*2a390*/  STL.64 [R1+0x570], R12 ;  /* 0x0005700c01007387 */ /* 0x000fe80000100a00 */
[----:B------:R4:W-:Y:S02]  /*2a3a0*/  STL.64 [R1+0x578], R14 ;  /* 0x0005780e01007387 */ /* 0x0009e40000100a00 */
[----:B----4-:R-:W-:Y:S01]  /*2a3b0*/  HMMA.16816.F32 R12, R16, R8, R40 ;  /* 0x00000008100c723c */ /* 0x010fe20000001828 */
[----:B------:R-:W-:-:S02]  /*2a3c0*/  IMAD R24, R33, 0x100, R32 ;  /* 0x0000010021187824 */ /* 0x000fc400078e0220 */
[----:B------:R-:W-:Y:S01]  /*2a3d0*/  IMAD R25, R35, 0x100, R34 ;  /* 0x0000010023197824 */ /* 0x000fe200078e0222 */
[----:B------:R-:W-:Y:S02]  /*2a3e0*/  F2FP.F16.E4M3.UNPACK_B R16, R22 ;  /* 0x00000016ff10723e */ /* 0x000fe400020006ff */
[----:B------:R-:W-:Y:S02]  /*2a3f0*/  F2FP.F16.E4M3.UNPACK_B R17, R23 ;  /* 0x00000017ff11723e */ /* 0x000fe400020006ff */
[----:B------:R-:W-:Y:S02]  /*2a400*/  F2FP.F16.E4M3.UNPACK_B R18, R24 ;  /* 0x00000018ff12723e */ /* 0x000fe400020006ff */
[----:B------:R-:W-:Y:S01]  /*2a410*/  F2FP.F16.E4M3.UNPACK_B R19, R25 ;  /* 0x00000019ff13723e */ /* 0x000fe200020006ff */
[----:B------:R-:W-:Y:S04]  /*2a420*/  STL [R1+0x17f0], R8 ;  /* 0x0017f00801007387 */ /* 0x000fe80000100800 */
[----:B------:R-:W-:Y:S04]  /*2a430*/  STL [R1+0x17ec], R9 ;  /* 0x0017ec0901007387 */ /* 0x000fe80000100800 */
[----:B------:R-:W-:Y:S04]  /*2a440*/  STL.64 [R1+0x760], R12 ;  /* 0x0007600c01007387 */ /* 0x000fe80000100a00 */
[----:B------:R0:W-:Y:S02]  /*2a450*/  STL.64 [R1+0x768], R14 ;  /* 0x0007680e01007387 */ /* 0x0001e40000100a00 */
[C---:B0-----:R-:W-:Y:S08]  /*2a460*/  HMMA.16816.F32 R12, R16.reuse, R4, R44 ;  /* 0x00000004100c723c */ /* 0x041ff0000000182c */
[C---:B------:R-:W-:Y:S01]  /*2a470*/  HMMA.16816.F32 R24, R16.reuse, R2, R48 ;  /* 0x000000021018723c */ /* 0x040fe20000001830 */
[----:B------:R-:W-:Y:S10]  /*2a480*/  STL [R1+0x17f4], R3 ;  /* 0x0017f40301007387 */ /* 0x000ff40000100800 */
[----:B------:R-:W-:Y:S04]  /*2a490*/  STL.64 [R1+0x560], R12 ;  /* 0x0005600c01007387 */ /* 0x000fe80000100a00 */
[----:B------:R0:W-:Y:S02]  /*2a4a0*/  STL.64 [R1+0x568], R14 ;  /* 0x0005680e01007387 */ /* 0x0001e40000100a00 */
[----:B0-----:R-:W-:Y:S02]  /*2a4b0*/  HMMA.16816.F32 R12, R16, R6, R56 ;  /* 0x00000006100c723c */ /* 0x001fe40000001838 */
[----:B------:R-:W-:Y:S04]  /*2a4c0*/  STL.64 [R1+0x550], R24 ;  /* 0x0005501801007387 */ /* 0x000fe80000100a00 */
[----:B------:R-:W-:Y:S04]  /*2a4d0*/  STL.64 [R1+0x558], R26 ;  /* 0x0005581a01007387 */ /* 0x000fe80000100a00 */
[----:B------:R-:W-:Y:S04]  /*2a4e0*/  STL.64 [R1+0x17e0], R6 ;  /* 0x0017e00601007387 */ /* 0x000fe80000100a00 */
[----:B------:R0:W-:Y:S05]  /*2a4f0*/  STL.64 [R1+0x17d8], R4 ;  /* 0x0017d80401007387 */ /* 0x0001ea0000100a00 */
[----:B------:R-:W-:Y:S04]  /*2a500*/  STL.64 [R1+0x540], R12 ;  /* 0x0005400c01007387 */ /* 0x000fe80000100a00 */
[----:B------:R-:W-:Y:S04]  /*2a510*/  STL.64 [R1+0x548], R14 ;  /* 0x0005480e01007387 */ /* 0x000fe80000100a00 */
[----:B------:R-:W2:Y:S04]  /*2a520*/  LDL.LU R56, [R1+0x50] ;  /* 0x0000500001387983 */ /* 0x000ea80000300800 */
[----:B------:R-:W2:Y:S04]  /*2a530*/  LDL.LU R57, [R1+0x54] ;  /* 0x0000540001397983 */ /* 0x000ea80000300800 */
[----:B------:R-:W3:Y:S01]  /*2a540*/  LDL.LU R58, [R1+0x58] ;  /* 0x00005800013a7983 */ /* 0x000ee20000300800 */
[----:B------:R-:W-:-:S03]  /*2a550*/  IMAD.MOV.U32 R59, RZ, RZ, R0 ;  /* 0x000000ffff3b7224 */ /* 0x000fc600078e0000 */
[----:B------:R-:W4:Y:S01]  /*2a560*/  LDL.LU R0, [R1+0x1858] ;  /* 0x0018580001007983 */ /* 0x000f220000300800 */
[----:B------:R-:W-:-:S03]  /*2a570*/  IMAD.MOV.U32 R50, RZ, RZ, R61 ;  /* 0x000000ffff327224 */ /* 0x000fc600078e003d */
[----:B---3--:R-:W-:Y:S04]  /*2a580*/  STL.64 [R1+0x17c0], R58 ;  /* 0x0017c03a01007387 */ /* 0x008fe80000100a00 */
[----:B--2---:R-:W-:Y:S04]  /*2a590*/  STL.64 [R1+0x17b8], R56 ;  /* 0x0017b83801007387 */ /* 0x004fe80000100a00 */
[----:B------:R-:W2:Y:S04]  /*2a5a0*/  LDL.LU R48, [R1+0xd0] ;  /* 0x0000d00001307983 */ /* 0x000ea80000300800 */
[----:B------:R-:W2:Y:S01]  /*2a5b0*/  LDL.LU R49, [R1+0xd4] ;  /* 0x0000d40001317983 */ /* 0x000ea20000300800 */
[----:B------:R-:W-:-:S03]  /*2a5c0*/  IMAD.MOV.U32 R51, RZ, RZ, R60 ;  /* 0x000000ffff337224 */ /* 0x000fc600078e003c */
[----:B------:R-:W3:Y:S04]  /*2a5d0*/  LDL.LU R61, [R1+0x1854] ;  /* 0x00185400013d7983 */ /* 0x000ee80000300800 */
[----:B------:R-:W3:Y:S04]  /*2a5e0*/  LDL.LU R60, [R1+0x1850] ;  /* 0x00185000013c7983 */ /* 0x000ee80000300800 */
[----:B------:R-:W-:Y:S04]  /*2a5f0*/  STL.64 [R1+0x17d0], R50 ;  /* 0x0017d03201007387 */ /* 0x000fe80000100a00 */
[----:B--2---:R-:W-:Y:S04]  /*2a600*/  STL.64 [R1+0x17c8], R48 ;  /* 0x0017c83001007387 */ /* 0x004fe80000100a00 */
[----:B------:R-:W2:Y:S04]  /*2a610*/  LDL.LU R44, [R1+0xe0] ;  /* 0x0000e000012c7983 */ /* 0x000ea80000300800 */
[----:B------:R-:W2:Y:S04]  /*2a620*/  LDL.LU R45, [R1+0xe4] ;  /* 0x0000e400012d7983 */ /* 0x000ea80000300800 */
[----:B------:R-:W2:Y:S01]  /*2a630*/  LDL.LU R46, [R1+0xe8] ;  /* 0x0000e800012e7983 */ /* 0x000ea20000300800 */
[----:B----4-:R-:W-:-:S03]  /*2a640*/  IMAD.MOV.U32 R47, RZ, RZ, R0 ;  /* 0x000000ffff2f7224 */ /* 0x010fc600078e0000 */
[----:B------:R-:W4:Y:S04]  /*2a650*/  LDL.LU R0, [R1+0x184c] ;  /* 0x00184c0001007983 */ /* 0x000f280000300800 */
[----:B--2---:R-:W-:Y:S04]  /*2a660*/  STL.64 [R1+0x1800], R46 ;  /* 0x0018002e01007387 */ /* 0x004fe80000100a00 */
[----:B------:R1:W-:Y:S04]  /*2a670*/  STL.64 [R1+0x17f8], R44 ;  /* 0x0017f82c01007387 */ /* 0x0003e80000100a00 */
[----:B------:R-:W2:Y:S04]  /*2a680*/  LDL.LU R40, [R1+0xf0] ;  /* 0x0000f00001287983 */ /* 0x000ea80000300800 */
[----:B------:R-:W2:Y:S01]  /*2a690*/  LDL.LU R41, [R1+0xf4] ;  /* 0x0000f40001297983 */ /* 0x000ea20000300800 */
[----:B---3--:R-:W-:-:S02]  /*2a6a0*/  IMAD.MOV.U32 R42, RZ, RZ, R60 ;  /* 0x000000ffff2a7224 */ /* 0x008fc400078e003c */
[----:B------:R-:W-:Y:S01]  /*2a6b0*/  IMAD.MOV.U32 R43, RZ, RZ, R61 ;  /* 0x000000ffff2b7224 */ /* 0x000fe200078e003d */
[----:B------:R-:W3:Y:S04]  /*2a6c0*/  LDL.LU R60, [R1+0x1848] ;  /* 0x00184800013c7983 */ /* 0x000ee80000300800 */
[----:B------:R-:W3:Y:S04]  /*2a6d0*/  LDL.LU R61, [R1+0x1844] ;  /* 0x00184400013d7983 */ /* 0x000ee80000300800 */
[----:B------:R-:W-:Y:S01]  /*2a6e0*/  STL.64 [R1+0x1810], R42 ;  /* 0x0018102a01007387 */ /* 0x000fe20000100a00 */
[----:B----4-:R-:W-:-:S03]  /*2a6f0*/  IMAD.MOV.U32 R34, RZ, RZ, R0 ;  /* 0x000000ffff227224 */ /* 0x010fc600078e0000 */
        /* <DEDUP_REMOVED lines=9> */
[----:B------:R-:W4:Y:S01]  /*2a790*/  LDL.LU R6, [R1+0x68] ;  /* 0x0000680001067983 */ /* 0x000f220000300800 */
[----:B------:R-:W-:-:S03]  /*2a7a0*/  IMAD.MOV.U32 R7, RZ, RZ, R0 ;  /* 0x000000ffff077224 */ /* 0x000fc600078e0000 */
[----:B------:R-:W2:Y:S04]  /*2a7b0*/  LDL.LU R0, [R1+0x183c] ;  /* 0x00183c0001007983 */ /* 0x000ea80000300800 */
[----:B-1----:R-:W3:Y:S04]  /*2a7c0*/  LDL.LU R44, [R1+0x140] ;  /* 0x00014000012c7983 */ /* 0x002ee80000300800 */
[----:B------:R-:W3:Y:S04]  /*2a7d0*/  LDL.LU R45, [R1+0x144] ;  /* 0x00014400012d7983 */ /* 0x000ee80000300800 */
[----:B------:R-:W3:Y:S04]  /*2a7e0*/  LDL.LU R46, [R1+0x148] ;  /* 0x00014800012e7983 */ /* 0x000ee80000300800 */
[----:B------:R-:W3:Y:S04]  /*2a7f0*/  LDL.LU R47, [R1+0x14c] ;  /* 0x00014c00012f7983 */ /* 0x000ee80000300800 */
[----:B------:R-:W3:Y:S04]  /*2a800*/  LDL.LU R40, [R1+0x150] ;  /* 0x0001500001287983 */ /* 0x000ee80000300800 */
[----:B------:R-:W3:Y:S04]  /*2a810*/  LDL.LU R41, [R1+0x154] ;  /* 0x0001540001297983 */ /* 0x000ee80000300800 */
[----:B------:R-:W3:Y:S01]  /*2a820*/  LDL.LU R42, [R1+0x158] ;  /* 0x00015800012a7983 */ /* 0x000ee20000300800 */
[----:B--2---:R-:W-:-:S03]  /*2a830*/  IMAD.MOV.U32 R43, RZ, RZ, R0 ;  /* 0x000000ffff2b7224 */ /* 0x004fc600078e0000 */
        /* <DEDUP_REMOVED lines=14> */
[----:B---3--:R-:W-:-:S02]  /*2a920*/  IMAD.MOV.U32 R39, RZ, RZ, R60 ;  /* 0x000000ffff277224 */ /* 0x008fc400078e003c */
[----:B------:R-:W-:Y:S02]  /*2a930*/  IMAD.MOV.U32 R38, RZ, RZ, R61 ;  /* 0x000000ffff267224 */ /* 0x000fe400078e003d */
[----:B--2---:R-:W-:Y:S02]  /*2a940*/  IMAD.MOV.U32 R15, RZ, RZ, R0 ;  /* 0x000000ffff0f7224 */ /* 0x004fe400078e0000 */
[----:B------:R-:W2:Y:S04]  /*2a950*/  LDL.LU R0, [R1+0x1720] ;  /* 0x0017200001007983 */ /* 0x000ea80000300800 */
[----:B------:R-:W2:Y:S04]  /*2a960*/  LDL.LU R25, [R1+0x171c] ;  /* 0x00171c0001197983 */ /* 0x000ea80000300800 */
[----:B------:R-:W3:Y:S04]  /*2a970*/  LDL.LU R56, [R1+0x120] ;  /* 0x0001200001387983 */ /* 0x000ee80000300800 */
[----:B------:R-:W3:Y:S04]  /*2a980*/  LDL.LU R57, [R1+0x124] ;  /* 0x0001240001397983 */ /* 0x000ee80000300800 */
[----:B------:R-:W3:Y:S04]  /*2a990*/  LDL.LU R58, [R1+0x128] ;  /* 0x00012800013a7983 */ /* 0x000ee80000300800 */
[----:B------:R-:W3:Y:S01]  /*2a9a0*/  LDL.LU R59, [R1+0x12c] ;  /* 0x00012c00013b7983 */ /* 0x000ee20000300800 */
[C---:B----4-:R-:W-:Y:S03]  /*2a9b0*/  HMMA.16816.F32 R12, R16.reuse, R20, R12 ;  /* 0x00000014100c723c */ /* 0x050fe6000000180c */
[----:B------:R-:W4:Y:S04]  /*2a9c0*/  LDL.LU R48, [R1+0x130] ;  /* 0x0001300001307983 */ /* 0x000f280000300800 */
        /* <DEDUP_REMOVED lines=21> */
[----:B------:R-:W-:Y:S01]  /*2ab20*/  HMMA.16816.F32 R44, R16, R10, R44 ;  /* 0x0000000a102c723c */ /* 0x000fe2000000182c */
[----:B------:R-:W-:-:S02]  /*2ab30*/  IMAD R22, R22, 0x100, R3 ;  /* 0x0000010016167824 */ /* 0x000fc400078e0203 */
[----:B------:R-:W-:Y:S02]  /*2ab40*/  IMAD R23, R23, 0x100, R8 ;  /* 0x0000010017177824 */ /* 0x000fe400078e0208 */
[----:B------:R-:W-:-:S03]  /*2ab50*/  IMAD R24, R24, 0x100, R9 ;  /* 0x0000010018187824 */ /* 0x000fc600078e0209 */
        /* <DEDUP_REMOVED lines=12> */
[----:B0-----:R-:W2:Y:S04]  /*2ac20*/  LDL.LU.64 R46, [R1+0x1800] ;  /* 0x00180000012e7983 */ /* 0x001ea80000300a00 */
[----:B------:R-:W2:Y:S04]  /*2ac30*/  LDL.LU.64 R44, [R1+0x17f8] ;  /* 0x0017f800012c7983 */ /* 0x000ea80000300a00 */
[----:B------:R-:W2:Y:S04]  /*2ac40*/  LDL.LU R3, [R1+0x17f4] ;  /* 0x0017f40001037983 */ /* 0x000ea80000300800 */
[----:B------:R-:W2:Y:S04]  /*2ac50*/  LDL.LU R8, [R1+0x17f0] ;  /* 0x0017f00001087983 */ /* 0x000ea80000300800 */
[----:B------:R-:W2:Y:S01]  /*2ac60*/  LDL.LU R9, [R1+0x17ec] ;  /* 0x0017ec0001097983 */ /* 0x000ea20000300800 */
[----:B------:R-:W-:-:S03]  /*2ac70*/  IMAD R25, R25, 0x100, R0 ;  /* 0x0000010019197824 */ /* 0x000fc600078e0200 */
[----:B------:R-:W3:Y:S01]  /*2ac80*/  LDL.LU R0, [R1+0x17e8] ;  /* 0x0017e80001007983 */ /* 0x000ee20000300800 */
[----:B--2---:R-:W-:Y:S03]  /*2ac90*/  HMMA.16816.F32 R16, R16, R8, R4 ;  /* 0x000000081010723c */ /* 0x004fe60000001804 */
[----:B------:R-:W2:Y:S04]  /*2aca0*/  LDL.LU.64 R6, [R1+0x17e0] ;  /* 0x0017e00001067983 */ /* 0x000ea80000300a00 */
[----:B------:R-:W4:-:S12]  /*2acb0*/  LDL.LU.64 R4, [R1+0x17d8] ;  /* 0x0017d80001047983 */ /* 0x000f180000300a00 */
[----:B------:R0:W-:Y:S04]  /*2acc0*/  STL.64 [R1+0x750], R16 ;  /* 0x0007501001007387 */ /* 0x0001e80000100a00 */
[----:B------:R1:W-:Y:S01]  /*2acd0*/  STL.64 [R1+0x758], R18 ;  /* 0x0007581201007387 */ /* 0x0003e20000100a00 */
[----:B0-----:R-:W-:Y:S02]  /*2ace0*/  F2FP.F16.E4M3.UNPACK_B R16, R22 ;  /* 0x00000016ff10723e */ /* 0x001fe400020006ff */
[----:B------:R-:W-:Y:S02]  /*2acf0*/  F2FP.F16.E4M3.UNPACK_B R17, R23 ;  /* 0x00000017ff11723e */ /* 0x000fe400020006ff */
[----:B-1----:R-:W-:Y:S02]  /*2ad00*/  F2FP.F16.E4M3.UNPACK_B R18, R24 ;  /* 0x00000018ff12723e */ /* 0x002fe400020006ff */
[----:B------:R-:W-:Y:S01]  /*2ad10*/  F2FP.F16.E4M3.UNPACK_B R19, R25 ;  /* 0x00000019ff13723e */ /* 0x000fe200020006ff */
[----:B------:R-:W2:Y:S04]  /*2ad20*/  LDL.LU R22, [R1+0x1730] ;  /* 0x0017300001167983 */ /* 0x000ea80000300800 */
[----:B------:R-:W2:Y:S04]  /*2ad30*/  LDL.LU R23, [R1+0x1724] ;  /* 0x0017240001177983 */ /* 0x000ea80000300800 */
[----:B------:R-:W2:Y:S01]  /*2ad40*/  LDL.LU R24, [R1+0x1728] ;  /* 0x0017280001187983 */ /* 0x000ea20000300800 */
[C---:B------:R-:W-:Y:S08]  /*2ad50*/  HMMA.16816.F32 R56, R16.reuse, R2, R56 ;  /* 0x000000021038723c */ /* 0x040ff00000001838 */
[----:B----4-:R-:W-:-:S15]  /*2ad60*/  HMMA.16816.F32 R48, R16, R4, R48 ;  /* 0x000000041030723c */ /* 0x010fde0000001830 */
[----:B------:R-:W-:-:S04]  /*2ad70*/  NOP ;  /* 0x0000000000007918 */ /* 0x000fc80000000000 */
[----:B------:R-:W-:Y:S04]  /*2ad80*/  STL.64 [R1+0x4f0], R48 ;  /* 0x0004f03001007387 */ /* 0x000fe80000100a00 */
[----:B------:R0:W-:Y:S04]  /*2ad90*/  STL.64 [R1+0x4f8], R50 ;  /* 0x0004f83201007387 */ /* 0x0001e80000100a00 */
[----:B0-----:R-:W4:Y:S04]  /*2ada0*/  LDL.LU.64 R50, [R1+0x17d0] ;  /* 0x0017d00001327983 */ /* 0x001f280000300a00 */
[----:B------:R-:W4:Y:S04]  /*2adb0*/  LDL.LU.64 R48, [R1+0x17c8] ;  /* 0x0017c80001307983 */ /* 0x000f280000300a00 */
[----:B------:R-:W-:Y:S04]  /*2adc0*/  STL.64 [R1+0x4e0], R56 ;  /* 0x0004e03801007387 */ /* 0x000fe80000100a00 */
[----:B------:R0:W-:Y:S04]  /*2add0*/  STL.64 [R1+0x4e8], R58 ;  /* 0x0004e83a01007387 */ /* 0x0001e80000100a00 */
[----:B0-----:R-:W4:Y:S04]  /*2ade0*/  LDL.LU.64 R58, [R1+0x17c0] ;  /* 0x0017c000013a7983 */ /* 0x001f280000300a00 */
[----:B------:R-:W4:Y:S01]  /*2adf0*/  LDL.LU.64 R56, [R1+0x17b8] ;  /* 0x0017b80001387983 */ /* 0x000f220000300a00 */
[C---:B--2---:R-:W-:Y:S08]  /*2ae00*/  HMMA.16816.F32 R36, R16.reuse, R6, R36 ;  /* 0x000000061024723c */ /* 0x044ff00000001824 */
[C---:B------:R-:W-:Y:S08]  /*2ae10*/  HMMA.16816.F32 R32, R16.reuse, R20, R32 ;  /* 0x000000141020723c */ /* 0x040ff00000001820 */
[C---:B---3--:R-:W-:Y:S08]  /*2ae20*/  HMMA.16816.F32 R40, R16.reuse, R14, R40 ;  /* 0x0000000e1028723c */ /* 0x048ff00000001828 */
[----:B------:R-:W-:Y:S01]  /*2ae30*/  HMMA.16816.F32 R44, R16, R12, R44 ;  /* 0x0000000c102c723c */ /* 0x000fe2000000182c */
[----:B------:R-:W-:Y:S04]  /*2ae40*/  STL.64 [R1+0x4d0], R36 ;  /* 0x0004d02401007387 */ /* 0x000fe80000100a00 */
[----:B------:R0:W-:Y:S04]  /*2ae50*/  STL.64 [R1+0x4d8], R38 ;  /* 0x0004d82601007387 */ /* 0x0001e80000100a00 */
[----:B0-----:R-:W2:Y:S04]  /*2ae60*/  LDL.LU.64 R38, [R1+0x17b0] ;  /* 0x0017b00001267983 */ /* 0x001ea80000300a00 */
[----:B------:R-:W2:Y:S04]  /*2ae70*/  LDL.LU.64 R36, [R1+0x17a8] ;  /* 0x0017a80001247983 */ /* 0x000ea80000300a00 */
[----:B------:R-:W-:Y:S04]  /*2ae80*/  STL.64 [R1+0x4c0], R32 ;  /* 0x0004c02001007387 */ /* 0x000fe80000100a00 */
[----:B------:R0:W-:Y:S01]  /*2ae90*/  STL.64 [R1+0x4c8], R34 ;  /* 0x0004c82201007387 */ /* 0x0001e20000100a00 */
[----:B------:R-:W-:-:S03]  /*2aea0*/  IMAD R25, R23, 0x100, R24 ;  /* 0x0000010017197824 */ /* 0x000fc600078e0218 */
[----:B0-----:R-:W3:Y:S04]  /*2aeb0*/  LDL.LU.64 R34, [R1+0x17a0] ;  /* 0x0017a00001227983 */ /* 0x001ee80000300a00 */
[----:B------:R-:W3:Y:S04]  /*2aec0*/  LDL.LU.64 R32, [R1+0x1798] ;  /* 0x0017980001207983 */ /* 0x000ee80000300a00 */
[----:B------:R-:W-:Y:S04]  /*2aed0*/  STL.64 [R1+0x4b0], R40 ;  /* 0x0004b02801007387 */ /* 0x000fe80000100a00 */
[----:B------:R0:W-:Y:S01]  /*2aee0*/  STL.64 [R1+0x4b8], R42 ;  /* 0x0004b82a01007387 */ /* 0x0001e20000100a00 */
[----:B------:R-:W-:-:S02]  /*2aef0*/  IMAD R24, R26, 0x100, R22 ;  /* 0x000001001a187824 */ /* 0x000fc400078e0216 */
[----:B------:R-:W-:Y:S01]  /*2af00*/  IMAD R22, R0, 0x100, R61 ;  /* 0x0000010000167824 */ /* 0x000fe200078e023d */
[----:B0-----:R-:W2:Y:S04]  /*2af10*/  LDL.LU.64 R42, [R1+0x1790] ;  /* 0x00179000012a7983 */ /* 0x001ea80000300a00 */
[----:B------:R-:W2:Y:S04]  /*2af20*/  LDL.LU.64 R40, [R1+0x1788] ;  /* 0x0017880001287983 */ /* 0x000ea80000300a00 */
[----:B------:R-:W-:Y:S04]  /*2af30*/  STL.64 [R1+0x4a0], R44 ;  /* 0x0004a02c01007387 */ /* 0x000fe80000100a00 */
[----:B------:R0:W-:Y:S04]  /*2af40*/  STL.64 [R1+0x4a8], R46 ;  /* 0x0004a82e01007387 */ /* 0x0001e80000100a00 */
[----:B0-----:R-:W2:Y:S04]  /*2af50*/  LDL.LU.64 R46, [R1+0x1780] ;  /* 0x00178000012e7983 */ /* 0x001ea80000300a00 */
[----:B------:R-:W2:Y:S01]  /*2af60*/  LDL.LU.64 R44, [R1+0x1778] ;  /* 0x00177800012c7983 */ /* 0x000ea20000300a00 */
[C---:B----4-:R-:W-:Y:S08]  /*2af70*/  HMMA.16816.F32 R48, R16.reuse, R10, R48 ;  /* 0x0000000a1030723c */ /* 0x050ff00000001830 */
[----:B------:R-:W-:Y:S11]  /*2af80*/  HMMA.16816.F32 R16, R16, R8, R56 ;  /* 0x000000081010723c */ /* 0x000ff60000001838 */
[----:B------:R-:W-:Y:S04]  /*2af90*/  STL.64 [R1+0xb0], R48 ;  /* 0x0000b03001007387 */ /* 0x000fe80000100a00 */
[----:B------:R0:W-:Y:S04]  /*2afa0*/  STL.64 [R1+0xb8], R50 ;  /* 0x0000b83201007387 */ /* 0x0001e80000100a00 */
[----:B0-----:R-:W4:Y:S04]  /*2afb0*/  LDL.LU.64 R50, [R1+0x1770] ;  /* 0x0017700001327983 */ /* 0x001f280000300a00 */
[----:B------:R-:W4:Y:S04]  /*2afc0*/  LDL.LU.64 R48, [R1+0x1768] ;  /* 0x0017680001307983 */ /* 0x000f280000300a00 */
[----:B------:R1:W5:Y:S04]  /*2afd0*/  LDL.LU R0, [R1+0x1760] ;  /* 0x0017600001007983 */ /* 0x0003680000300800 */
[----:B------:R-:W2:Y:S04]  /*2afe0*/  LDL.LU.64 R58, [R1+0x1758] ;  /* 0x00175800013a7983 */ /* 0x000ea80000300a00 */
[----:B------:R-:W2:Y:S01]  /*2aff0*/  LDL.LU.64 R56, [R1+0x1750] ;  /* 0x0017500001387983 */ /* 0x000ea20000300a00 */
[----:B------:R-:W-:-:S03]  /*2b000*/  IMAD R23, R60, 0x100, R27 ;  /* 0x000001003c177824 */ /* 0x000fc600078e021b */
[----:B------:R0:W-:Y:S04]  /*2b010*/  STL.64 [R1+0x740], R16 ;  /* 0x0007401001007387 */ /* 0x0001e80000100a00 */
[----:B------:R1:W-:Y:S01]  /*2b020*/  STL.64 [R1+0x748], R18 ;  /* 0x0007481201007387 */ /* 0x0003e20000100a00 */
[----:B0-----:R-:W-:Y:S02]  /*2b030*/  F2FP.F16.E4M3.UNPACK_B R16, R25 ;  /* 0x00000019ff10723e */ /* 0x001fe400020006ff */
[----:B------:R-:W-:Y:S02]  /*2b040*/  F2FP.F16.E4M3.UNPACK_B R17, R24 ;  /* 0x00000018ff11723e */ /* 0x000fe400020006ff */
[----:B-1----:R-:W-:Y:S02]  /*2b050*/  F2FP.F16.E4M3.UNPACK_B R18, R23 ;  /* 0x00000017ff12723e */ /* 0x002fe400020006ff */
[----:B------:R-:W-:-:S07]  /*2b060*/  F2FP.F16.E4M3.UNPACK_B R19, R22 ;  /* 0x00000016ff13723e */ /* 0x000fce00020006ff */
[C---:B------:R-:W-:Y:S08]  /*2b070*/  HMMA.16816.F32 R52, R16.reuse, R4, R52 ;  /* 0x000000041034723c */ /* 0x040ff00000001834 */
[C---:B------:R-:W-:Y:S11]  /*2b080*/  HMMA.16816.F32 R28, R16.reuse, R2, R28 ;  /* 0x00000002101c723c */ /* 0x040ff6000000181c */
[----:B------:R-:W-:Y:S04]  /*2b090*/  STL.64 [R1+0x3c0], R52 ;  /* 0x0003c03401007387 */ /* 0x000fe80000100a00 */
[----:B------:R-:W-:Y:S01]  /*2b0a0*/  STL.64 [R1+0x3c8], R54 ;  /* 0x0003c83601007387 */ /* 0x000fe20000100a00 */
[C---:B--2---:R-:W-:Y:S08]  /*2b0b0*/  HMMA.16816.F32 R24, R16.reuse, R6, R56 ;  /* 0x000000061018723c */ /* 0x044ff00000001838 */
[C---:B----4-:R-:W-:Y:S01]  /*2b0c0*/  HMMA.16816.F32 R20, R16.reuse, R20, R48 ;  /* 0x000000141014723c */ /* 0x050fe20000001830 */
[----:B------:R-:W2:Y:S04]  /*2b0d0*/  LDL.LU R7, [R1+0x988] ;  /* 0x0009880001077983 */ /* 0x000ea80000300800 */
[----:B------:R-:W-:Y:S04]  /*2b0e0*/  STL.64 [R1+0x3b0], R28 ;  /* 0x0003b01c01007387 */ /* 0x000fe80000100a00 */
[----:B------:R-:W-:Y:S04]  /*2b0f0*/  STL.64 [R1+0x3b8], R30 ;  /* 0x0003b81e01007387 */ /* 0x000fe80000100a00 */
[----:B------:R-:W4:Y:S04]  /*2b100*/  LDL.LU R56, [R1+0x80c] ;  /* 0x00080c0001387983 */ /* 0x000f280000300800 */
[----:B------:R-:W-:Y:S04]  /*2b110*/  STL.64 [R1+0x3a0], R24 ;  /* 0x0003a01801007387 */ /* 0x000fe80000100a00 */
[----:B------:R-:W-:Y:S04]  /*2b120*/  STL.64 [R1+0x3a8], R26 ;  /* 0x0003a81a01007387 */ /* 0x000fe80000100a00 */
[----:B------:R-:W4:Y:S04]  /*2b130*/  LDL.LU R57, [R1+0x814] ;  /* 0x0008140001397983 */ /* 0x000f280000300800 */
[----:B------:R-:W4:Y:S04]  /*2b140*/  LDL.LU R58, [R1+0x81c] ;  /* 0x00081c00013a7983 */ /* 0x000f280000300800 */
[----:B------:R-:W4:Y:S04]  /*2b150*/  LDL.LU R59, [R1+0x824] ;  /* 0x00082400013b7983 */ /* 0x000f280000300800 */
[----:B------:R-:W4:Y:S04]  /*2b160*/  LDL.LU R60, [R1+0x121c] ;  /* 0x00121c00013c7983 */ /* 0x000f280000300800 */
[----:B------:R-:W4:Y:S04]  /*2b170*/  LDL.LU R2, [R1+0x1214] ;  /* 0x0012140001027983 */ /* 0x000f280000300800 */
[----:B------:R-:W4:Y:S04]  /*2b180*/  LDL.LU R3, [R1+0x808] ;  /* 0x0008080001037983 */ /* 0x000f280000300800 */
[----:B------:R-:W-:Y:S04]  /*2b190*/  STL.64 [R1+0x390], R20 ;  /* 0x0003901401007387 */ /* 0x000fe80000100a00 */
[----:B------:R0:W-:Y:S04]  /*2b1a0*/  STL.64 [R1+0x398], R22 ;  /* 0x0003981601007387 */ /* 0x0001e80000100a00 */
        /* <DEDUP_REMOVED lines=12> */
[C---:B------:R-:W-:Y:S03]  /*2b270*/  HMMA.16816.F32 R44, R16.reuse, R14, R44 ;  /* 0x0000000e102c723c */ /* 0x040fe6000000182c */
[----:B------:R-:W4:Y:S04]  /*2b280*/  LDL.LU R27, [R1+0x11dc] ;  /* 0x0011dc00011b7983 */ /* 0x000f280000300800 */
[----:B------:R-:W4:Y:S01]  /*2b290*/  LDL.LU R28, [R1+0x1200] ;  /* 0x00120000011c7983 */ /* 0x000f220000300800 */
[C---:B------:R-:W-:Y:S08]  /*2b2a0*/  HMMA.16816.F32 R40, R16.reuse, R12, R40 ;  /* 0x0000000c1028723c */ /* 0x040ff00000001828 */
[C---:B---3--:R-:W-:Y:S03]  /*2b2b0*/  HMMA.16816.F32 R12, R16.reuse, R10, R32 ;  /* 0x0000000a100c723c */ /* 0x048fe60000001820 */
[----:B------:R-:W-:Y:S04]  /*2b2c0*/  STL.64 [R1+0x380], R44 ;  /* 0x0003802c01007387 */ /* 0x000fe80000100a00 */
[----:B------:R-:W-:Y:S04]  /*2b2d0*/  STL.64 [R1+0x388], R46 ;  /* 0x0003882e01007387 */ /* 0x000fe80000100a00 */
[----:B------:R-:W3:Y:S04]  /*2b2e0*/  LDL.LU R29, [R1+0x11d4] ;  /* 0x0011d400011d7983 */ /* 0x000ee80000300800 */
[----:B------:R-:W3:Y:S04]  /*2b2f0*/  LDL.LU R30, [R1+0x11f8] ;  /* 0x0011f800011e7983 */ /* 0x000ee80000300800 */
[----:B------:R-:W3:Y:S01]  /*2b300*/  LDL.LU R31, [R1+0x11cc] ;  /* 0x0011cc00011f7983 */ /* 0x000ee20000300800 */
[----:B------:R-:W-:Y:S03]  /*2b310*/  HMMA.16816.F32 R8, R16, R8, R36 ;  /* 0x000000081008723c */ /* 0x000fe60000001824 */
[----:B------:R-:W-:Y:S04]  /*2b320*/  STL.64 [R1+0x370], R40 ;  /* 0x0003702801007387 */ /* 0x000fe80000100a00 */
[----:B------:R-:W-:Y:S04]  /*2b330*/  STL.64 [R1+0x378], R42 ;  /* 0x0003782a01007387 */ /* 0x000fe80000100a00 */
[----:B------:R-:W-:Y:S04]  /*2b340*/  STL.64 [R1+0x360], R12 ;  /* 0x0003600c01007387 */ /* 0x000fe80000100a00 */
[----:B------:R-:W-:Y:S01]  /*2b350*/  STL.64 [R1+0x368], R14 ;  /* 0x0003680e01007387 */ /* 0x000fe20000100a00 */
[----:B--2---:R-:W-:Y:S01]  /*2b360*/  VIADD R7, R7, 0x1 ;  /* 0x0000000107077836 */ /* 0x004fe20000000000 */
[----:B----4-:R-:W-:-:S04]  /*2b370*/  IADD3 R56, P4, PT, R56, UR25, RZ ;  /* 0x0000001938387c10 */ /* 0x010fc8000ff9e0ff */
[----:B------:R-:W-:Y:S04]  /*2b380*/  STL [R1+0x988], R7 ;  /* 0x0009880701007387 */ /* 0x000fe80000100800 */
[----:B------:R-:W-:Y:S04]  /*2b390*/  STL.64 [R1+0xa0], R8 ;  /* 0x0000a00801007387 */ /* 0x000fe80000100a00 */
[----:B------:R-:W-:Y:S04]  /*2b3a0*/  STL.64 [R1+0xa8], R10 ;  /* 0x0000a80a01007387 */ /* 0x000fe80000100a00 */
[----:B------:R-:W-:Y:S01]  /*2b3b0*/  STL [R1+0x80c], R56 ;  /* 0x00080c3801007387 */ /* 0x000fe20000100800 */
[----:B------:R-:W-:-:S02]  /*2b3c0*/  IADD3 R57, P5, PT, R57, UR25, RZ ;  /* 0x0000001939397c10 */ /* 0x000fc4000ffbe0ff */
[----:B------:R-:W-:Y:S02]  /*2b3d0*/  IADD3 R58, P6, PT, R58, UR25, RZ ;  /* 0x000000193a3a7c10 */ /* 0x000fe4000ffde0ff */
[----:B------:R-:W-:Y:S01]  /*2b3e0*/  IADD3 R60, P2, PT, R60, UR25, RZ ;  /* 0x000000193c3c7c10 */ /* 0x000fe2000ff5e0ff */
[----:B------:R-:W-:Y:S04]  /*2b3f0*/  STL [R1+0x814], R57 ;  /* 0x0008143901007387 */ /* 0x000fe80000100800 */
[----:B------:R0:W-:Y:S04]  /*2b400*/  STL [R1+0x121c], R60 ;  /* 0x00121c3c01007387 */ /* 0x0001e80000100800 */
[----:B------:R-:W-:Y:S01]  /*2b410*/  STL [R1+0x81c], R58 ;  /* 0x00081c3a01007387 */ /* 0x000fe20000100800 */
[----:B------:R-:W-:-:S02]  /*2b420*/  IADD3 R59, P1, PT, R59, UR25, RZ ;  /* 0x000000193b3b7c10 */ /* 0x000fc4000ff3e0ff */
[----:B------:R-:W-:Y:S02]  /*2b430*/  IADD3 R2, P3, PT, R2, UR25, RZ ;  /* 0x0000001902027c10 */ /* 0x000fe4000ff7e0ff */
[----:B------:R-:W-:Y:S02]  /*2b440*/  IADD3.X R3, PT, PT, R3, UR26, RZ, P4, !PT ;  /* 0x0000001a03037c10 */ /* 0x000fe4000a7fe4ff */
[----:B------:R-:W-:Y:S02]  /*2b450*/  IADD3 R4, P4, PT, R4, UR25, RZ ;  /* 0x0000001904047c10 */ /* 0x000fe4000ff9e0ff */
[----:B------:R-:W-:Y:S01]  /*2b460*/  IADD3.X R5, PT, PT, R5, UR26, RZ, P5, !PT ;  /* 0x0000001a05057c10 */ /* 0x000fe2000affe4ff */
[----:B0-----:R-:W2:Y:S04]  /*2b470*/  LDL.LU R60, [R1+0x11f0] ;  /* 0x0011f000013c7983 */ /* 0x001ea80000300800 */
[----:B------:R-:W-:Y:S04]  /*2b480*/  STL [R1+0x824], R59 ;  /* 0x0008243b01007387 */ /* 0x000fe80000100800 */
[----:B------:R-:W-:Y:S01]  /*2b490*/  STL [R1+0x1214], R2 ;  /* 0x0012140201007387 */ /* 0x000fe20000100800 */
[----:B------:R-:W-:-:S02]  /*2b4a0*/  IADD3 R22, P5, PT, R22, UR25, RZ ;  /* 0x0000001916167c10 */ /* 0x000fc4000ffbe0ff */
[----:B------:R-:W-:Y:S01]  /*2b4b0*/  IADD3.X R23, PT, PT, R23, UR26, RZ, P6, !PT ;  /* 0x0000001a17177c10 */ /* 0x000fe2000b7fe4ff */
[----:B------:R-:W-:Y:S01]  /*2b4c0*/  STL [R1+0x808], R3 ;  /* 0x0008080301007387 */ /* 0x000fe20000100800 */
[----:B------:R-:W-:-:S03]  /*2b4d0*/  IADD3 R24, P6, PT, R24, UR25, RZ ;  /* 0x0000001918187c10 */ /* 0x000fc6000ffde0ff */
[----:B------:R-:W-:Y:S01]  /*2b4e0*/  STL [R1+0x120c], R4 ;  /* 0x00120c0401007387 */ /* 0x000fe20000100800 */
[----:B------:R-:W-:-:S03]  /*2b4f0*/  IADD3.X R25, PT, PT, R25, UR26, RZ, P1, !PT ;  /* 0x0000001a19197c10 */ /* 0x000fc60008ffe4ff */
        /* <DEDUP_REMOVED lines=9> */
[----:B------:R-:W-:-:S03]  /*2b590*/  IADD3.X R55, PT, PT, R55, UR26, RZ, P3, !PT ;  /* 0x0000001a37377c10 */ /* 0x000fc60009ffe4ff */
[----:B------:R-:W-:Y:S04]  /*2b5a0*/  STL [R1+0x11f4], R52 ;  /* 0x0011f43401007387 */ /* 0x000fe80000100800 */
[----:B------:R-:W-:Y:S04]  /*2b5b0*/  STL [R1+0x1218], R53 ;  /* 0x0012183501007387 */ /* 0x000fe80000100800 */
[----:B------:R-:W-:Y:S04]  /*2b5c0*/  STL [R1+0x11ec], R54 ;  /* 0x0011ec3601007387 */ /* 0x000fe80000100800 */
[----:B------:R0:W-:Y:S04]  /*2b5d0*/  STL [R1+0x1208], R61 ;  /* 0x0012083d01007387 */ /* 0x0001e80000100800 */
[----:B------:R-:W-:Y:S04]  /*2b5e0*/  STL [R1+0x1210], R55 ;  /* 0x0012103701007387 */ /* 0x000fe80000100800 */
[----:B0-----:R-:W4:Y:S01]  /*2b5f0*/  LDL.LU R61, [R1+0x11c4] ;  /* 0x0011c400013d7983 */ /* 0x001f220000300800 */
[----:B------:R-:W-:-:S02]  /*2b600*/  IADD3 R26, P3, PT, R26, UR25, RZ ;  /* 0x000000191a1a7c10 */ /* 0x000fc4000ff7e0ff */
[----:B------:R-:W-:Y:S02]  /*2b610*/  IADD3 R27, P4, PT, R27, UR25, RZ ;  /* 0x000000191b1b7c10 */ /* 0x000fe4000ff9e0ff */
[----:B------:R-:W-:Y:S02]  /*2b620*/  IADD3.X R28, PT, PT, R28, UR26, RZ, P5, !PT ;  /* 0x0000001a1c1c7c10 */ /* 0x000fe4000affe4ff */
[----:B---3--:R-:W-:Y:S02]  /*2b630*/  IADD3 R29, P5, PT, R29, UR25, RZ ;  /* 0x000000191d1d7c10 */ /* 0x008fe4000ffbe0ff */
[----:B------:R-:W-:Y:S01]  /*2b640*/  IADD3.X R30, PT, PT, R30, UR26, RZ, P6, !PT ;  /* 0x0000001a1e1e7c10 */ /* 0x000fe2000b7fe4ff */
[----:B------:R-:W-:Y:S04]  /*2b650*/  STL [R1+0x11e4], R26 ;  /* 0x0011e41a01007387 */ /* 0x000fe80000100800 */
[----:B------:R-:W-:Y:S04]  /*2b660*/  STL [R1+0x11dc], R27 ;  /* 0x0011dc1b01007387 */ /* 0x000fe80000100800 */
[----:B------:R-:W-:Y:S01]  /*2b670*/  STL [R1+0x1200], R28 ;  /* 0x0012001c01007387 */ /* 0x000fe20000100800 */
[----:B------:R-:W-:-:S03]  /*2b680*/  IADD3 R31, P6, PT, R31, UR25, RZ ;  /* 0x000000191f1f7c10 */ /* 0x000fc6000ffde0ff */
[----:B------:R-:W3:Y:S04]  /*2b690*/  LDL.LU R49, [R1+0x11e8] ;  /* 0x0011e80001317983 */ /* 0x000ee80000300800 */
[----:B------:R-:W-:Y:S04]  /*2b6a0*/  STL [R1+0x11d4], R29 ;  /* 0x0011d41d01007387 */ /* 0x000fe80000100800 */
[----:B------:R-:W3:Y:S04]  /*2b6b0*/  LDL.LU R50, [R1+0x11bc] ;  /* 0x0011bc0001327983 */ /* 0x000ee80000300800 */
[----:B------:R-:W-:Y:S04]  /*2b6c0*/  STL [R1+0x11f8], R30 ;  /* 0x0011f81e01007387 */ /* 0x000fe80000100800 */
[----:B------:R-:W3:Y:S04]  /*2b6d0*/  LDL.LU R51, [R1+0x11e0] ;  /* 0x0011e00001337983 */ /* 0x000ee80000300800 */
[----:B------:R0:W-:Y:S01]  /*2b6e0*/  STL [R1+0x11cc], R31 ;  /* 0x0011cc1f01007387 */ /* 0x0001e20000100800 */
[----:B------:R-:W-:-:S03]  /*2b6f0*/  ISETP.NE.U32.AND P0, PT, R7, UR24, PT ;  /* 0x0000001807007c0c */ /* 0x000fc6000bf05070 */
        /* <DEDUP_REMOVED lines=8> */
[----:B------:R-:W3:Y:S04]  /*2b780*/  LDL.LU R3, [R1+0x1194] ;  /* 0x0011940001037983 */ /* 0x000ee80000300800 */
[----:B------:R-:W3:Y:S01]  /*2b790*/  LDL.LU R4, [R1+0x11b8] ;  /* 0x0011b80001047983 */ /* 0x000ee20000300800 */
[----:B--2---:R-:W-:-:S05]  /*2b7a0*/  IADD3.X R60, PT, PT, R60, UR26, RZ, P1, !PT ;  /* 0x0000001a3c3c7c10 */ /* 0x004fca0008ffe4ff */
[----:B------:R0:W-:Y:S04]  /*2b7b0*/  STL [R1+0x11f0], R60 ;  /* 0x0011f03c01007387 */ /* 0x0001e80000100800 */
        /* <DEDUP_REMOVED lines=10> */
[----:B0-----:R-:W2:Y:S04]  /*2b860*/  LDL.LU R60, [R1+0x1164] ;  /* 0x00116400013c7983 */ /* 0x001ea80000300800 */
[----:B------:R-:W2:Y:S04]  /*2b870*/  LDL.LU R27, [R1+0x1188] ;  /* 0x00118800011b7983 */ /* 0x000ea80000300800 */
[----:B------:R-:W2:Y:S04]  /*2b880*/  LDL.LU R28, [R1+0x115c] ;  /* 0x00115c00011c7983 */ /* 0x000ea80000300800 */
[----:B------:R-:W2:Y:S01]  /*2b890*/  LDL.LU R29, [R1+0x1180] ;  /* 0x00118000011d7983 */ /* 0x000ea20000300800 */
[----:B----4-:R-:W-:-:S05]  /*2b8a0*/  IADD3 R61, P1, PT, R61, UR25, RZ ;  /* 0x000000193d3d7c10 */ /* 0x010fca000ff3e0ff */
[----:B------:R0:W-:Y:S04]  /*2b8b0*/  STL [R1+0x11c4], R61 ;  /* 0x0011c43d01007387 */ /* 0x0001e80000100800 */
[----:B------:R-:W4:Y:S04]  /*2b8c0*/  LDL.LU R30, [R1+0x1154] ;  /* 0x00115400011e7983 */ /* 0x000f280000300800 */
[----:B0-----:R-:W4:Y:S01]  /*2b8d0*/  LDL.LU R61, [R1+0x1178] ;  /* 0x00117800013d7983 */ /* 0x001f220000300800 */
[----:B---3--:R-:W-:Y:S02]  /*2b8e0*/  IADD3.X R49, PT, PT, R49, UR26, RZ, P2, !PT ;  /* 0x0000001a31317c10 */ /* 0x008fe400097fe4ff */
[----:B------:R-:W-:-:S02]  /*2b8f0*/  IADD3 R50, P2, PT, R50, UR25, RZ ;  /* 0x0000001932327c10 */ /* 0x000fc4000ff5e0ff */
[----:B------:R-:W-:Y:S02]  /*2b900*/  IADD3.X R51, PT, PT, R51, UR26, RZ, P3, !PT ;  /* 0x0000001a33337c10 */ /* 0x000fe40009ffe4ff */
[----:B------:R-:W-:Y:S02]  /*2b910*/  IADD3 R6, P3, PT, R6, UR25, RZ ;  /* 0x0000001906067c10 */ /* 0x000fe4000ff7e0ff */
[----:B------:R-:W-:Y:S01]  /*2b920*/  IADD3.X R7, PT, PT, R7, UR26, RZ, P4, !PT ;  /* 0x0000001a07077c10 */ /* 0x000fe2000a7fe4ff */
[----:B------:R-:W-:Y:S01]  /*2b930*/  STL [R1+0x11e8], R49 ;  /* 0x0011e83101007387 */ /* 0x000fe20000100800 */
[----:B------:R-:W-:-:S03]  /*2b940*/  IADD3 R56, P4, PT, R56, UR25, RZ ;  /* 0x0000001938387c10 */ /* 0x000fc6000ff9e0ff */
[----:B------:R-:W-:Y:S01]  /*2b950*/  STL [R1+0x11bc], R50 ;  /* 0x0011bc3201007387 */ /* 0x000fe20000100800 */
[----:B------:R-:W-:Y:S02]  /*2b960*/  IADD3.X R57, PT, PT, R57, UR26, RZ, P5, !PT ;  /* 0x0000001a39397c10 */ /* 0x000fe4000affe4ff */
[----:B------:R-:W-:Y:S01]  /*2b970*/  IADD3.X R59, PT, PT, R59, UR26, RZ, P6, !PT ;  /* 0x0000001a3b3b7c10 */ /* 0x000fe2000b7fe4ff */
[----:B------:R-:W-:Y:S01]  /*2b980*/  STL [R1+0x11e0], R51 ;  /* 0x0011e03301007387 */ /* 0x000fe20000100800 */
[----:B------:R-:W-:-:S03]  /*2b990*/  IADD3 R31, P6, PT, R31, UR25, RZ ;  /* 0x000000191f1f7c10 */ /* 0x000fc6000ffde0ff */
[----:B------:R-:W-:Y:S01]  /*2b9a0*/  STL [R1+0x11b4], R6 ;  /* 0x0011b40601007387 */ /* 0x000fe20000100800 */
[----:B------:R-:W-:-:S03]  /*2b9b0*/  IADD3 R58, P5, PT, R58, UR25, RZ ;  /* 0x000000193a3a7c10 */ /* 0x000fc6000ffbe0ff */
[----:B------:R-:W-:Y:S04]  /*2b9c0*/  STL [R1+0x11d8], R7 ;  /* 0x0011d80701007387 */ /* 0x000fe80000100800 */
[----:B------:R-:W-:Y:S04]  /*2b9d0*/  STL [R1+0x11ac], R56 ;  /* 0x0011ac3801007387 */ /* 0x000fe80000100800 */
[----:B------:R-:W-:Y:S04]  /*2b9e0*/  STL [R1+0x11d0], R57 ;  /* 0x0011d03901007387 */ /* 0x000fe80000100800 */
[----:B------:R0:W-:Y:S04]  /*2b9f0*/  STL [R1+0x119c], R31 ;  /* 0x00119c1f01007387 */ /* 0x0001e80000100800 */
[----:B------:R-:W-:Y:S04]  /*2ba00*/  STL [R1+0x11a4], R58 ;  /* 0x0011a43a01007387 */ /* 0x000fe80000100800 */
[----:B0-----:R-:W3:Y:S01]  /*2ba10*/  LDL.LU R31, [R1+0x114c] ;  /* 0x00114c00011f7983 */ /* 0x001ee20000300800 */
[----:B------:R-:W-:-:S02]  /*2ba20*/  IADD3.X R2, PT, PT, R2, UR26, RZ, P1, !PT ;  /* 0x0000001a02027c10 */ /* 0x000fc40008ffe4ff */
[----:B------:R-:W-:Y:S02]  /*2ba30*/  IADD3 R3, P1, PT, R3, UR25, RZ ;  /* 0x0000001903037c10 */ /* 0x000fe4000ff3e0ff */
[----:B------:R-:W-:Y:S01]  /*2ba40*/  IADD3.X R4, PT, PT, R4, UR26, RZ, P2, !PT ;  /* 0x0000001a04047c10 */ /* 0x000fe200097fe4ff */
[----:B------:R-:W-:Y:S04]  /*2ba50*/  STL [R1+0x11c8], R59 ;  /* 0x0011c83b01007387 */ /* 0x000fe80000100800 */
[----:B------:R-:W-:Y:S04]  /*2ba60*/  STL [R1+0x11c0], R2 ;  /* 0x0011c00201007387 */ /* 0x000fe80000100800 */
[----:B------:R-:W-:Y:S04]  /*2ba70*/  STL [R1+0x1194], R3 ;  /* 0x0011940301007387 */ /* 0x000fe80000100800 */
[----:B------:R-:W-:Y:S01]  /*2ba80*/  STL [R1+0x11b8], R4 ;  /* 0x0011b80401007387 */ /* 0x000fe20000100800 */
[----:B--2---:R-:W-:-:S02]  /*2ba90*/  IADD3 R5, P2, PT, R5, UR25, RZ ;  /* 0x0000001905057c10 */ /* 0x004fc4000ff5e0ff */
[----:B------:R-:W-:Y:S02]  /*2baa0*/  IADD3.X R22, PT, PT, R22, UR26, RZ, P3, !PT ;  /* 0x0000001a16167c10 */ /* 0x000fe40009ffe4ff */
[----:B------:R-:W-:Y:S02]  /*2bab0*/  IADD3 R23, P3, PT, R23, UR25, RZ ;  /* 0x0000001917177c10 */ /* 0x000fe4000ff7e0ff */
[----:B------:R-:W-:Y:S02]  /*2bac0*/  IADD3.X R24, PT, PT, R24, UR26, RZ, P4, !PT ;  /* 0x0000001a18187c10 */ /* 0x000fe4000a7fe4ff */
[----:B------:R-:W-:Y:S01]  /*2bad0*/  IADD3 R25, P4, PT, R25, UR25, RZ ;  /* 0x0000001919197c10 */ /* 0x000fe2000ff9e0ff */
[----:B------:R-:W-:Y:S01]  /*2bae0*/  STL [R1+0x118c], R5 ;  /* 0x00118c0501007387 */ /* 0x000fe20000100800 */
[----:B------:R-:W-:-:S03]  /*2baf0*/  IADD3.X R52, PT, PT, R52, UR26, RZ, P5, !PT ;  /* 0x0000001a34347c10 */ /* 0x000fc6000affe4ff */
        /* <DEDUP_REMOVED lines=11> */
[----:B------:R-:W-:Y:S01]  /*2bbb0*/  STL [R1+0x1198], R54 ;  /* 0x0011983601007387 */ /* 0x000fe20000100800 */
[----:B------:R-:W-:-:S03]  /*2bbc0*/  IADD3.X R27, PT, PT, R27, UR26, RZ, P2, !PT ;  /* 0x0000001a1b1b7c10 */ /* 0x000fc600097fe4ff */
[----:B------:R0:W-:Y:S01]  /*2bbd0*/  STL [R1+0x1164], R60 ;  /* 0x0011643c01007387 */ /* 0x0001e20000100800 */
[----:B------:R-:W-:-:S03]  /*2bbe0*/  IADD3 R28, P2, PT, R28, UR25, RZ ;  /* 0x000000191c1c7c10 */ /* 0x000fc6000ff5e0ff */
[----:B------:R-:W-:Y:S01]  /*2bbf0*/  STL [R1+0x116c], R55 ;  /* 0x00116c3701007387 */ /* 0x000fe20000100800 */
[----:B------:R-:W-:-:S03]  /*2bc00*/  IADD3.X R29, PT, PT, R29, UR26, RZ, P3, !PT ;  /* 0x0000001a1d1d7c10 */ /* 0x000fc60009ffe4ff */
[----:B0-----:R-:W2:Y:S04]  /*2bc10*/  LDL.LU R60, [R1+0x1170] ;  /* 0x00117000013c7983 */ /* 0x001ea80000300800 */
[----:B------:R-:W-:Y:S01]  /*2bc20*/  STL [R1+0x1190], R26 ;  /* 0x0011901a01007387 */ /* 0x000fe20000100800 */
[----:B----4-:R-:W-:-:S03]  /*2bc30*/  IADD3 R30, P3, PT, R30, UR25, RZ ;  /* 0x000000191e1e7c10 */ /* 0x010fc6000ff7e0ff */
[----:B------:R-:W-:Y:S04]  /*2bc40*/  STL [R1+0x1188], R27 ;  /* 0x0011881b01007387 */ /* 0x000fe80000100800 */
[----:B------:R-:W-:Y:S04]  /*2bc50*/  STL [R1+0x115c], R28 ;  /* 0x00115c1c01007387 */ /* 0x000fe80000100800 */
[----:B------:R-:W4:Y:S04]  /*2bc60*/  LDL.LU R49, [R1+0x1144] ;  /* 0x0011440001317983 */ /* 0x000f280000300800 */
[----:B------:R-:W-:Y:S04]  /*2bc70*/  STL [R1+0x1180], R29 ;  /* 0x0011801d01007387 */ /* 0x000fe80000100800 */
[----:B------:R-:W4:Y:S04]  /*2bc80*/  LDL.LU R50, [R1+0x1168] ;  /* 0x0011680001327983 */ /* 0x000f280000300800 */
[----:B------:R-:W-:Y:S04]  /*2bc90*/  STL [R1+0x1154], R30 ;  /* 0x0011541e01007387 */ /* 0x000fe80000100800 */
[----:B------:R-:W4:Y:S01]  /*2bca0*/  LDL.LU R51, [R1+0x113c] ;  /* 0x00113c0001337983 */ /* 0x000f220000300800 */
[----:B------:R-:W-:-:S05]  /*2bcb0*/  IADD3.X R61, PT, PT, R61, UR26, RZ, P4, !PT ;  /* 0x0000001a3d3d7c10 */ /* 0x000fca000a7fe4ff */
[----:B------:R0:W-:Y:S04]  /*2bcc0*/  STL [R1+0x1178], R61 ;  /* 0x0011783d01007387 */ /* 0x0001e80000100800 */
        /* <DEDUP_REMOVED lines=9> */
[----:B------:R-:W4:Y:S01]  /*2bd60*/  LDL.LU R4, [R1+0x1114] ;  /* 0x0011140001047983 */ /* 0x000f220000300800 */
[----:B---3--:R-:W-:-:S05]  /*2bd70*/  IADD3 R31, P4, PT, R31, UR25, RZ ;  /* 0x000000191f1f7c10 */ /* 0x008fca000ff9e0ff */
[----:B------:R0:W-:Y:S04]  /*2bd80*/  STL [R1+0x114c], R31 ;  /* 0x00114c1f01007387 */ /* 0x0001e80000100800 */
        /* <DEDUP_REMOVED lines=16> */
[----:B------:R-:W2:Y:S01]  /*2be90*/  LDL.LU R30, [R1+0x1100] ;  /* 0x00110000011e7983 */ /* 0x000ea20000300800 */
[----:B----4-:R-:W-:Y:S02]  /*2bea0*/  IADD3 R49, P5, PT, R49, UR25, RZ ;  /* 0x0000001931317c10 */ /* 0x010fe4000ffbe0ff */
[----:B------:R-:W-:Y:S02]  /*2beb0*/  IADD3.X R50, PT, PT, R50, UR26, RZ, P6, !PT ;  /* 0x0000001a32327c10 */ /* 0x000fe4000b7fe4ff */
[----:B------:R-:W-:Y:S01]  /*2bec0*/  IADD3 R51, P6, PT, R51, UR25, RZ ;  /* 0x0000001933337c10 */ /* 0x000fe2000ffde0ff */
[----:B0-----:R-:W4:Y:S01]  /*2bed0*/  LDL.LU R60, [R1+0x10d4] ;  /* 0x0010d400013c7983 */ /* 0x001f220000300800 */
[----:B------:R-:W-:-:S02]  /*2bee0*/  IADD3.X R6, PT, PT, R6, UR26, RZ, P1, !PT ;  /* 0x0000001a06067c10 */ /* 0x000fc40008ffe4ff */
[----:B------:R-:W-:Y:S01]  /*2bef0*/  IADD3 R7, P1, PT, R7, UR25, RZ ;  /* 0x0000001907077c10 */ /* 0x000fe2000ff3e0ff */
[----:B------:R-:W-:Y:S01]  /*2bf00*/  STL [R1+0x1144], R49 ;  /* 0x0011443101007387 */ /* 0x000fe20000100800 */
[----:B------:R-:W-:-:S03]  /*2bf10*/  IADD3.X R56, PT, PT, R56, UR26, RZ, P2, !PT ;  /* 0x0000001a38387c10 */ /* 0x000fc600097fe4ff */
[----:B------:R-:W-:Y:S01]  /*2bf20*/  STL [R1+0x1168], R50 ;  /* 0x0011683201007387 */ /* 0x000fe20000100800 */
[----:B------:R-:W-:-:S03]  /*2bf30*/  IADD3 R57, P2, PT, R57, UR25, RZ ;  /* 0x0000001939397c10 */ /* 0x000fc6000ff5e0ff */
[----:B------:R-:W-:Y:S04]  /*2bf40*/  STL [R1+0x113c], R51 ;  /* 0x00113c3301007387 */ /* 0x000fe80000100800 */
[----:B------:R-:W-:Y:S01]  /*2bf50*/  STL [R1+0x1160], R6 ;  /* 0x0011600601007387 */ /* 0x000fe20000100800 */
[----:B------:R-:W-:Y:S02]  /*2bf60*/  IADD3.X R58, PT, PT, R58, UR26, RZ, P3, !PT ;  /* 0x0000001a3a3a7c10 */ /* 0x000fe40009ffe4ff */
[----:B------:R-:W-:Y:S01]  /*2bf70*/  IADD3.X R61, PT, PT, R61, UR26, RZ, P4, !PT ;  /* 0x0000001a3d3d7c10 */ /* 0x000fe2000a7fe4ff */
        /* <DEDUP_REMOVED lines=9> */
[----:B------:R-:W-:Y:S02]  /*2c010*/  IADD3 R4, P5, PT, R4, UR25, RZ ;  /* 0x0000001904047c10 */ /* 0x000fe4000ffbe0ff */
[----:B---3--:R-:W-:Y:S01]  /*2c020*/  IADD3.X R5, PT, PT, R5, UR26, RZ, P6, !PT ;  /* 0x0000001a05057c10 */ /* 0x008fe2000b7fe4ff */
        /* <DEDUP_REMOVED lines=23> */
[----:B0-----:R-:W3:Y:S01]  /*2c1a0*/  LDL.LU R31, [R1+0x10cc] ;  /* 0x0010cc00011f7983 */ /* 0x001ee20000300800 */
[----:B------:R-:W-:-:S02]  /*2c1b0*/  IADD3 R26, P4, PT, R26, UR25, RZ ;  /* 0x000000191a1a7c10 */ /* 0x000fc4000ff9e0ff */
[----:B------:R-:W-:Y:S02]  /*2c1c0*/  IADD3 R27, P5, PT, R27, UR25, RZ ;  /* 0x000000191b1b7c10 */ /* 0x000fe4000ffbe0ff */
[----:B------:R-:W-:Y:S02]  /*2c1d0*/  IADD3.X R28, PT, PT, R28, UR26, RZ, P6, !PT ;  /* 0x0000001a1c1c7c10 */ /* 0x000fe4000b7fe4ff */
[----:B------:R-:W-:Y:S01]  /*2c1e0*/  IADD3 R29, P6, PT, R29, UR25, RZ ;  /* 0x000000191d1d7c10 */ /* 0x000fe2000ffde0ff */
[----:B------:R-:W-:Y:S04]  /*2c1f0*/  STL [R1+0x10ec], R26 ;  /* 0x0010ec1a01007387 */ /* 0x000fe80000100800 */
[----:B------:R-:W-:Y:S04]  /*2c200*/  STL [R1+0x10e4], R27 ;  /* 0x0010e41b01007387 */ /* 0x000fe80000100800 */
[----:B------:R-:W-:Y:S04]  /*2c210*/  STL [R1+0x1108], R28 ;  /* 0x0011081c01007387 */ /* 0x000fe80000100800 */
[----:B------:R-:W3:Y:S04]  /*2c220*/  LDL.LU R49, [R1+0x10f0] ;  /* 0x0010f00001317983 */ /* 0x000ee80000300800 */
[----:B------:R-:W-:Y:S04]  /*2c230*/  STL [R1+0x10dc], R29 ;  /* 0x0010dc1d01007387 */ /* 0x000fe80000100800 */
[----:B------:R-:W3:Y:S01]  /*2c240*/  LDL.LU R50, [R1+0x10c4] ;  /* 0x0010c40001327983 */ /* 0x000ee20000300800 */
[----:B--2---:R-:W-:-:S05]  /*2c250*/  IADD3.X R30, PT, PT, R30, UR26, RZ, P1, !PT ;  /* 0x0000001a1e1e7c10 */ /* 0x004fca0008ffe4ff */
[----:B------:R-:W-:Y:S04]  /*2c260*/  STL [R1+0x1100], R30 ;  /* 0x0011001e01007387 */ /* 0x000fe80000100800 */
[----:B------:R-:W2:Y:S01]  /*2c270*/  LDL.LU R51, [R1+0x10e8] ;  /* 0x0010e80001337983 */ /* 0x000ea20000300800 */
[----:B----4-:R-:W-:-:S05]  /*2c280*/  IADD3 R60, P1, PT, R60, UR25, RZ ;  /* 0x000000193c3c7c10 */ /* 0x010fca000ff3e0ff */
        /* <DEDUP_REMOVED lines=30> */
[----:B0-----:R-:W3:Y:S01]  /*2c470*/  LDL.LU R31, [R1+0x1080] ;  /* 0x00108000011f7983 */ /* 0x001ee20000300800 */
[----:B------:R-:W-:Y:S02]  /*2c480*/  IADD3.X R49, PT, PT, R49, UR26, RZ, P3, !PT ;  /* 0x0000001a31317c10 */ /* 0x000fe40009ffe4ff */
[----:B------:R-:W-:-:S03]  /*2c490*/  IADD3 R50, P3, PT, R50, UR25, RZ ;  /* 0x0000001932327c10 */ /* 0x000fc6000ff7e0ff */
[----:B------:R-:W-:Y:S04]  /*2c4a0*/  STL [R1+0x10f0], R49 ;  /* 0x0010f03101007387 */ /* 0x000fe80000100800 */
[----:B------:R-:W-:Y:S01]  /*2c4b0*/  STL [R1+0x10c4], R50 ;  /* 0x0010c43201007387 */ /* 0x000fe20000100800 */
[----:B--2---:R-:W-:-:S05]  /*2c4c0*/  IADD3.X R51, PT, PT, R51, UR26, RZ, P4, !PT ;  /* 0x0000001a33337c10 */ /* 0x004fca000a7fe4ff */
[----:B------:R-:W-:Y:S01]  /*2c4d0*/  STL [R1+0x10e8], R51 ;  /* 0x0010e83301007387 */ /* 0x000fe20000100800 */
[----:B----4-:R-:W-:Y:S02]  /*2c4e0*/  IADD3 R6, P4, PT, R6, UR25, RZ ;  /* 0x0000001906067c10 */ /* 0x010fe4000ff9e0ff */
[----:B------:R-:W-:Y:S02]  /*2c4f0*/  IADD3.X R7, PT, PT, R7, UR26, RZ, P5, !PT ;  /* 0x0000001a07077c10 */ /* 0x000fe4000affe4ff */
[----:B------:R-:W-:Y:S02]  /*2c500*/  IADD3 R56, P5, PT, R56, UR25, RZ ;  /* 0x0000001938387c10 */ /* 0x000fe4000ffbe0ff */
[----:B------:R-:W-:Y:S02]  /*2c510*/  IADD3.X R57, PT, PT, R57, UR26, RZ, P6, !PT ;  /* 0x0000001a39397c10 */ /* 0x000fe4000b7fe4ff */
[----:B------:R-:W-:Y:S01]  /*2c520*/  IADD3.X R59, PT, PT, R59, UR26, RZ, P1, !PT ;  /* 0x0000001a3b3b7c10 */ /* 0x000fe20008ffe4ff */
[----:B------:R-:W-:Y:S01]  /*2c530*/  STL [R1+0x10bc], R6 ;  /* 0x0010bc0601007387 */ /* 0x000fe20000100800 */
[----:B------:R-:W-:-:S02]  /*2c540*/  IADD3 R58, P6, PT, R58, UR25, RZ ;  /* 0x000000193a3a7c10 */ /* 0x000fc4000ffde0ff */
[----:B------:R-:W-:Y:S01]  /*2c550*/  IADD3 R60, P1, PT, R60, UR25, RZ ;  /* 0x000000193c3c7c10 */ /* 0x000fe2000ff3e0ff */
[----:B------:R-:W-:Y:S04]  /*2c560*/  STL [R1+0x10e0], R7 ;  /* 0x0010e00701007387 */ /* 0x000fe80000100800 */
[----:B------:R-:W-:Y:S04]  /*2c570*/  STL [R1+0x10b4], R56 ;  /* 0x0010b43801007387 */ /* 0x000fe80000100800 */
[----:B------:R-:W-:Y:S04]  /*2c580*/  STL [R1+0x10d8], R57 ;  /* 0x0010d83901007387 */ /* 0x000fe80000100800 */
[----:B------:R0:W-:Y:S04]  /*2c590*/  STL [R1+0x10a4], R60 ;  /* 0x0010a43c01007387 */ /* 0x0001e80000100800 */
[----:B------:R-:W-:Y:S01]  /*2c5a0*/  STL [R1+0x10ac], R58 ;  /* 0x0010ac3a01007387 */ /* 0x000fe20000100800 */
[----:B------:R-:W-:-:S02]  /*2c5b0*/  IADD3.X R2, PT, PT, R2, UR26, RZ, P2, !PT ;  /* 0x0000001a02027c10 */ /* 0x000fc400097fe4ff */
[----:B------:R-:W-:Y:S02]  /*2c5c0*/  IADD3 R3, P2, PT, R3, UR25, RZ ;  /* 0x0000001903037c10 */ /* 0x000fe4000ff5e0ff */
[----:B------:R-:W-:Y:S01]  /*2c5d0*/  IADD3.X R4, PT, PT, R4, UR26, RZ, P3, !PT ;  /* 0x0000001a04047c10 */ /* 0x000fe20009ffe4ff */
[----:B0-----:R-:W2:Y:S04]  /*2c5e0*/  LDL.LU R60, [R1+0x1054] ;  /* 0x00105400013c7983 */ /* 0x001ea80000300800 */
[----:B------:R-:W-:Y:S01]  /*2c5f0*/  STL [R1+0x10d0], R59 ;  /* 0x0010d03b01007387 */ /* 0x000fe20000100800 */
[----:B------:R-:W-:Y:S02]  /*2c600*/  IADD3 R5, P3, PT, R5, UR25, RZ ;  /* 0x0000001905057c10 */ /* 0x000fe4000ff7e0ff */
        /* <DEDUP_REMOVED lines=23> */
[----:B0-----:R-:W4:Y:S01]  /*2c780*/  LDL.LU R61, [R1+0x1078] ;  /* 0x00107800013d7983 */ /* 0x001f220000300800 */
[----:B------:R-:W-:-:S02]  /*2c790*/  IADD3.X R27, PT, PT, R27, UR26, RZ, P3, !PT ;  /* 0x0000001a1b1b7c10 */ /* 0x000fc40009ffe4ff */
[----:B------:R-:W-:Y:S02]  /*2c7a0*/  IADD3 R28, P3, PT, R28, UR25, RZ ;  /* 0x000000191c1c7c10 */ /* 0x000fe4000ff7e0ff */
[----:B------:R-:W-:Y:S01]  /*2c7b0*/  IADD3.X R29, PT, PT, R29, UR26, RZ, P4, !PT ;  /* 0x0000001a1d1d7c10 */ /* 0x000fe2000a7fe4ff */
[----:B------:R-:W-:Y:S01]  /*2c7c0*/  STL [R1+0x1098], R26 ;  /* 0x0010981a01007387 */ /* 0x000fe20000100800 */
[----:B---3--:R-:W-:-:S03]  /*2c7d0*/  IADD3 R30, P4, PT, R30, UR25, RZ ;  /* 0x000000191e1e7c10 */ /* 0x008fc6000ff9e0ff */
[----:B------:R-:W-:Y:S04]  /*2c7e0*/  STL [R1+0x1090], R27 ;  /* 0x0010901b01007387 */ /* 0x000fe80000100800 */
[----:B------:R-:W-:Y:S04]  /*2c7f0*/  STL [R1+0x1064], R28 ;  /* 0x0010641c01007387 */ /* 0x000fe80000100800 */
[----:B------:R-:W3:Y:S04]  /*2c800*/  LDL.LU R49, [R1+0x104c] ;  /* 0x00104c0001317983 */ /* 0x000ee80000300800 */
[----:B------:R-:W-:Y:S04]  /*2c810*/  STL [R1+0x1088], R29 ;  /* 0x0010881d01007387 */ /* 0x000fe80000100800 */
[----:B------:R-:W3:Y:S04]  /*2c820*/  LDL.LU R50, [R1+0x1070] ;  /* 0x0010700001327983 */ /* 0x000ee80000300800 */
[----:B------:R-:W-:Y:S04]  /*2c830*/  STL [R1+0x105c], R30 ;  /* 0x00105c1e01007387 */ /* 0x000fe80000100800 */
[----:B------:R-:W3:Y:S01]  /*2c840*/  LDL.LU R51, [R1+0x1044] ;  /* 0x0010440001337983 */ /* 0x000ee20000300800 */
[----:B------:R-:W-:-:S05]  /*2c850*/  IADD3.X R31, PT, PT, R31, UR26, RZ, P5, !PT ;  /* 0x0000001a1f1f7c10 */ /* 0x000fca000affe4ff */
[----:B------:R0:W-:Y:S04]  /*2c860*/  STL [R1+0x1080], R31 ;  /* 0x0010801f01007387 */ /* 0x0001e80000100800 */
        /* <DEDUP_REMOVED lines=10> */
[----:B--2---:R-:W-:-:S05]  /*2c910*/  IADD3 R60, P5, PT, R60, UR25, RZ ;  /* 0x000000193c3c7c10 */ /* 0x004fca000ffbe0ff */
        /* <DEDUP_REMOVED lines=15> */
[----:B----4-:R-:W-:-:S05]  /*2ca10*/  IADD3.X R61, PT, PT, R61, UR26, RZ, P6, !PT ;  /* 0x0000001a3d3d7c10 */ /* 0x010fca000b7fe4ff */
[----:B------:R0:W-:Y:S04]  /*2ca20*/  STL [R1+0x1078], R61 ;  /* 0x0010783d01007387 */ /* 0x0001e80000100800 */
[----:B------:R-:W4:Y:S04]  /*2ca30*/  LDL.LU R30, [R1+0x1008] ;  /* 0x00100800011e7983 */ /* 0x000f280000300800 */
[----:B0-----:R-:W4:Y:S01]  /*2ca40*/  LDL.LU R61, [R1+0xfdc] ;  /* 0x000fdc00013d7983 */ /* 0x001f220000300800 */
[----:B---3--:R-:W-:Y:S02]  /*2ca50*/  IADD3 R49, P6, PT, R49, UR25, RZ ;  /* 0x0000001931317c10 */ /* 0x008fe4000ffde0ff */
[----:B------:R-:W-:-:S02]  /*2ca60*/  IADD3.X R50, PT, PT, R50, UR26, RZ, P1, !PT ;  /* 0x0000001a32327c10 */ /* 0x000fc40008ffe4ff */
[----:B------:R-:W-:Y:S02]  /*2ca70*/  IADD3 R51, P1, PT, R51, UR25, RZ ;  /* 0x0000001933337c10 */ /* 0x000fe4000ff3e0ff */
[----:B------:R-:W-:Y:S02]  /*2ca80*/  IADD3.X R6, PT, PT, R6, UR26, RZ, P2, !PT ;  /* 0x0000001a06067c10 */ /* 0x000fe400097fe4ff */
        /* <DEDUP_REMOVED lines=22> */
[----:B------:R-:W-:Y:S01]  /*2cbf0*/  STL [R1+0x101c], R4 ;  /* 0x00101c0401007387 */ /* 0x000fe20000100800 */
[----:B--2---:R-:W-:-:S02]  /*2cc00*/  IADD3.X R5, PT, PT, R5, UR26, RZ, P1, !PT ;  /* 0x0000001a05057c10 */ /* 0x004fc40008ffe4ff */
[----:B------:R-:W-:Y:S02]  /*2cc10*/  IADD3 R22, P1, PT, R22, UR25, RZ ;  /* 0x0000001916167c10 */ /* 0x000fe4000ff3e0ff */
[----:B------:R-:W-:Y:S02]  /*2cc20*/  IADD3.X R23, PT, PT, R23, UR26, RZ, P2, !PT ;  /* 0x0000001a17177c10 */ /* 0x000fe400097fe4ff */
        /* <DEDUP_REMOVED lines=12> */
[----:B------:R-:W-:Y:S01]  /*2ccf0*/  STL [R1+0x1004], R52 ;  /* 0x0010043401007387 */ /* 0x000fe20000100800 */
[----:B------:R-:W-:-:S03]  /*2cd00*/  IADD3 R26, P5, PT, R26, UR25, RZ ;  /* 0x000000191a1a7c10 */ /* 0x000fc6000ffbe0ff */
[----:B------:R-:W-:Y:S04]  /*2cd10*/  STL [R1+0x1028], R53 ;  /* 0x0010283501007387 */ /* 0x000fe80000100800 */
[----:B------:R-:W-:Y:S01]  /*2cd20*/  STL [R1+0xffc], R54 ;  /* 0x000ffc3601007387 */ /* 0x000fe20000100800 */
[----:B------:R-:W-:-:S03]  /*2cd30*/  IADD3 R27, P6, PT, R27, UR25, RZ ;  /* 0x000000191b1b7c10 */ /* 0x000fc6000ffde0ff */
[----:B------:R0:W-:Y:S01]  /*2cd40*/  STL [R1+0x1018], R60 ;  /* 0x0010183c01007387 */ /* 0x0001e20000100800 */
[----:B------:R-:W-:-:S03]  /*2cd50*/  IADD3.X R28, PT, PT, R28, UR26, RZ, P1, !PT ;  /* 0x0000001a1c1c7c10 */ /* 0x000fc60008ffe4ff */
[----:B------:R-:W-:Y:S01]  /*2cd60*/  STL [R1+0x1020], R55 ;  /* 0x0010203701007387 */ /* 0x000fe20000100800 */
[----:B------:R-:W-:-:S03]  /*2cd70*/  IADD3 R29, P1, PT, R29, UR25, RZ ;  /* 0x000000191d1d7c10 */ /* 0x000fc6000ff3e0ff */
[----:B0-----:R-:W2:Y:S04]  /*2cd80*/  LDL.LU R60, [R1+0xfd4] ;  /* 0x000fd400013c7983 */ /* 0x001ea80000300800 */
[----:B------:R-:W-:Y:S04]  /*2cd90*/  STL [R1+0xff4], R26 ;  /* 0x000ff41a01007387 */ /* 0x000fe80000100800 */
[----:B------:R-:W-:Y:S04]  /*2cda0*/  STL [R1+0xfec], R27 ;  /* 0x000fec1b01007387 */ /* 0x000fe80000100800 */
[----:B------:R-:W-:Y:S01]  /*2cdb0*/  STL [R1+0x1010], R28 ;  /* 0x0010101c01007387 */ /* 0x000fe20000100800 */
[----:B----4-:R-:W-:-:S03]  /*2cdc0*/  IADD3.X R30, PT, PT, R30, UR26, RZ, P2, !PT ;  /* 0x0000001a1e1e7c10 */ /* 0x010fc600097fe4ff */
[----:B------:R-:W4:Y:S04]  /*2cdd0*/  LDL.LU R49, [R1+0xff8] ;  /* 0x000ff80001317983 */ /* 0x000f280000300800 */
[----:B------:R-:W-:Y:S04]  /*2cde0*/  STL [R1+0xfe4], R29 ;  /* 0x000fe41d01007387 */ /* 0x000fe80000100800 */
[----:B------:R-:W4:Y:S04]  /*2cdf0*/  LDL.LU R50, [R1+0xfcc] ;  /* 0x000fcc0001327983 */ /* 0x000f280000300800 */
[----:B------:R-:W-:Y:S04]  /*2ce00*/  STL [R1+0x1008], R30 ;  /* 0x0010081e01007387 */ /* 0x000fe80000100800 */
[----:B------:R-:W4:Y:S01]  /*2ce10*/  LDL.LU R51, [R1+0xff0] ;  /* 0x000ff00001337983 */ /* 0x000f220000300800 */
[----:B------:R-:W-:-:S05]  /*2ce20*/  IADD3 R61, P2, PT, R61, UR25, RZ ;  /* 0x000000193d3d7c10 */ /* 0x000fca000ff5e0ff */
        /* <DEDUP_REMOVED lines=11> */
[----:B---3--:R-:W-:-:S05]  /*2cee0*/  IADD3.X R31, PT, PT, R31, UR26, RZ, P3, !PT ;  /* 0x0000001a1f1f7c10 */ /* 0x008fca0009ffe4ff */
        /* <DEDUP_REMOVED lines=17> */
[----:B------:R-:W2:Y:S01]  /*2d000*/  LDL.LU R30, [R1+0xf64] ;  /* 0x000f6400011e7983 */ /* 0x000ea20000300800 */
[----:B----4-:R-:W-:Y:S02]  /*2d010*/  IADD3.X R49, PT, PT, R49, UR26, RZ, P4, !PT ;  /* 0x0000001a31317c10 */ /* 0x010fe4000a7fe4ff */
[----:B------:R-:W-:Y:S02]  /*2d020*/  IADD3 R50, P4, PT, R50, UR25, RZ ;  /* 0x0000001932327c10 */ /* 0x000fe4000ff9e0ff */
[----:B------:R-:W-:Y:S01]  /*2d030*/  IADD3.X R51, PT, PT, R51, UR26, RZ, P5, !PT ;  /* 0x0000001a33337c10 */ /* 0x000fe2000affe4ff */
[----:B0-----:R-:W4:Y:S04]  /*2d040*/  LDL.LU R60, [R1+0xf88] ;  /* 0x000f8800013c7983 */ /* 0x001f280000300800 */
[----:B------:R-:W-:Y:S01]  /*2d050*/  STL [R1+0xff8], R49 ;  /* 0x000ff83101007387 */ /* 0x000fe20000100800 */
[----:B------:R-:W-:-:S02]  /*2d060*/  IADD3 R6, P5, PT, R6, UR25, RZ ;  /* 0x0000001906067c10 */ /* 0x000fc4000ffbe0ff */
[----:B------:R-:W-:Y:S02]  /*2d070*/  IADD3.X R7, PT, PT, R7, UR26, RZ, P6, !PT ;  /* 0x0000001a07077c10 */ /* 0x000fe4000b7fe4ff */
[----:B------:R-:W-:Y:S01]  /*2d080*/  IADD3 R56, P6, PT, R56, UR25, RZ ;  /* 0x0000001938387c10 */ /* 0x000fe2000ffde0ff */
[----:B------:R-:W-:Y:S01]  /*2d090*/  STL [R1+0xfcc], R50 ;  /* 0x000fcc3201007387 */ /* 0x000fe20000100800 */
[----:B------:R-:W-:Y:S02]  /*2d0a0*/  IADD3.X R57, PT, PT, R57, UR26, RZ, P1, !PT ;  /* 0x0000001a39397c10 */ /* 0x000fe40008ffe4ff */
[----:B------:R-:W-:Y:S01]  /*2d0b0*/  IADD3.X R59, PT, PT, R59, UR26, RZ, P2, !PT ;  /* 0x0000001a3b3b7c10 */ /* 0x000fe200097fe4ff */
[----:B------:R-:W-:Y:S04]  /*2d0c0*/  STL [R1+0xff0], R51 ;  /* 0x000ff03301007387 */ /* 0x000fe80000100800 */
[----:B------:R-:W-:Y:S01]  /*2d0d0*/  STL [R1+0xfc4], R6 ;  /* 0x000fc40601007387 */ /* 0x000fe20000100800 */
[----:B------:R-:W-:-:S02]  /*2d0e0*/  IADD3 R58, P1, PT, R58, UR25, RZ ;  /* 0x000000193a3a7c10 */ /* 0x000fc4000ff3e0ff */
[----:B------:R-:W-:Y:S01]  /*2d0f0*/  IADD3 R61, P2, PT, R61, UR25, RZ ;  /* 0x000000193d3d7c10 */ /* 0x000fe2000ff5e0ff */
        /* <DEDUP_REMOVED lines=10> */
[----:B---3--:R-:W-:Y:S02]  /*2d1a0*/  IADD3 R5, P4, PT, R5, UR25, RZ ;  /* 0x0000001905057c10 */ /* 0x008fe4000ff9e0ff */
        /* <DEDUP_REMOVED lines=30> */
[----:B------:R-:W3:Y:S04]  /*2d390*/  LDL.LU R49, [R1+0xf54] ;  /* 0x000f540001317983 */ /* 0x000ee80000300800 */
[----:B------:R-:W-:Y:S04]  /*2d3a0*/  STL [R1+0xf90], R29 ;  /* 0x000f901d01007387 */ /* 0x000fe80000100800 */
[----:B------:R-:W3:Y:S01]  /*2d3b0*/  LDL.LU R50, [R1+0xf78] ;  /* 0x000f780001327983 */ /* 0x000ee20000300800 */
[----:B--2---:R-:W-:-:S05]  /*2d3c0*/  IADD3 R30, P5, PT, R30, UR25, RZ ;  /* 0x000000191e1e7c10 */ /* 0x004fca000ffbe0ff */
[----:B------:R-:W-:Y:S04]  /*2d3d0*/  STL [R1+0xf64], R30 ;  /* 0x000f641e01007387 */ /* 0x000fe80000100800 */
[----:B------:R-:W2:Y:S01]  /*2d3e0*/  LDL.LU R51, [R1+0xf4c] ;  /* 0x000f4c0001337983 */ /* 0x000ea20000300800 */
[----:B----4-:R-:W-:-:S05]  /*2d3f0*/  IADD3.X R60, PT, PT, R60, UR26, RZ, P6, !PT ;  /* 0x0000001a3c3c7c10 */ /* 0x010fca000b7fe4ff */
        /* <DEDUP_REMOVED lines=30> */
[----:B0-----:R-:W3:Y:S01]  /*2d5e0*/  LDL.LU R31, [R1+0xee4] ;  /* 0x000ee400011f7983 */ /* 0x001ee20000300800 */
[----:B------:R-:W-:Y:S02]  /*2d5f0*/  IADD3 R49, P1, PT, R49, UR25, RZ ;  /* 0x0000001931317c10 */ /* 0x000fe4000ff3e0ff */
[----:B------:R-:W-:-:S03]  /*2d600*/  IADD3.X R50, PT, PT, R50, UR26, RZ, P2, !PT ;  /* 0x0000001a32327c10 */ /* 0x000fc600097fe4ff */
[----:B------:R-:W-:Y:S04]  /*2d610*/  STL [R1+0xf54], R49 ;  /* 0x000f543101007387 */ /* 0x000fe80000100800 */
[----:B------:R-:W-:Y:S01]  /*2d620*/  STL [R1+0xf78], R50 ;  /* 0x000f783201007387 */ /* 0x000fe20000100800 */
[----:B--2---:R-:W-:-:S05]  /*2d630*/  IADD3 R51, P2, PT, R51, UR25, RZ ;  /* 0x0000001933337c10 */ /* 0x004fca000ff5e0ff */
[----:B------:R-:W-:Y:S01]  /*2d640*/  STL [R1+0xf4c], R51 ;  /* 0x000f4c3301007387 */ /* 0x000fe20000100800 */
[----:B----4-:R-:W-:Y:S02]  /*2d650*/  IADD3.X R6, PT, PT, R6, UR26, RZ, P3, !PT ;  /* 0x0000001a06067c10 */ /* 0x010fe40009ffe4ff */
[----:B------:R-:W-:Y:S02]  /*2d660*/  IADD3 R7, P3, PT, R7, UR25, RZ ;  /* 0x0000001907077c10 */ /* 0x000fe4000ff7e0ff */
[----:B------:R-:W-:Y:S02]  /*2d670*/  IADD3.X R56, PT, PT, R56, UR26, RZ, P4, !PT ;  /* 0x0000001a38387c10 */ /* 0x000fe4000a7fe4ff */
[----:B------:R-:W-:Y:S02]  /*2d680*/  IADD3 R57, P4, PT, R57, UR25, RZ ;  /* 0x0000001939397c10 */ /* 0x000fe4000ff9e0ff */
[----:B------:R-:W-:Y:S01]  /*2d690*/  IADD3.X R58, PT, PT, R58, UR26, RZ, P5, !PT ;  /* 0x0000001a3a3a7c10 */ /* 0x000fe2000affe4ff */
[----:B------:R-:W-:Y:S04]  /*2d6a0*/  STL [R1+0xf70], R6 ;  /* 0x000f700601007387 */ /* 0x000fe80000100800 */
[----:B------:R-:W-:Y:S01]  /*2d6b0*/  STL [R1+0xf44], R7 ;  /* 0x000f440701007387 */ /* 0x000fe20000100800 */
[----:B------:R-:W-:-:S03]  /*2d6c0*/  IADD3.X R60, PT, PT, R60, UR26, RZ, P6, !PT ;  /* 0x0000001a3c3c7c10 */ /* 0x000fc6000b7fe4ff */
[----:B------:R-:W-:Y:S04]  /*2d6d0*/  STL [R1+0xf68], R56 ;  /* 0x000f683801007387 */ /* 0x000fe80000100800 */
[----:B------:R-:W-:Y:S01]  /*2d6e0*/  STL [R1+0xf3c], R57 ;  /* 0x000f3c3901007387 */ /* 0x000fe20000100800 */
[----:B------:R-:W-:-:S03]  /*2d6f0*/  IADD3 R59, P5, PT, R59, UR25, RZ ;  /* 0x000000193b3b7c10 */ /* 0x000fc6000ffbe0ff */
[----:B------:R0:W-:Y:S04]  /*2d700*/  STL [R1+0xf58], R60 ;  /* 0x000f583c01007387 */ /* 0x0001e80000100800 */
[----:B------:R-:W-:Y:S01]  /*2d710*/  STL [R1+0xf60], R58 ;  /* 0x000f603a01007387 */ /* 0x000fe20000100800 */
[----:B------:R-:W-:Y:S02]  /*2d720*/  IADD3 R2, P6, PT, R2, UR25, RZ ;  /* 0x0000001902027c10 */ /* 0x000fe4000ffde0ff */
[----:B------:R-:W-:Y:S02]  /*2d730*/  IADD3.X R3, PT, PT, R3, UR26, RZ, P1, !PT ;  /* 0x0000001a03037c10 */ /* 0x000fe40008ffe4ff */
[----:B------:R-:W-:Y:S01]  /*2d740*/  IADD3 R4, P1, PT, R4, UR25, RZ ;  /* 0x0000001904047c10 */ /* 0x000fe2000ff3e0ff */
[----:B0-----:R-:W2:Y:S04]  /*2d750*/  LDL.LU R60, [R1+0xf08] ;  /* 0x000f0800013c7983 */ /* 0x001ea80000300800 */
[----:B------:R-:W-:Y:S01]  /*2d760*/  STL [R1+0xf34], R59 ;  /* 0x000f343b01007387 */ /* 0x000fe20000100800 */
[----:B------:R-:W-:-:S02]  /*2d770*/  IADD3.X R5, PT, PT, R5, UR26, RZ, P2, !PT ;  /* 0x0000001a05057c10 */ /* 0x000fc400097fe4ff */
[----:B------:R-:W-:Y:S01]  /*2d780*/  IADD3 R22, P2, PT, R22, UR25, RZ ;  /* 0x0000001916167c10 */ /* 0x000fe2000ff5e0ff */
        /* <DEDUP_REMOVED lines=25> */
[----:B------:R-:W-:Y:S01]  /*2d920*/  IADD3 R29, P2, PT, R29, UR25, RZ ;  /* 0x000000191d1d7c10 */ /* 0x000fe2000ff5e0ff */
[----:B------:R-:W-:Y:S01]  /*2d930*/  STL [R1+0xefc], R26 ;  /* 0x000efc1a01007387 */ /* 0x000fe20000100800 */
[----:B---3--:R-:W-:-:S03]  /*2d940*/  IADD3.X R30, PT, PT, R30, UR26, RZ, P3, !PT ;  /* 0x0000001a1e1e7c10 */ /* 0x008fc60009ffe4ff */
[----:B------:R-:W-:Y:S04]  /*2d950*/  STL [R1+0xef4], R27 ;  /* 0x000ef41b01007387 */ /* 0x000fe80000100800 */
[----:B------:R-:W-:Y:S04]  /*2d960*/  STL [R1+0xf18], R28 ;  /* 0x000f181c01007387 */ /* 0x000fe80000100800 */
[----:B------:R-:W3:Y:S04]  /*2d970*/  LDL.LU R49, [R1+0xf00] ;  /* 0x000f000001317983 */ /* 0x000ee80000300800 */
[----:B------:R-:W-:Y:S04]  /*2d980*/  STL [R1+0xeec], R29 ;  /* 0x000eec1d01007387 */ /* 0x000fe80000100800 */
[----:B------:R-:W3:Y:S04]  /*2d990*/  LDL.LU R50, [R1+0xed4] ;  /* 0x000ed40001327983 */ /* 0x000ee80000300800 */
[----:B------:R-:W-:Y:S04]  /*2d9a0*/  STL [R1+0xf10], R30 ;  /* 0x000f101e01007387 */ /* 0x000fe80000100800 */
[----:B------:R-:W3:Y:S01]  /*2d9b0*/  LDL.LU R51, [R1+0xef8] ;  /* 0x000ef80001337983 */ /* 0x000ee20000300800 */
[----:B------:R-:W-:-:S05]  /*2d9c0*/  IADD3 R31, P3, PT, R31, UR25, RZ ;  /* 0x000000191f1f7c10 */ /* 0x000fca000ff7e0ff */
        /* <DEDUP_REMOVED lines=41> */
[----:B------:R-:W-:Y:S04]  /*2dc60*/  STL [R1+0xef8], R51 ;  /* 0x000ef83301007387 */ /* 0x000fe80000100800 */
[----:B------:R-:W-:Y:S01]  /*2dc70*/  STL [R1+0xecc], R6 ;  /* 0x000ecc0601007387 */ /* 0x000fe20000100800 */
[----:B------:R-:W-:Y:S02]  /*2dc80*/  IADD3 R31, P3, PT, R31, UR25, RZ ;  /* 0x000000191f1f7c10 */ /* 0x000fe4000ff7e0ff */
[----:B------:R-:W-:Y:S01]  /*2dc90*/  IADD3 R58, P2, PT, R58, UR25, RZ ;  /* 0x000000193a3a7c10 */ /* 0x000fe2000ff5e0ff */
        /* <DEDUP_REMOVED lines=38> */
[----:B------:R-:W-:Y:S04]  /*2df00*/  STL [R1+0xea8], R26 ;  /* 0x000ea81a01007387 */ /* 0x000fe80000100800 */
[----:B------:R-:W-:Y:S04]  /*2df10*/  STL [R1+0xea0], R27 ;  /* 0x000ea01b01007387 */ /* 0x000fe80000100800 */
[----:B------:R-:W-:Y:S01]  /*2df20*/  STL [R1+0xe74], R28 ;  /* 0x000e741c01007387 */ /* 0x000fe20000100800 */
[----:B----4-:R-:W-:-:S03]  /*2df30*/  IADD3 R30, P6, PT, R30, UR25, RZ ;  /* 0x000000191e1e7c10 */ /* 0x010fc6000ffde0ff */
        /* <DEDUP_REMOVED lines=39> */
[----:B0-----:R-:W4:Y:S04]  /*2e1b0*/  LDL.LU R60, [R1+0xdec] ;  /* 0x000dec00013c7983 */ /* 0x001f280000300800 */
[----:B------:R-:W-:Y:S01]  /*2e1c0*/  STL [R1+0xe5c], R49 ;  /* 0x000e5c3101007387 */ /* 0x000fe20000100800 */
[----:B------:R-:W-:-:S02]  /*2e1d0*/  IADD3.X R6, PT, PT, R6, UR26, RZ, P4, !PT ;  /* 0x0000001a06067c10 */ /* 0x000fc4000a7fe4ff */
[----:B------:R-:W-:Y:S02]  /*2e1e0*/  IADD3 R7, P4, PT, R7, UR25, RZ ;  /* 0x0000001907077c10 */ /* 0x000fe4000ff9e0ff */
[----:B------:R-:W-:Y:S01]  /*2e1f0*/  IADD3.X R56, PT, PT, R56, UR26, RZ, P5, !PT ;  /* 0x0000001a38387c10 */ /* 0x000fe2000affe4ff */
        /* <DEDUP_REMOVED lines=17> */
[----:B---3--:R-:W-:Y:S02]  /*2e310*/  IADD3.X R5, PT, PT, R5, UR26, RZ, P3, !PT ;  /* 0x0000001a05057c10 */ /* 0x008fe40009ffe4ff */
        /* <DEDUP_REMOVED lines=91> */
[----:B------:R-:W-:Y:S04]  /*2e8d0*/  STL [R1+0xde8], R59 ;  /* 0x000de83b01007387 */ /* 0x000fe80000100800 */
[----:B------:R-:W-:Y:S01]  /*2e8e0*/  STL [R1+0xde0], R2 ;  /* 0x000de00201007387 */ /* 0x000fe20000100800 */
[----:B------:R-:W-:-:S02]  /*2e8f0*/  IADD3 R5, P6, PT, R5, UR25, RZ ;  /* 0x0000001905057c10 */ /* 0x000fc4000ffde0ff */
[----:B------:R-:W-:Y:S02]  /*2e900*/  IADD3.X R22, PT, PT, R22, UR26, RZ, P1, !PT ;  /* 0x0000001a16167c10 */ /* 0x000fe40008ffe4ff */
        /* <DEDUP_REMOVED lines=25> */
[----:B------:R-:W-:Y:S04]  /*2eaa0*/  STL [R1+0xdb0], R26 ;  /* 0x000db01a01007387 */ /* 0x000fe80000100800 */
[----:B------:R-:W-:Y:S04]  /*2eab0*/  STL [R1+0xda8], R27 ;  /* 0x000da81b01007387 */ /* 0x000fe80000100800 */
[----:B------:R-:W-:Y:S01]  /*2eac0*/  STL [R1+0xd7c], R28 ;  /* 0x000d7c1c01007387 */ /* 0x000fe20000100800 */
[----:B---3--:R-:W-:-:S03]  /*2ead0*/  IADD3 R30, P1, PT, R30, UR25, RZ ;  /* 0x000000191e1e7c10 */ /* 0x008fc6000ff3e0ff */
        /* <DEDUP_REMOVED lines=91> */
[----:B------:R-:W-:Y:S04]  /*2f090*/  STL [R1+0xd28], R28 ;  /* 0x000d281c01007387 */ /* 0x000fe80000100800 */
[----:B------:R-:W2:Y:S01]  /*2f0a0*/  LDL.LU R49, [R1+0xd10] ;  /* 0x000d100001317983 */ /* 0x000ea20000300800 */
[----:B----4-:R-:W-:-:S03]  /*2f0b0*/  IADD3.X R30, PT, PT, R30, UR26, RZ, P5, !PT ;  /* 0x0000001a1e1e7c10 */ /* 0x010fc6000affe4ff */
        /* <DEDUP_REMOVED lines=35> */
[----:B------:R-:W-:Y:S02]  /*2f2f0*/  IADD3.X R49, PT, PT, R49, UR26, RZ, P1, !PT ;  /* 0x0000001a31317c10 */ /* 0x000fe40008ffe4ff */
[----:B----4-:R-:W-:Y:S02]  /*2f300*/  IADD3 R50, P1, PT, R50, UR25, RZ ;  /* 0x0000001932327c10 */ /* 0x010fe4000ff3e0ff */
[----:B------:R-:W-:Y:S01]  /*2f310*/  IADD3.X R51, PT, PT, R51, UR26, RZ, P2, !PT ;  /* 0x0000001a33337c10 */ /* 0x000fe200097fe4ff */
[----:B0-----:R-:W4:Y:S04]  /*2f320*/  LDL.LU R60, [R1+0xca0] ;  /* 0x000ca000013c7983 */ /* 0x001f280000300800 */
[----:B------:R-:W-:Y:S04]  /*2f330*/  STL [R1+0xd10], R49 ;  /* 0x000d103101007387 */ /* 0x000fe80000100800 */
[----:B------:R-:W-:Y:S01]  /*2f340*/  STL [R1+0xce4], R50 ;  /* 0x000ce43201007387 */ /* 0x000fe20000100800 */
[----:B------:R-:W-:-:S02]  /*2f350*/  IADD3 R6, P2, PT, R6, UR25, RZ ;  /* 0x0000001906067c10 */ /* 0x000fc4000ff5e0ff */
[----:B------:R-:W-:Y:S02]  /*2f360*/  IADD3.X R7, PT, PT, R7, UR26, RZ, P3, !PT ;  /* 0x0000001a07077c10 */ /* 0x000fe40009ffe4ff */
[----:B------:R-:W-:Y:S02]  /*2f370*/  IADD3 R56, P3, PT, R56, UR25, RZ ;  /* 0x0000001938387c10 */ /* 0x000fe4000ff7e0ff */
[----:B------:R-:W-:Y:S01]  /*2f380*/  IADD3.X R57, PT, PT, R57, UR26, RZ, P4, !PT ;  /* 0x0000001a39397c10 */ /* 0x000fe2000a7fe4ff */
[----:B------:R-:W-:Y:S01]  /*2f390*/  STL [R1+0xd08], R51 ;  /* 0x000d083301007387 */ /* 0x000fe20000100800 */
[----:B------:R-:W-:-:S03]  /*2f3a0*/  IADD3.X R59, PT, PT, R59, UR26, RZ, P5, !PT ;  /* 0x0000001a3b3b7c10 */ /* 0x000fc6000affe4ff */
        /* <DEDUP_REMOVED lines=13> */
[----:B------:R-:W-:Y:S01]  /*2f480*/  STL [R1+0xce8], R2 ;  /* 0x000ce80201007387 */ /* 0x000fe20000100800 */
[----:B---3--:R-:W-:Y:S02]  /*2f490*/  IADD3 R5, P1, PT, R5, UR25, RZ ;  /* 0x0000001905057c10 */ /* 0x008fe4000ff3e0ff */
        /* <DEDUP_REMOVED lines=90> */
[----:B------:R-:W-:Y:S04]  /*2fa40*/  STL [R1+0xc4c], R59 ;  /* 0x000c4c3b01007387 */ /* 0x000fe80000100800 */
[----:B------:R-:W-:Y:S01]  /*2fa50*/  STL [R1+0xc44], R2 ;  /* 0x000c440201007387 */ /* 0x000fe20000100800 */
[----:B------:R-:W-:-:S02]  /*2fa60*/  IADD3.X R5, PT, PT, R5, UR26, RZ, P5, !PT ;  /* 0x0000001a05057c10 */ /* 0x000fc4000affe4ff */
        /* <DEDUP_REMOVED lines=26> */
[----:B------:R-:W-:Y:S04]  /*2fc10*/  STL [R1+0xc14], R26 ;  /* 0x000c141a01007387 */ /* 0x000fe80000100800 */
[----:B------:R-:W-:Y:S01]  /*2fc20*/  STL [R1+0xc0c], R27 ;  /* 0x000c0c1b01007387 */ /* 0x000fe20000100800 */
[----:B---3--:R-:W-:-:S03]  /*2fc30*/  IADD3.X R30, PT, PT, R30, UR26, RZ, P6, !PT ;  /* 0x0000001a1e1e7c10 */ /* 0x008fc6000b7fe4ff */
        /* <DEDUP_REMOVED lines=40> */
[----:B------:R-:W-:Y:S01]  /*2fec0*/  IADD3.X R51, PT, PT, R51, UR26, RZ, P3, !PT ;  /* 0x0000001a33337c10 */ /* 0x000fe20009ffe4ff */
[----:B------:R-:W-:Y:S01]  /*2fed0*/  STL [R1+0xc18], R49 ;  /* 0x000c183101007387 */ /* 0x000fe20000100800 */
[----:B------:R-:W-:Y:S02]  /*2fee0*/  IADD3 R6, P3, PT, R6, UR25, RZ ;  /* 0x0000001906067c10 */ /* 0x000fe4000ff7e0ff */
        /* <DEDUP_REMOVED lines=49> */
[----:B------:R-:W-:Y:S04]  /*30200*/  STL [R1+0xb8c], R28 ;  /* 0x000b8c1c01007387 */ /* 0x000fe80000100800 */
[----:B------:R-:W2:Y:S01]  /*30210*/  LDL.LU R49, [R1+0xb74] ;  /* 0x000b740001317983 */ /* 0x000ea20000300800 */
[----:B----4-:R-:W-:-:S03]  /*30220*/  IADD3 R30, P3, PT, R30, UR25, RZ ;  /* 0x000000191e1e7c10 */ /* 0x010fc6000ff7e0ff */
        /* <DEDUP_REMOVED lines=32> */
[----:B--2---:R-:W-:-:S02]  /*30430*/  IADD3.X R60, PT, PT, R60, UR26, RZ, P5, !PT ;  /* 0x0000001a3c3c7c10 */ /* 0x004fc4000affe4ff */
[----:B------:R-:W-:-:S03]  /*30440*/  IADD3 R49, P5, PT, R49, UR25, RZ ;  /* 0x0000001931317c10 */ /* 0x000fc6000ffbe0ff */
[----:B------:R0:W-:Y:S04]  /*30450*/  STL [R1+0xba0], R60 ;  /* 0x000ba03c01007387 */ /* 0x0001e80000100800 */
[----:B------:R-:W2:Y:S01]  /*30460*/  LDL.LU R30, [R1+0xb30] ;  /* 0x000b3000011e7983 */ /* 0x000ea20000300800 */
[----:B----4-:R-:W-:Y:S02]  /*30470*/  IADD3.X R50, PT, PT, R50, UR26, RZ, P6, !PT ;  /* 0x0000001a32327c10 */ /* 0x010fe4000b7fe4ff */
[----:B------:R-:W-:Y:S01]  /*30480*/  IADD3 R51, P6, PT, R51, UR25, RZ ;  /* 0x0000001933337c10 */ /* 0x000fe2000ffde0ff */
[----:B0-----:R-:W4:Y:S04]  /*30490*/  LDL.LU R60, [R1+0xb04] ;  /* 0x000b0400013c7983 */ /* 0x001f280000300800 */
[----:B------:R-:W-:Y:S04]  /*304a0*/  STL [R1+0xb74], R49 ;  /* 0x000b743101007387 */ /* 0x000fe80000100800 */
[----:B------:R-:W-:Y:S01]  /*304b0*/  STL [R1+0xb98], R50 ;  /* 0x000b983201007387 */ /* 0x000fe20000100800 */
[----:B------:R-:W-:-:S02]  /*304c0*/  IADD3.X R6, PT, PT, R6, UR26, RZ, P1, !PT ;  /* 0x0000001a06067c10 */ /* 0x000fc40008ffe4ff */
[----:B------:R-:W-:Y:S02]  /*304d0*/  IADD3 R7, P1, PT, R7, UR25, RZ ;  /* 0x0000001907077c10 */ /* 0x000fe4000ff3e0ff */
[----:B------:R-:W-:Y:S02]  /*304e0*/  IADD3.X R56, PT, PT, R56, UR26, RZ, P2, !PT ;  /* 0x0000001a38387c10 */ /* 0x000fe400097fe4ff */
[----:B------:R-:W-:Y:S01]  /*304f0*/  IADD3 R57, P2, PT, R57, UR25, RZ ;  /* 0x0000001939397c10 */ /* 0x000fe2000ff5e0ff */
[----:B------:R-:W-:Y:S04]  /*30500*/  STL [R1+0xb6c], R51 ;  /* 0x000b6c3301007387 */ /* 0x000fe80000100800 */
[----:B------:R-:W-:Y:S01]  /*30510*/  STL [R1+0xb90], R6 ;  /* 0x000b900601007387 */ /* 0x000fe20000100800 */
[----:B------:R-:W-:-:S03]  /*30520*/  IADD3.X R58, PT, PT, R58, UR26, RZ, P3, !PT ;  /* 0x0000001a3a3a7c10 */ /* 0x000fc60009ffe4ff */
[----:B------:R-:W-:Y:S01]  /*30530*/  STL [R1+0xb64], R7 ;  /* 0x000b640701007387 */ /* 0x000fe20000100800 */
[----:B------:R-:W-:-:S03]  /*30540*/  IADD3.X R61, PT, PT, R61, UR26, RZ, P4, !PT ;  /* 0x0000001a3d3d7c10 */ /* 0x000fc6000a7fe4ff */
        /* <DEDUP_REMOVED lines=95> */
[----:B------:R-:W-:Y:S01]  /*30b40*/  STL [R1+0xb08], R57 ;  /* 0x000b083901007387 */ /* 0x000fe20000100800 */
[----:B------:R-:W-:-:S03]  /*30b50*/  IADD3.X R2, PT, PT, R2, UR26, RZ, P2, !PT ;  /* 0x0000001a02027c10 */ /* 0x000fc600097fe4ff */
[----:B------:R0:W-:Y:S04]  /*30b60*/  STL [R1+0xad4], R60 ;  /* 0x000ad43c01007387 */ /* 0x0001e80000100800 */
[----:B------:R-:W-:Y:S01]  /*30b70*/  STL [R1+0xadc], R58 ;  /* 0x000adc3a01007387 */ /* 0x000fe20000100800 */
        /* <DEDUP_REMOVED lines=27> */
[----:B------:R1:W-:Y:S04]  /*30d30*/  STL [R1+0xaa4], R55 ;  /* 0x000aa43701007387 */ /* 0x0003e80000100800 */
[----:B0-----:R-:W4:Y:S01]  /*30d40*/  LDL.LU R61, [R1+0xaa8] ;  /* 0x000aa800013d7983 */ /* 0x001f220000300800 */
[----:B------:R-:W-:-:S02]  /*30d50*/  IADD3.X R27, PT, PT, R27, UR26, RZ, P3, !PT ;  /* 0x0000001a1b1b7c10 */ /* 0x000fc40009ffe4ff */
[----:B------:R-:W-:Y:S02]  /*30d60*/  IADD3 R28, P3, PT, R28, UR25, RZ ;  /* 0x000000191c1c7c10 */ /* 0x000fe4000ff7e0ff */
[----:B------:R-:W-:Y:S01]  /*30d70*/  IADD3.X R29, PT, PT, R29, UR26, RZ, P4, !PT ;  /* 0x0000001a1d1d7c10 */ /* 0x000fe2000a7fe4ff */
[----:B------:R0:W-:Y:S04]  /*30d80*/  STL [R1+0xac8], R26 ;  /* 0x000ac81a01007387 */ /* 0x0001e80000100800 */
[----:B------:R0:W-:Y:S04]  /*30d90*/  STL [R1+0xac0], R27 ;  /* 0x000ac01b01007387 */ /* 0x0001e80000100800 */
[----:B------:R0:W-:Y:S01]  /*30da0*/  STL [R1+0xa94], R28 ;  /* 0x000a941c01007387 */ /* 0x0001e20000100800 */
[----:B---3--:R-:W-:-:S03]  /*30db0*/  IADD3 R30, P4, PT, R30, UR25, RZ ;  /* 0x000000191e1e7c10 */ /* 0x008fc6000ff9e0ff */
[----:B------:R-:W3:Y:S04]  /*30dc0*/  LDL.LU R49, [R1+0xa7c] ;  /* 0x000a7c0001317983 */ /* 0x000ee80000300800 */
[----:B------:R0:W-:Y:S04]  /*30dd0*/  STL [R1+0xab8], R29 ;  /* 0x000ab81d01007387 */ /* 0x0001e80000100800 */
[----:B------:R-:W3:Y:S04]  /*30de0*/  LDL.LU R50, [R1+0xaa0] ;  /* 0x000aa00001327983 */ /* 0x000ee80000300800 */
[----:B------:R0:W-:Y:S04]  /*30df0*/  STL [R1+0xa8c], R30 ;  /* 0x000a8c1e01007387 */ /* 0x0001e80000100800 */
        /* <DEDUP_REMOVED lines=13> */
[----:B--2---:R-:W-:-:S05]  /*30ed0*/  IADD3 R60, P5, PT, R60, UR25, RZ ;  /* 0x000000193c3c7c10 */ /* 0x004fca000ffbe0ff */
        /* <DEDUP_REMOVED lines=8> */
[----:B-1----:R-:W3:Y:S04]  /*30f60*/  LDL.LU R55, [R1+0x1510] ;  /* 0x0015100001377983 */ /* 0x002ee80000300800 */
[----:B0-----:R-:W3:Y:S04]  /*30f70*/  LDL.LU R26, [R1+0xa50] ;  /* 0x000a5000011a7983 */ /* 0x001ee80000300800 */
[----:B------:R-:W3:Y:S04]  /*30f80*/  LDL.LU R27, [R1+0x150c] ;  /* 0x00150c00011b7983 */ /* 0x000ee80000300800 */
[----:B------:R-:W3:Y:S04]  /*30f90*/  LDL.LU R28, [R1+0xa48] ;  /* 0x000a4800011c7983 */ /* 0x000ee80000300800 */
[----:B------:R-:W3:Y:S04]  /*30fa0*/  LDL.LU R29, [R1+0x1508] ;  /* 0x00150800011d7983 */ /* 0x000ee80000300800 */
[----:B------:R-:W3:Y:S04]  /*30fb0*/  LDL.LU R30, [R1+0xa40] ;  /* 0x000a4000011e7983 */ /* 0x000ee80000300800 */
[----:B------:R-:W3:Y:S01]  /*30fc0*/  LDL.LU R31, [R1+0x1504] ;  /* 0x00150400011f7983 */ /* 0x000ee20000300800 */
[----:B----4-:R-:W-:-:S05]  /*30fd0*/  IADD3.X R61, PT, PT, R61, UR26, RZ, P6, !PT ;  /* 0x0000001a3d3d7c10 */ /* 0x010fca000b7fe4ff */
[----:B------:R0:W-:Y:S04]  /*30fe0*/  STL [R1+0xaa8], R61 ;  /* 0x000aa83d01007387 */ /* 0x0001e80000100800 */
[----:B--2---:R-:W2:Y:S04]  /*30ff0*/  LDL.LU R60, [R1+0xa3c] ;  /* 0x000a3c00013c7983 */ /* 0x004ea80000300800 */
        /* <DEDUP_REMOVED lines=12> */
[----:B------:R-:W-:Y:S04]  /*310c0*/  STL [R1+0xa98], R6 ;  /* 0x000a980601007387 */ /* 0x000fe80000100800 */
[----:B------:R-:W-:Y:S04]  /*310d0*/  STL [R1+0xa6c], R7 ;  /* 0x000a6c0701007387 */ /* 0x000fe80000100800 */
[----:B------:R-:W-:Y:S04]  /*310e0*/  STL [R1+0xa90], R56 ;  /* 0x000a903801007387 */ /* 0x000fe80000100800 */
[----:B------:R-:W-:Y:S04]  /*310f0*/  STL [R1+0xa64], R57 ;  /* 0x000a643901007387 */ /* 0x000fe80000100800 */
[----:B------:R0:W-:Y:S02]  /*31100*/  STL [R1+0xa80], R5 ;  /* 0x000a800501007387 */ /* 0x0001e40000100800 */
[----:B0-----:R-:W0:Y:S01]  /*31110*/  LDC R5, c[0x0][0x3ac] ;  /* 0x0000eb00ff057b82 */ /* 0x001e220000000800 */
[----:B------:R-:W-:-:S02]  /*31120*/  IADD3.X R58, PT, PT, R58, UR26, RZ, P4, !PT ;  /* 0x0000001a3a3a7c10 */ /* 0x000fc4000a7fe4ff */
[----:B------:R-:W-:Y:S02]  /*31130*/  IADD3 R59, P4, PT, R59, UR25, RZ ;  /* 0x000000193b3b7c10 */ /* 0x000fe4000ff9e0ff */
[----:B------:R-:W-:Y:S01]  /*31140*/  IADD3.X R3, PT, PT, R3, UR26, RZ, P6, !PT ;  /* 0x0000001a03037c10 */ /* 0x000fe2000b7fe4ff */
[----:B------:R-:W-:Y:S04]  /*31150*/  STL [R1+0xa88], R58 ;  /* 0x000a883a01007387 */ /* 0x000fe80000100800 */
[----:B------:R-:W-:Y:S04]  /*31160*/  STL [R1+0xa5c], R59 ;  /* 0x000a5c3b01007387 */ /* 0x000fe80000100800 */
[----:B------:R0:W-:Y:S01]  /*31170*/  STL [R1+0xa78], R3 ;  /* 0x000a780301007387 */ /* 0x0001e20000100800 */
[----:B------:R-:W-:-:S02]  /*31180*/  IADD3 R2, P5, PT, R2, UR25, RZ ;  /* 0x0000001902027c10 */ /* 0x000fc4000ffbe0ff */
[----:B------:R-:W-:-:S03]  /*31190*/  IADD3 R4, P6, PT, R4, UR25, RZ ;  /* 0x0000001904047c10 */ /* 0x000fc6000ffde0ff */
[----:B------:R1:W-:Y:S04]  /*311a0*/  STL [R1+0xa54], R2 ;  /* 0x000a540201007387 */ /* 0x0003e80000100800 */
[----:B------:R3:W-:Y:S01]  /*311b0*/  STL [R1+0xa4c], R4 ;  /* 0x000a4c0401007387 */ /* 0x0007e20000100800 */
[----:B0-----:R-:W-:-:S05]  /*311c0*/  IMAD.SHL.U32 R3, R5, 0x40, RZ ;  /* 0x0000004005037824 */ /* 0x001fca00078e00ff */
[----:B-1----:R-:W-:Y:S02]  /*311d0*/  SHF.R.S32.HI R2, RZ, 0x1f, R3 ;  /* 0x0000001fff027819 */ /* 0x002fe40000011403 */
[----:B------:R-:W-:Y:S02]  /*311e0*/  IADD3.X R22, PT, PT, R22, UR26, RZ, P1, !PT ;  /* 0x0000001a16167c10 */ /* 0x000fe40008ffe4ff */
[----:B------:R-:W-:Y:S02]  /*311f0*/  IADD3 R23, P1, PT, R23, UR25, RZ ;  /* 0x0000001917177c10 */ /* 0x000fe4000ff3e0ff */
[----:B------:R-:W-:Y:S02]  /*31200*/  IADD3.X R24, PT, PT, R24, UR26, RZ, P2, !PT ;  /* 0x0000001a18187c10 */ /* 0x000fe400097fe4ff */
[C---:B------:R-:W-:Y:S02]  /*31210*/  IADD3 R25, P2, PT, R3.reuse, R25, RZ ;  /* 0x0000001903197210 */ /* 0x040fe40007f5e0ff */
[----:B------:R-:W-:Y:S01]  /*31220*/  IADD3.X R52, PT, PT, R52, UR26, RZ, P3, !PT ;  /* 0x0000001a34347c10 */ /* 0x000fe20009ffe4ff */
[----:B------:R0:W-:Y:S01]  /*31230*/  STL [R1+0xa70], R22 ;  /* 0x000a701601007387 */ /* 0x0001e20000100800 */
[----:B------:R-:W-:-:S03]  /*31240*/  IADD3 R53, P3, PT, R3, R53, RZ ;  /* 0x0000003503357210 */ /* 0x000fc60007f7e0ff */
[----:B------:R1:W-:Y:S01]  /*31250*/  STL [R1+0xa44], R23 ;  /* 0x000a441701007387 */ /* 0x0003e20000100800 */
[----:B------:R-:W-:-:S03]  /*31260*/  IADD3.X R54, PT, PT, R54, UR26, RZ, P4, !PT ;  /* 0x0000001a36367c10 */ /* 0x000fc6000a7fe4ff */
        /* <DEDUP_REMOVED lines=12> */
[----:B------:R0:W-:Y:S04]  /*31330*/  STL [R1+0xa50], R26 ;  /* 0x000a501a01007387 */ /* 0x0001e80000100800 */
[----:B------:R0:W-:Y:S01]  /*31340*/  STL [R1+0x150c], R27 ;  /* 0x00150c1b01007387 */ /* 0x0001e20000100800 */
[----:B------:R-:W-:-:S03]  /*31350*/  IADD3 R31, P1, PT, R3, R31, RZ ;  /* 0x0000001f031f7210 */ /* 0x000fc60007f3e0ff */
[----:B------:R0:W-:Y:S04]  /*31360*/  STL [R1+0xa48], R28 ;  /* 0x000a481c01007387 */ /* 0x0001e80000100800 */
[----:B------:R0:W-:Y:S04]  /*31370*/  STL [R1+0x1508], R29 ;  /* 0x0015081d01007387 */ /* 0x0001e80000100800 */
[----:B------:R0:W-:Y:S04]  /*31380*/  STL [R1+0xa40], R30 ;  /* 0x000a401e01007387 */ /* 0x0001e80000100800 */
[----:B------:R-:W3:Y:S04]  /*31390*/  LDL.LU R47, [R1+0x1220] ;  /* 0x00122000012f7983 */ /* 0x000ee80000300800 */
[----:B------:R0:W-:Y:S04]  /*313a0*/  STL [R1+0x1504], R31 ;  /* 0x0015041f01007387 */ /* 0x0001e80000100800 */
[----:B------:R-:W3:Y:S01]  /*313b0*/  LDL.LU R20, [R1+0x14fc] ;  /* 0x0014fc0001147983 */ /* 0x000ee20000300800 */
[----:B--2---:R-:W-:-:S05]  /*313c0*/  IMAD.X R60, R2, 0x1, R60, P2 ;  /* 0x00000001023c7824 */ /* 0x004fca00010e063c */
[----:B------:R2:W-:Y:S04]  /*313d0*/  STL [R1+0xa3c], R60 ;  /* 0x000a3c3c01007387 */ /* 0x0005e80000100800 */
[----:B------:R-:W3:Y:S01]  /*313e0*/  LDL.LU R21, [R1+0x1230] ;  /* 0x0012300001157983 */ /* 0x000ee20000300800 */
[----:B----4-:R-:W-:-:S05]  /*313f0*/  IADD3 R61, P2, PT, R3, R61, RZ ;  /* 0x0000003d033d7210 */ /* 0x010fca0007f5e0ff */
        /* <DEDUP_REMOVED lines=11> */
[----:B---3--:R-:W3:Y:S04]  /*314b0*/  LDL.LU R4, [R1+0x14cc] ;  /* 0x0014cc0001047983 */ /* 0x008ee80000300800 */
[----:B------:R-:W3:Y:S04]  /*314c0*/  LDL.LU R5, [R1+0x14f0] ;  /* 0x0014f00001057983 */ /* 0x000ee80000300800 */
[----:B0-----:R-:W3:Y:S04]  /*314d0*/  LDL.LU R22, [R1+0x14c4] ;  /* 0x0014c40001167983 */ /* 0x001ee80000300800 */
        /* <DEDUP_REMOVED lines=13> */
[----:B--2---:R-:W2:Y:S04]  /*315b0*/  LDL.LU R60, [R1+0x148c] ;  /* 0x00148c00013c7983 */ /* 0x004ea80000300800 */
[----:B----4-:R-:W4:Y:S01]  /*315c0*/  LDL.LU R61, [R1+0x14b0] ;  /* 0x0014b000013d7983 */ /* 0x010f220000300800 */
[----:B------:R-:W-:Y:S01]  /*315d0*/  IMAD.X R47, R2, 0x1, R47, P3 ;  /* 0x00000001022f7824 */ /* 0x000fe200018e062f */
[----:B------:R-:W-:-:S04]  /*315e0*/  IADD3 R20, P3, PT, R3, R20, RZ ;  /* 0x0000001403147210 */ /* 0x000fc80007f7e0ff */
[----:B------:R0:W-:Y:S04]  /*315f0*/  STL [R1+0x1220], R47 ;  /* 0x0012202f01007387 */ /* 0x0001e80000100800 */
[----:B------:R1:W-:Y:S01]  /*31600*/  STL [R1+0x14fc], R20 ;  /* 0x0014fc1401007387 */ /* 0x0003e20000100800 */
[----:B------:R-:W-:-:S05]  /*31610*/  IMAD.X R21, R2, 0x1, R21, P4 ;  /* 0x0000000102157824 */ /* 0x000fca00020e0615 */
[----:B------:R0:W-:Y:S01]  /*31620*/  STL [R1+0x1230], R21 ;  /* 0x0012301501007387 */ /* 0x0001e20000100800 */
[C---:B------:R-:W-:Y:S01]  /*31630*/  IADD3 R48, P4, PT, R3.reuse, R48, RZ ;  /* 0x0000003003307210 */ /* 0x040fe20007f9e0ff */
[C---:B------:R-:W-:Y:S01]  /*31640*/  IMAD.X R49, R2.reuse, 0x1, R49, P5 ;  /* 0x0000000102317824 */ /* 0x040fe200028e0631 */
[C---:B------:R-:W-:Y:S01]  /*31650*/  IADD3 R50, P5, PT, R3.reuse, R50, RZ ;  /* 0x0000003203327210 */ /* 0x040fe20007fbe0ff */
[C---:B------:R-:W-:Y:S01]  /*31660*/  IMAD.X R51, R2.reuse, 0x1, R51, P6 ;  /* 0x0000000102337824 */ /* 0x040fe200030e0633 */
[----:B------:R-:W-:Y:S01]  /*31670*/  IADD3 R6, P6, PT, R3, R6, RZ ;  /* 0x0000000603067210 */ /* 0x000fe20007fde0ff */
[----:B------:R0:W-:Y:S01]  /*31680*/  STL [R1+0x14f4], R48 ;  /* 0x0014f43001007387 */ /* 0x0001e20000100800 */
[----:B------:R-:W-:-:S03]  /*31690*/  IMAD.X R7, R2, 0x1, R7, P1 ;  /* 0x0000000102077824 */ /* 0x000fc600008e0607 */
[----:B------:R0:W-:Y:S01]  /*316a0*/  STL [R1+0x122c], R49 ;  /* 0x00122c3101007387 */ /* 0x0001e20000100800 */
[----:B------:R-:W-:-:S03]  /*316b0*/  IADD3 R56, P1, PT, R3, R56, RZ ;  /* 0x0000003803387210 */ /* 0x000fc60007f3e0ff */
[----:B------:R0:W-:Y:S01]  /*316c0*/  STL [R1+0x14ec], R50 ;  /* 0x0014ec3201007387 */ /* 0x0001e20000100800 */
[----:B------:R-:W-:-:S03]  /*316d0*/  IMAD.X R57, R2, 0x1, R57, P2 ;  /* 0x0000000102397824 */ /* 0x000fc600010e0639 */
[----:B------:R0:W-:Y:S01]  /*316e0*/  STL [R1+0x1228], R51 ;  /* 0x0012283301007387 */ /* 0x0001e20000100800 */
[----:B------:R-:W-:-:S03]  /*316f0*/  IADD3 R58, P2, PT, R3, R58, RZ ;  /* 0x0000003a033a7210 */ /* 0x000fc60007f5e0ff */
[----:B------:R0:W-:Y:S01]  /*31700*/  STL [R1+0x14e4], R6 ;  /* 0x0014e40601007387 */ /* 0x0001e20000100800 */
[----:B------:R-:W-:-:S03]  /*31710*/  IMAD.X R59, R2, 0x1, R59, P3 ;  /* 0x00000001023b7824 */ /* 0x000fc600018e063b */
[----:B------:R0:W-:Y:S01]  /*31720*/  STL [R1+0x1224], R7 ;  /* 0x0012240701007387 */ /* 0x0001e20000100800 */
[----:B---3--:R-:W-:-:S03]  /*31730*/  IADD3 R4, P3, PT, R3, R4, RZ ;  /* 0x0000000403047210 */ /* 0x008fc60007f7e0ff */
        /* <DEDUP_REMOVED lines=28> */
[----:B------:R0:W-:Y:S04]  /*31900*/  STL [R1+0x14a4], R26 ;  /* 0x0014a41a01007387 */ /* 0x0001e80000100800 */
[----:B------:R0:W-:Y:S01]  /*31910*/  STL [R1+0x14c8], R27 ;  /* 0x0014c81b01007387 */ /* 0x0001e20000100800 */
[----:B------:R-:W-:-:S03]  /*31920*/  IMAD.X R31, R2, 0x1, R31, P5 ;  /* 0x00000001021f7824 */ /* 0x000fc600028e061f */
[----:B------:R0:W-:Y:S01]  /*31930*/  STL [R1+0x149c], R28 ;  /* 0x00149c1c01007387 */ /* 0x0001e20000100800 */
[----:B--2---:R-:W-:-:S03]  /*31940*/  IADD3 R60, P5, PT, R3, R60, RZ ;  /* 0x0000003c033c7210 */ /* 0x004fc60007fbe0ff */
[----:B------:R2:W-:Y:S04]  /*31950*/  STL [R1+0x14c0], R29 ;  /* 0x0014c01d01007387 */ /* 0x0005e80000100800 */
[----:B------:R1:W-:Y:S01]  /*31960*/  STL [R1+0x1494], R30 ;  /* 0x0014941e01007387 */ /* 0x0003e20000100800 */
[----:B----4-:R-:W-:-:S03]  /*31970*/  IMAD.X R61, R2, 0x1, R61, P6 ;  /* 0x00000001023d7824 */ /* 0x010fc600030e063d */
[----:B0-----:R-:W4:Y:S04]  /*31980*/  LDL.LU R47, [R1+0x1484] ;  /* 0x00148400012f7983 */ /* 0x001f280000300800 */
[----:B------:R0:W-:Y:S04]  /*31990*/  STL [R1+0x14b8], R31 ;  /* 0x0014b81f01007387 */ /* 0x0001e80000100800 */
[----:B-1----:R-:W4:Y:S04]  /*319a0*/  LDL.LU R20, [R1+0x14a8] ;  /* 0x0014a80001147983 */ /* 0x002f280000300800 */
[----:B------:R1:W-:Y:S04]  /*319b0*/  STL [R1+0x148c], R60 ;  /* 0x00148c3c01007387 */ /* 0x0003e80000100800 */
[----:B------:R-:W4:Y:S04]  /*319c0*/  LDL.LU R21, [R1+0x147c] ;  /* 0x00147c0001157983 */ /* 0x000f280000300800 */
[----:B------:R0:W-:Y:S04]  /*319d0*/  STL [R1+0x14b0], R61 ;  /* 0x0014b03d01007387 */ /* 0x0001e80000100800 */
[----:B------:R-:W4:Y:S04]  /*319e0*/  LDL.LU R48, [R1+0x14a0] ;  /* 0x0014a00001307983 */ /* 0x000f280000300800 */
        /* <DEDUP_REMOVED lines=23> */
[----:B------:R-:W2:Y:S04]  /*31b60*/  LDL.LU R30, [R1+0x1440] ;  /* 0x00144000011e7983 */ /* 0x000ea80000300800 */
[----:B0-----:R-:W2:Y:S04]  /*31b70*/  LDL.LU R31, [R1+0x1414] ;  /* 0x00141400011f7983 */ /* 0x001ea80000300800 */
[----:B-1----:R-:W2:Y:S04]  /*31b80*/  LDL.LU R60, [R1+0x1438] ;  /* 0x00143800013c7983 */ /* 0x002ea80000300800 */
[----:B------:R-:W2:Y:S01]  /*31b90*/  LDL.LU R61, [R1+0x140c] ;  /* 0x00140c00013d7983 */ /* 0x000ea20000300800 */
[C---:B----4-:R-:W-:Y:S01]  /*31ba0*/  IADD3 R47, P6, PT, R3.reuse, R47, RZ ;  /* 0x0000002f032f7210 */ /* 0x050fe20007fde0ff */
        /* <DEDUP_REMOVED lines=13> */
[----:B---3--:R-:W-:-:S03]  /*31c80*/  IMAD.X R56, R2, 0x1, R56, P5 ;  /* 0x0000000102387824 */ /* 0x008fc600028e0638 */
        /* <DEDUP_REMOVED lines=33> */
[----:B--2---:R-:W-:-:S03]  /*31ea0*/  IADD3 R29, P1, PT, R3, R29, RZ ;  /* 0x0000001d031d7210 */ /* 0x004fc60007f3e0ff */
[----:B------:R2:W-:Y:S01]  /*31eb0*/  STL [R1+0x142c], R55 ;  /* 0x00142c3701007387 */ /* 0x0005e20000100800 */
[----:B------:R-:W-:-:S03]  /*31ec0*/  IMAD.X R30, R2, 0x1, R30, P2 ;  /* 0x00000001021e7824 */ /* 0x000fc600010e061e */
[----:B------:R0:W-:Y:S04]  /*31ed0*/  STL [R1+0x1450], R26 ;  /* 0x0014501a01007387 */ /* 0x0001e80000100800 */
[----:B------:R0:W-:Y:S01]  /*31ee0*/  STL [R1+0x1424], R27 ;  /* 0x0014241b01007387 */ /* 0x0001e20000100800 */
[----:B------:R-:W-:-:S03]  /*31ef0*/  IADD3 R31, P2, PT, R3, R31, RZ ;  /* 0x0000001f031f7210 */ /* 0x000fc60007f5e0ff */
[----:B------:R0:W-:Y:S01]  /*31f00*/  STL [R1+0x1448], R28 ;  /* 0x0014481c01007387 */ /* 0x0001e20000100800 */
[----:B------:R-:W-:-:S03]  /*31f10*/  IMAD.X R60, R2, 0x1, R60, P3 ;  /* 0x00000001023c7824 */ /* 0x000fc600018e063c */
[----:B------:R1:W-:Y:S04]  /*31f20*/  STL [R1+0x141c], R29 ;  /* 0x00141c1d01007387 */ /* 0x0003e80000100800 */
[----:B------:R1:W-:Y:S01]  /*31f30*/  STL [R1+0x1440], R30 ;  /* 0x0014401e01007387 */ /* 0x0003e20000100800 */
[----:B------:R-:W-:-:S03]  /*31f40*/  IADD3 R61, P3, PT, R3, R61, RZ ;  /* 0x0000003d033d7210 */ /* 0x000fc60007f7e0ff */
[----:B0-----:R-:W2:Y:S04]  /*31f50*/  LDL.LU R47, [R1+0x1430] ;  /* 0x00143000012f7983 */ /* 0x001ea80000300800 */
[----:B------:R0:W-:Y:S04]  /*31f60*/  STL [R1+0x1414], R31 ;  /* 0x0014141f01007387 */ /* 0x0001e80000100800 */
[----:B-1----:R-:W2:Y:S04]  /*31f70*/  LDL.LU R20, [R1+0x1404] ;  /* 0x0014040001147983 */ /* 0x002ea80000300800 */
[----:B------:R1:W-:Y:S04]  /*31f80*/  STL [R1+0x1438], R60 ;  /* 0x0014383c01007387 */ /* 0x0003e80000100800 */
[----:B----4-:R-:W4:Y:S04]  /*31f90*/  LDL.LU R21, [R1+0x1428] ;  /* 0x0014280001157983 */ /* 0x010f280000300800 */
[----:B------:R0:W-:Y:S04]  /*31fa0*/  STL [R1+0x140c], R61 ;  /* 0x00140c3d01007387 */ /* 0x0001e80000100800 */
        /* <DEDUP_REMOVED lines=24> */
[----:B------:R-:W2:Y:S04]  /*32130*/  LDL.LU R30, [R1+0x139c] ;  /* 0x00139c00011e7983 */ /* 0x000ea80000300800 */
[----:B0-----:R-:W2:Y:S04]  /*32140*/  LDL.LU R31, [R1+0x13c0] ;  /* 0x0013c000011f7983 */ /* 0x001ea80000300800 */
[----:B-1----:R-:W2:Y:S04]  /*32150*/  LDL.LU R60, [R1+0x1394] ;  /* 0x00139400013c7983 */ /* 0x002ea80000300800 */
[----:B------:R-:W2:Y:S01]  /*32160*/  LDL.LU R61, [R1+0x13b8] ;  /* 0x0013b800013d7983 */ /* 0x000ea20000300800 */
[C---:B------:R-:W-:Y:S01]  /*32170*/  IMAD.X R47, R2.reuse, 0x1, R47, P4 ;  /* 0x00000001022f7824 */ /* 0x040fe200020e062f */
[C---:B------:R-:W-:Y:S01]  /*32180*/  IADD3 R20, P4, PT, R3.reuse, R20, RZ ;  /* 0x0000001403147210 */ /* 0x040fe20007f9e0ff */
[C---:B----4-:R-:W-:Y:S01]  /*32190*/  IMAD.X R21, R2.reuse, 0x1, R21, P5 ;  /* 0x0000000102157824 */ /* 0x050fe200028e0615 */
[C---:B------:R-:W-:Y:S01]  /*321a0*/  IADD3 R48, P5, PT, R3.reuse, R48, RZ ;  /* 0x0000003003307210 */ /* 0x040fe20007fbe0ff */
[----:B------:R-:W-:Y:S01]  /*321b0*/  IMAD.X R49, R2, 0x1, R49, P6 ;  /* 0x0000000102317824 */ /* 0x000fe200030e0631 */
        /* <DEDUP_REMOVED lines=35> */
[----:B--2---:R-:W-:-:S03]  /*323f0*/  IMAD.X R55, R2, 0x1, R55, P3 ;  /* 0x0000000102377824 */ /* 0x004fc600018e0637 */
        /* <DEDUP_REMOVED lines=14> */
[----:B------:R-:W-:-:S03]  /*324e0*/  IADD3 R60, P6, PT, R3, R60, RZ ;  /* 0x0000003c033c7210 */ /* 0x000fc60007fde0ff */
[----:B------:R1:W-:Y:S04]  /*324f0*/  STL [R1+0x13c8], R29 ;  /* 0x0013c81d01007387 */ /* 0x0003e80000100800 */
[----:B------:R1:W-:Y:S01]  /*32500*/  STL [R1+0x139c], R30 ;  /* 0x00139c1e01007387 */ /* 0x0003e20000100800 */
[----:B------:R-:W-:-:S03]  /*32510*/  IMAD.X R61, R2, 0x1, R61, P1 ;  /* 0x00000001023d7824 */ /* 0x000fc600008e063d */
[----:B0-----:R-:W2:Y:S04]  /*32520*/  LDL.LU R47, [R1+0x138c] ;  /* 0x00138c00012f7983 */ /* 0x001ea80000300800 */
[----:B------:R0:W-:Y:S04]  /*32530*/  STL [R1+0x13c0], R31 ;  /* 0x0013c01f01007387 */ /* 0x0001e80000100800 */
[----:B-1----:R-:W2:Y:S04]  /*32540*/  LDL.LU R20, [R1+0x13b0] ;  /* 0x0013b00001147983 */ /* 0x002ea80000300800 */
[----:B------:R1:W-:Y:S04]  /*32550*/  STL [R1+0x1394], R60 ;  /* 0x0013943c01007387 */ /* 0x0003e80000100800 */
[----:B---3--:R-:W3:Y:S04]  /*32560*/  LDL.LU R21, [R1+0x1384] ;  /* 0x0013840001157983 */ /* 0x008ee80000300800 */
[----:B------:R0:W-:Y:S04]  /*32570*/  STL [R1+0x13b8], R61 ;  /* 0x0013b83d01007387 */ /* 0x0001e80000100800 */
[----:B----4-:R-:W4:Y:S04]  /*32580*/  LDL.LU R48, [R1+0x13a8] ;  /* 0x0013a80001307983 */ /* 0x010f280000300800 */
        /* <DEDUP_REMOVED lines=27> */
[C---:B------:R-:W-:Y:S01]  /*32740*/  IADD3 R47, P1, PT, R3.reuse, R47, RZ ;  /* 0x0000002f032f7210 */ /* 0x040fe20007f3e0ff */
[C---:B------:R-:W-:Y:S01]  /*32750*/  IMAD.X R20, R2.reuse, 0x1, R20, P2 ;  /* 0x0000000102147824 */ /* 0x040fe200010e0614 */
[C---:B---3--:R-:W-:Y:S01]  /*32760*/  IADD3 R21, P2, PT, R3.reuse, R21, RZ ;  /* 0x0000001503157210 */ /* 0x048fe20007f5e0ff */
[C---:B----4-:R-:W-:Y:S01]  /*32770*/  IMAD.X R48, R2.reuse, 0x1, R48, P3 ;  /* 0x0000000102307824 */ /* 0x050fe200018e0630 */
        /* <DEDUP_REMOVED lines=91> */
[C---:B---3--:R-:W-:Y:S01]  /*32d30*/  IMAD.X R21, R2.reuse, 0x1, R21, P6 ;  /* 0x0000000102157824 */ /* 0x048fe200030e0615 */
[C---:B----4-:R-:W-:Y:S01]  /*32d40*/  IADD3 R48, P6, PT, R3.reuse, R48, RZ ;  /* 0x0000003003307210 */ /* 0x050fe20007fde0ff */
[----:B------:R-:W-:Y:S01]  /*32d50*/  IMAD.X R49, R2, 0x1, R49, P1 ;  /* 0x0000000102317824 */ /* 0x000fe200008e0631 */
        /* <DEDUP_REMOVED lines=240> */
[----:B0-----:R-:W4:Y:S04]  /*33c60*/  LDL.LU R47, [R1+0x15dc] ;  /* 0x0015dc00012f7983 */ /* 0x001f280000300800 */
[----:B------:R0:W-:Y:S04]  /*33c70*/  STL [R1+0x1570], R31 ;  /* 0x0015701f01007387 */ /* 0x0001e80000100800 */
[----:B-1----:R-:W4:Y:S04]  /*33c80*/  LDL.LU R20, [R1+0x1580] ;  /* 0x0015800001147983 */ /* 0x002f280000300800 */
[----:B------:R1:W-:Y:S04]  /*33c90*/  STL [R1+0x15c8], R60 ;  /* 0x0015c83c01007387 */ /* 0x0003e80000100800 */
[----:B--2---:R-:W2:Y:S04]  /*33ca0*/  LDL.LU R21, [R1+0x15d8] ;  /* 0x0015d80001157983 */ /* 0x004ea80000300800 */
[----:B------:R0:W-:Y:S04]  /*33cb0*/  STL [R1+0x156c], R61 ;  /* 0x00156c3d01007387 */ /* 0x0001e80000100800 */
[----:B---3--:R-:W3:Y:S04]  /*33cc0*/  LDL.LU R48, [R1+0x157c] ;  /* 0x00157c0001307983 */ /* 0x008ee80000300800 */
        /* <DEDUP_REMOVED lines=25> */
[----:B-1----:R-:W4:Y:S04]  /*33e60*/  LDL.LU R60, [R1+0x1604] ;  /* 0x00160400013c7983 */ /* 0x002f280000300800 */
[----:B------:R-:W4:Y:S01]  /*33e70*/  LDL.LU R61, [R1+0x1600] ;  /* 0x00160000013d7983 */ /* 0x000f220000300800 */
[C---:B------:R-:W-:Y:S01]  /*33e80*/  IADD3 R47, P3, PT, R3.reuse, R47, RZ ;  /* 0x0000002f032f7210 */ /* 0x040fe20007f7e0ff */
[C---:B------:R-:W-:Y:S01]  /*33e90*/  IMAD.X R20, R2.reuse, 0x1, R20, P4 ;  /* 0x0000000102147824 */ /* 0x040fe200020e0614 */
[C---:B--2---:R-:W-:Y:S01]  /*33ea0*/  IADD3 R21, P4, PT, R3.reuse, R21, RZ ;  /* 0x0000001503157210 */ /* 0x044fe20007f9e0ff */
[C---:B---3--:R-:W-:Y:S01]  /*33eb0*/  IMAD.X R48, R2.reuse, 0x1, R48, P5 ;  /* 0x0000000102307824 */ /* 0x048fe200028e0630 */
[----:B----4-:R-:W-:Y:S01]  /*33ec0*/  IADD3 R49, P5, PT, R3, R49, RZ ;  /* 0x0000003103317210 */ /* 0x010fe20007fbe0ff */
        /* <DEDUP_REMOVED lines=35> */
[C---:B------:R-:W-:Y:S01]  /*34100*/  IADD3 R55, P2, PT, R3.reuse, R55, RZ ;  /* 0x0000003703377210 */ /* 0x040fe20007f5e0ff */
[----:B------:R-:W-:Y:S02]  /*34110*/  IMAD.X R26, R2, 0x1, R26, P3 ;  /* 0x00000001021a7824 */ /* 0x000fe400018e061a */
[----:B------:R1:W-:Y:S01]  /*34120*/  STL [R1+0x1610], R25 ;  /* 0x0016101901007387 */ /* 0x0003e20000100800 */
[----:B------:R-:W-:-:S03]  /*34130*/  IADD3 R27, P3, PT, R3, R27, RZ ;  /* 0x0000001b031b7210 */ /* 0x000fc60007f7e0ff */
[----:B------:R1:W-:Y:S04]  /*34140*/  STL [R1+0x15c0], R52 ;  /* 0x0015c03401007387 */ /* 0x0003e80000100800 */
[----:B------:R1:W-:Y:S01]  /*34150*/  STL [R1+0x161c], R53 ;  /* 0x00161c3501007387 */ /* 0x0003e20000100800 */
[----:B------:R-:W-:-:S03]  /*34160*/  IMAD.X R28, R2, 0x1, R28, P4 ;  /* 0x00000001021c7824 */ /* 0x000fc600020e061c */
        /* <DEDUP_REMOVED lines=10> */
[----:B------:R1:W-:Y:S04]  /*34210*/  STL [R1+0x15e0], R29 ;  /* 0x0015e01d01007387 */ /* 0x0003e80000100800 */
[----:B------:R1:W-:Y:S04]  /*34220*/  STL [R1+0x15f4], R30 ;  /* 0x0015f41e01007387 */ /* 0x0003e80000100800 */
[----:B------:R1:W-:Y:S04]  /*34230*/  STL [R1+0x1600], R61 ;  /* 0x0016003d01007387 */ /* 0x0003e80000100800 */
[----:B------:R1:W-:Y:S04]  /*34240*/  STL [R1+0x15f0], R31 ;  /* 0x0015f01f01007387 */ /* 0x0003e80000100800 */
[----:B------:R1:W-:Y:S01]  /*34250*/  STL [R1+0x1604], R60 ;  /* 0x0016043c01007387 */ /* 0x0003e20000100800 */
[----:B------:R-:W-:Y:S05]  /*34260*/  @P0 BRA `(.L_x_1) ;  /* 0xfffffda400680947 */ /* 0x000fea000383ffff */
.L_x_0:
[----:B------:R-:W2:Y:S01]  /*34270*/  LDL.LU R41, [R1+0x3d0] ;  /* 0x0003d00001297983 */ /* 0x000ea20000300800 */
[----:B------:R-:W3:Y:S03]  /*34280*/  LDCU.64 UR24, c[0x0][0x398] ;  /* 0x00007300ff1877ac */ /* 0x000ee60008000a00 */
[----:B------:R-:W2:Y:S01]  /*34290*/  LDL.LU R40, [R1+0x3d4] ;  /* 0x0003d40001287983 */ /* 0x000ea20000300800 */
[----:B------:R-:W4:Y:S03]  /*342a0*/  LDCU.64 UR12, c[0x0][0x398] ;  /* 0x00007300ff0c77ac */ /* 0x000f260008000a00 */
[----:B------:R-:W3:Y:S01]  /*342b0*/  LDL.LU R39, [R1+0x3d8] ;  /* 0x0003d80001277983 */ /* 0x000ee20000300800 */
[----:B------:R-:W0:Y:S01]  /*342c0*/  S2UR UR5, SR_CgaCtaId ;  /* 0x00000000000579c3 */ /* 0x000e220000008800 */
[----:B------:R-:W-:Y:S01]  /*342d0*/  UMOV UR4, 0x400 ;  /* 0x0000040000047882 */ /* 0x000fe20000000000 */
[----:B------:R-:W1:Y:S01]  /*342e0*/  LDCU.64 UR6, c[0x0][0x390] ;  /* 0x00007200ff0677ac */ /* 0x000e620008000a00 */
[----:B------:R-:W3:Y:S01]  /*342f0*/  LDL.LU R34, [R1+0x3dc] ;  /* 0x0003dc0001227983 */ /* 0x000ee20000300800 */
[----:B------:R-:W0:Y:S03]  /*34300*/  LDCU UR8, c[0x0][0x3b4] ;  /* 0x00007680ff0877ac */ /* 0x000e260008000800 */
[----:B------:R-:W4:Y:S01]  /*34310*/  LDL.LU R38, [R1+0x460] ;  /* 0x0004600001267983 */ /* 0x000f220000300800 */
[----:B------:R-:W0:Y:S03]  /*34320*/  LDCU.64 UR14, c[0x0][0x398] ;  /* 0x00007300ff0e77ac */ /* 0x000e260008000a00 */
        /* <DEDUP_REMOVED lines=9> */
[----:B------:R-:W0:Y:S03]  /*343c0*/  LDCU UR22, c[0x0][0x3b8] ;  /* 0x00007700ff1677ac */ /* 0x000e260008000800 */
[----:B-1----:R-:W4:Y:S01]  /*343d0*/  LDL.LU R31, [R1+0x478] ;  /* 0x00047800011f7983 */ /* 0x002f220000300800 */
[----:B------:R-:W1:Y:S03]  /*343e0*/  LDCU.64 UR18, c[0x0][0x398] ;  /* 0x00007300ff1277ac */ /* 0x000e660008000a00 */
[----:B------:R-:W4:Y:S01]  /*343f0*/  LDL.LU R30, [R1+0x47c] ;  /* 0x00047c00011e7983 */ /* 0x000f220000300800 */
[----:B------:R-:W0:Y:S03]  /*34400*/  LDCU.64 UR16, c[0x0][0x398] ;  /* 0x00007300ff1077ac */ /* 0x000e260008000a00 */
        /* <DEDUP_REMOVED lines=28> */
[----:B--2---:R-:W-:-:S05]  /*345d0*/  F2FP.SATFINITE.E4M3.F32.PACK_AB_MERGE_C R43, R40, R41, RZ ;  /* 0x00000029282b723e */ /* 0x004fca00048070ff */
[----:B------:R-:W-:Y:S01]  /*345e0*/  STL [R1+0x17f4], R43 ;  /* 0x0017f42b01007387 */ /* 0x000fe20000100800 */
[----:B---3--:R-:W-:-:S05]  /*345f0*/  F2FP.SATFINITE.E4M3.F32.PACK_AB_MERGE_C R34, R34, R39, RZ ;  /* 0x000000272222723e */ /* 0x008fca00048070ff */
[----:B------:R4:W-:Y:S02]  /*34600*/  STL [R1+0x17f8], R34 ;  /* 0x0017f82201007387 */ /* 0x0009e40000100800 */
[----:B----4-:R-:W-:Y:S02]  /*34610*/  F2FP.SATFINITE.E4M3.F32.PACK_AB_MERGE_C R34, R37, R38, RZ ;  /* 0x000000262522723e */ /* 0x010fe400048070ff */
[----:B-----5:R-:W-:-:S03]  /*34620*/  F2FP.SATFINITE.E4M3.F32.PACK_AB_MERGE_C R0, R35, R36, RZ ;  /* 0x000000242300723e */ /* 0x020fc600048070ff */
[----:B------:R-:W-:Y:S01]  /*34630*/  STL [R1+0x54], R34 ;  /* 0x0000542201007387 */ /* 0x000fe20000100800 */
[----:B------:R-:W-:-:S03]  /*34640*/  F2FP.SATFINITE.E4M3.F32.PACK_AB_MERGE_C R32, R32, R33, RZ ;  /* 0x000000212020723e */ /* 0x000fc600048070ff */
[----:B------:R2:W-:Y:S04]  /*34650*/  STL [R1+0x50], R0 ;  /* 0x0000500001007387 */ /* 0x0005e80000100800 */
[----:B------:R-:W-:Y:S01]  /*34660*/  STL [R1+0x78], R32 ;  /* 0x0000782001007387 */ /* 0x000fe20000100800 */
[----:B------:R-:W-:-:S05]  /*34670*/  F2FP.SATFINITE.E4M3.F32.PACK_AB_MERGE_C R30, R30, R31, RZ ;  /* 0x0000001f1e1e723e */ /* 0x000fca00048070ff */
[----:B------:R-:W-:Y:S01]  /*34680*/  STL [R1+0x74], R30 ;  /* 0x0000741e01007387 */ /* 0x000fe20000100800 */
[----:B--2---:R-:W-:-:S05]  /*34690*/  F2FP.SATFINITE.E4M3.F32.PACK_AB_MERGE_C R0, R28, R29, RZ ;  /* 0x0000001d1c00723e */ /* 0x004fca00048070ff */
[----:B------:R2:W-:Y:S01]  /*346a0*/  STL [R1+0x8c], R0 ;  /* 0x00008c0001007387 */ /* 0x0005e20000100800 */
[----:B------:R-:W-:-:S05]  /*346b0*/  F2FP.SATFINITE.E4M3.F32.PACK_AB_MERGE_C R26, R26, R27, RZ ;  /* 0x0000001b1a1a723e */ /* 0x000fca00048070ff */
        /* <DEDUP_REMOVED lines=12> */
[----:B------:R3:W-:Y:S01]  /*34780*/  STL [R1+0xc8], R14 ;  /* 0x0000c80e01007387 */ /* 0x0007e20000100800 */
[----:B------:R-:W-:-:S05]  /*34790*/  F2FP.SATFINITE.E4M3.F32.PACK_AB_MERGE_C R12, R12, R13, RZ ;  /* 0x0000000d0c0c723e */ /* 0x000fca00048070ff */
[----:B------:R4:W-:Y:S01]  /*347a0*/  STL [R1+0xe0], R12 ;  /* 0x0000e00c01007387 */ /* 0x0009e20000100800 */
[----:B--2---:R-:W-:Y:S02]  /*347b0*/  F2FP.SATFINITE.E4M3.F32.PACK_AB_MERGE_C R0, R10, R11, RZ ;  /* 0x0000000b0a00723e */ /* 0x004fe400048070ff */
[----:B------:R-:W-:-:S05]  /*347c0*/  F2FP.SATFINITE.E4M3.F32.PACK_AB_MERGE_C R29, R8, R9, RZ ;  /* 0x00000009081d723e */ /* 0x000fca00048070ff */
[----:B------:R2:W-:Y:S01]  /*347d0*/  STL [R1+0x17fc], R29 ;  /* 0x0017fc1d01007387 */ /* 0x0005e20000100800 */
[----:B------:R-:W-:-:S03]  /*347e0*/  F2FP.SATFINITE.E4M3.F32.PACK_AB_MERGE_C R28, R6, R7, RZ ;  /* 0x00000007061c723e */ /* 0x000fc600048070ff */
[----:B------:R-:W-:Y:S04]  /*347f0*/  STL [R1+0xdc], R0 ;  /* 0x0000dc0001007387 */ /* 0x000fe80000100800 */
[----:B------:R0:W-:Y:S01]  /*34800*/  STL [R1+0x1800], R28 ;  /* 0x0018001c01007387 */ /* 0x0001e20000100800 */
[----:B------:R-:W-:-:S05]  /*34810*/  F2FP.SATFINITE.E4M3.F32.PACK_AB_MERGE_C R33, R4, R5, RZ ;  /* 0x000000050421723e */ /* 0x000fca00048070ff */
[----:B------:R-:W-:Y:S01]  /*34820*/  STL [R1+0x1804], R33 ;  /* 0x0018042101007387 */ /* 0x000fe20000100800 */
[----:B------:R-:W-:-:S03]  /*34830*/  F2FP.SATFINITE.E4M3.F32.PACK_AB_MERGE_C R32, R2, R3, RZ ;  /* 0x000000030220723e */ /* 0x000fc600048070ff */
[----:B------:R-:W2:Y:S04]  /*34840*/  LDL.LU R55, [R1+0x700] ;  /* 0x0007000001377983 */ /* 0x000ea80000300800 */
[----:B------:R-:W2:Y:S04]  /*34850*/  LDL.LU R54, [R1+0x704] ;  /* 0x0007040001367983 */ /* 0x000ea80000300800 */
[----:B------:R-:W0:Y:S04]  /*34860*/  LDL.LU R53, [R1+0x708] ;  /* 0x0007080001357983 */ /* 0x000e280000300800 */
[----:B------:R-:W0:Y:S04]  /*34870*/  LDL.LU R52, [R1+0x70c] ;  /* 0x00070c0001347983 */ /* 0x000e280000300800 */
        /* <DEDUP_REMOVED lines=44> */
[----:B------:R-:W-:Y:S01]  /*34b40*/  STL [R1+0x1808], R32 ;  /* 0x0018082001007387 */ /* 0x000fe20000100800 */
[----:B--2---:R-:W-:-:S05]  /*34b50*/  F2FP.SATFINITE.E4M3.F32.PACK_AB_MERGE_C R29, R54, R55, RZ ;  /* 0x00000037361d723e */ /* 0x004fca00048070ff */
[----:B------:R0:W-:Y:S01]  /*34b60*/  STL [R1+0x30], R29 ;  /* 0x0000301d01007387 */ /* 0x0001e20000100800 */
[----:B------:R-:W-:-:S05]  /*34b70*/  F2FP.SATFINITE.E4M3.F32.PACK_AB_MERGE_C R28, R52, R53, RZ ;  /* 0x00000035341c723e */ /* 0x000fca00048070ff */
[----:B------:R2:W-:Y:S01]  /*34b80*/  STL [R1+0x2c], R28 ;  /* 0x00002c1c01007387 */ /* 0x0005e20000100800 */
[----:B------:R-:W-:-:S05]  /*34b90*/  F2FP.SATFINITE.E4M3.F32.PACK_AB_MERGE_C R0, R50, R51, RZ ;  /* 0x000000333200723e */ /* 0x000fca00048070ff */
[----:B------:R1:W-:Y:S01]  /*34ba0*/  STL [R1+0x44], R0 ;  /* 0x0000440001007387 */ /* 0x0003e20000100800 */
[----:B0-----:R-:W-:-:S05]  /*34bb0*/  F2FP.SATFINITE.E4M3.F32.PACK_AB_MERGE_C R29, R48, R49, RZ ;  /* 0x00000031301d723e */ /* 0x001fca00048070ff */
[----:B------:R0:W-:Y:S01]  /*34bc0*/  STL [R1+0x3c], R29 ;  /* 0x00003c1d01007387 */ /* 0x0001e20000100800 */
[----:B--2---:R-:W-:-:S05]  /*34bd0*/  F2FP.SATFINITE.E4M3.F32.PACK_AB_MERGE_C R28, R46, R47, RZ ;  /* 0x0000002f2e1c723e */ /* 0x004fca00048070ff */
[----:B------:R2:W-:Y:S01]  /*34be0*/  STL [R1+0x6c], R28 ;  /* 0x00006c1c01007387 */ /* 0x0005e20000100800 */
[----:B-1----:R-:W-:-:S05]  /*34bf0*/  F2FP.SATFINITE.E4M3.F32.PACK_AB_MERGE_C R0, R44, R45, RZ ;  /* 0x0000002d2c00723e */ /* 0x002fca00048070ff */
        /* <DEDUP_REMOVED lines=8> */
[----:B------:R-:W-:Y:S01]  /*34c80*/  STL [R1+0x90], R29 ;  /* 0x0000901d01007387 */ /* 0x000fe20000100800 */
[----:B--2---:R-:W-:-:S05]  /*34c90*/  F2FP.SATFINITE.E4M3.F32.PACK_AB_MERGE_C R28, R30, R31, RZ ;  /* 0x0000001f1e1c723e */ /* 0x004fca00048070ff */
[----:B------:R-:W-:Y:S01]  /*34ca0*/  STL [R1+0xc0], R28 ;  /* 0x0000c01c01007387 */ /* 0x000fe20000100800 */
[----:B-1----:R-:W-:Y:S02]  /*34cb0*/  F2FP.SATFINITE.E4M3.F32.PACK_AB_MERGE_C R0, R26, R27, RZ ;  /* 0x0000001b1a00723e */ /* 0x002fe400048070ff */
[----:B------:R-:W-:-:S05]  /*34cc0*/  F2FP.SATFINITE.E4M3.F32.PACK_AB_MERGE_C R27, R24, R25, RZ ;  /* 0x00000019181b723e */ /* 0x000fca00048070ff */
[----:B------:R-:W-:Y:S01]  /*34cd0*/  STL [R1+0x180c], R27 ;  /* 0x00180c1b01007387 */ /* 0x000fe20000100800 */
[----:B------:R-:W-:-:S03]  /*34ce0*/  F2FP.SATFINITE.E4M3.F32.PACK_AB_MERGE_C R26, R22, R23, RZ ;  /* 0x00000017161a723e */ /* 0x000fc600048070ff */
[----:B------:R0:W-:Y:S04]  /*34cf0*/  STL [R1+0x9c], R0 ;  /* 0x00009c0001007387 */ /* 0x0001e80000100800 */
[----:B------:R-:W-:Y:S01]  /*34d00*/  STL [R1+0x1810], R26 ;  /* 0x0018101a01007387 */ /* 0x000fe20000100800 */
[----:B------:R-:W-:-:S05]  /*34d10*/  F2FP.SATFINITE.E4M3.F32.PACK_AB_MERGE_C R39, R20, R21, RZ ;  /* 0x000000151427723e */ /* 0x000fca00048070ff */
[----:B------:R-:W-:Y:S01]  /*34d20*/  STL [R1+0x1814], R39 ;  /* 0x0018142701007387 */ /* 0x000fe20000100800 */
[----:B------:R-:W-:-:S05]  /*34d30*/  F2FP.SATFINITE.E4M3.F32.PACK_AB_MERGE_C R40, R18, R19, RZ ;  /* 0x000000131228723e */ /* 0x000fca00048070ff */
[----:B------:R-:W-:Y:S01]  /*34d40*/  STL [R1+0x1818], R40 ;  /* 0x0018182801007387 */ /* 0x000fe20000100800 */
[----:B------:R-:W-:-:S05]  /*34d50*/  F2FP.SATFINITE.E4M3.F32.PACK_AB_MERGE_C R35, R16, R17, RZ ;  /* 0x000000111023723e */ /* 0x000fca00048070ff */
[----:B------:R-:W-:Y:S01]  /*34d60*/  STL [R1+0x181c], R35 ;  /* 0x00181c2301007387 */ /* 0x000fe20000100800 */
[----:B---3--:R-:W-:-:S05]  /*34d70*/  F2FP.SATFINITE.E4M3.F32.PACK_AB_MERGE_C R36, R14, R15, RZ ;  /* 0x0000000f0e24723e */ /* 0x008fca00048070ff */
[----:B------:R-:W-:Y:S01]  /*34d80*/  STL [R1+0x1820], R36 ;  /* 0x0018202401007387 */ /* 0x000fe20000100800 */
[----:B----4-:R-:W-:-:S05]  /*34d90*/  F2FP.SATFINITE.E4M3.F32.PACK_AB_MERGE_C R12, R12, R13, RZ ;  /* 0x0000000d0c0c723e */ /* 0x010fca00048070ff */
[----:B------:R-:W-:Y:S01]  /*34da0*/  STL [R1+0x8], R12 ;  /* 0x0000080c01007387 */ /* 0x000fe20000100800 */
[----:B------:R-:W-:-:S05]  /*34db0*/  F2FP.SATFINITE.E4M3.F32.PACK_AB_MERGE_C R10, R10, R11, RZ ;  /* 0x0000000b0a0a723e */ /* 0x000fca00048070ff */
[----:B------:R-:W-:Y:S01]  /*34dc0*/  STL [R1+0x4], R10 ;  /* 0x0000040a01007387 */ /* 0x000fe20000100800 */
[----:B0-----:R-:W-:-:S05]  /*34dd0*/  F2FP.SATFINITE.E4M3.F32.PACK_AB_MERGE_C R0, R8, R9, RZ ;  /* 0x000000090800723e */ /* 0x001fca00048070ff */
[----:B------:R0:W-:Y:S01]  /*34de0*/  STL [R1+0x20], R0 ;  /* 0x0000200001007387 */ /* 0x0001e20000100800 */
[----:B------:R-:W-:-:S05]  /*34df0*/  F2FP.SATFINITE.E4M3.F32.PACK_AB_MERGE_C R6, R6, R7, RZ ;  /* 0x000000070606723e */ /* 0x000fca00048070ff */
[----:B------:R1:W-:Y:S01]  /*34e00*/  STL [R1+0x1c], R6 ;  /* 0x00001c0601007387 */ /* 0x0003e20000100800 */
[----:B------:R-:W-:-:S03]  /*34e10*/  F2FP.SATFINITE.E4M3.F32.PACK_AB_MERGE_C R4, R4, R5, RZ ;  /* 0x000000050404723e */ /* 0x000fc600048070ff */
[----:B------:R-:W2:Y:S04]  /*34e20*/  LDL.LU R53, [R1+0x650] ;  /* 0x0006500001357983 */ /* 0x000ea80000300800 */
[----:B------:R3:W-:Y:S01]  /*34e30*/  STL [R1+0x38], R4 ;  /* 0x0000380401007387 */ /* 0x0007e20000100800 */
[----:B0-----:R-:W-:-:S03]  /*34e40*/  F2FP.SATFINITE.E4M3.F32.PACK_AB_MERGE_C R0, R2, R3, RZ ;  /* 0x000000030200723e */ /* 0x001fc600048070ff */
[----:B------:R-:W2:Y:S04]  /*34e50*/  LDL.LU R52, [R1+0x654] ;  /* 0x0006540001347983 */ /* 0x000ea80000300800 */
        /* <DEDUP_REMOVED lines=36> */
[----:B---3--:R-:W3:Y:S04]  /*350a0*/  LDL.LU R4, [R1+0x774] ;  /* 0x0007740001047983 */ /* 0x008ee80000300800 */
[----:B------:R-:W3:Y:S04]  /*350b0*/  LDL.LU R3, [R1+0x778] ;  /* 0x0007780001037983 */ /* 0x000ee80000300800 */
[----:B------:R-:W3:Y:S01]  /*350c0*/  LDL.LU R2, [R1+0x77c] ;  /* 0x00077c0001027983 */ /* 0x000ee20000300800 */
[----:B--2---:R-:W-:-:S05]  /*350d0*/  F2FP.SATFINITE.E4M3.F32.PACK_AB_MERGE_C R0, R52, R53, RZ ;  /* 0x000000353400723e */ /* 0x004fca00048070ff */
[----:B------:R0:W-:Y:S01]  /*350e0*/  STL [R1+0x4c], R0 ;  /* 0x00004c0001007387 */ /* 0x0001e20000100800 */
[----:B----4-:R-:W-:Y:S02]  /*350f0*/  F2FP.SATFINITE.E4M3.F32.PACK_AB_MERGE_C R27, R50, R51, RZ ;  /* 0x00000033321b723e */ /* 0x010fe400048070ff */
[----:B------:R-:W-:-:S03]  /*35100*/  F2FP.SATFINITE.E4M3.F32.PACK_AB_MERGE_C R26, R48, R49, RZ ;  /* 0x00000031301a723e */ /* 0x000fc600048070ff */
[----:B------:R-:W-:Y:S04]  /*35110*/  STL [R1+0x48], R27 ;  /* 0x0000481b01007387 */ /* 0x000fe80000100800 */
[----:B------:R-:W-:Y:S01]  /*35120*/  STL [R1+0x64], R26 ;  /* 0x0000641a01007387 */ /* 0x000fe20000100800 */
[----:B0-----:R-:W-:Y:S02]  /*35130*/  F2FP.SATFINITE.E4M3.F32.PACK_AB_MERGE_C R0, R46, R47, RZ ;  /* 0x0000002f2e00723e */ /* 0x001fe400048070ff */
[----:B------:R-:W-:-:S05]  /*35140*/  F2FP.SATFINITE.E4M3.F32.PACK_AB_MERGE_C R17, R17, R45, RZ ;  /* 0x0000002d1111723e */ /* 0x000fca00048070ff */
[----:B------:R-:W-:Y:S01]  /*35150*/  STL [R1+0x1824], R17 ;  /* 0x0018241101007387 */ /* 0x000fe20000100800 */
[----:B------:R-:W-:-:S03]  /*35160*/  F2FP.SATFINITE.E4M3.F32.PACK_AB_MERGE_C R14, R14, R44, RZ ;  /* 0x0000002c0e0e723e */ /* 0x000fc600048070ff */
[----:B------:R0:W-:Y:S01]  /*35170*/  STL [R1+0x5c], R0 ;  /* 0x00005c0001007387 */ /* 0x0001e20000100800 */
[----:B------:R-:W-:-:S03]  /*35180*/  F2FP.SATFINITE.E4M3.F32.PACK_AB_MERGE_C R19, R19, R42, RZ ;  /* 0x0000002a1313723e */ /* 0x000fc600048070ff */
[----:B------:R-:W-:Y:S01]  /*35190*/  STL [R1+0x1828], R14 ;  /* 0x0018280e01007387 */ /* 0x000fe20000100800 */
        /* <DEDUP_REMOVED lines=13> */
[----:B------:R-:W-:Y:S04]  /*35270*/  STL [R1+0x1844], R54 ;  /* 0x0018443601007387 */ /* 0x000fe80000100800 */
[----:B------:R-:W-:Y:S01]  /*35280*/  STL [R1+0x1848], R53 ;  /* 0x0018483501007387 */ /* 0x000fe20000100800 */
[----:B0-----:R-:W-:Y:S02]  /*35290*/  F2FP.SATFINITE.E4M3.F32.PACK_AB_MERGE_C R0, R12, R13, RZ ;  /* 0x0000000d0c00723e */ /* 0x001fe400048070ff */
[----:B------:R-:W-:-:S05]  /*352a0*/  F2FP.SATFINITE.E4M3.F32.PACK_AB_MERGE_C R59, R10, R11, RZ ;  /* 0x0000000b0a3b723e */ /* 0x000fca00048070ff */
[----:B------:R-:W-:Y:S04]  /*352b0*/  STL [R1+0x184c], R59 ;  /* 0x00184c3b01007387 */ /* 0x000fe80000100800 */
[----:B------:R0:W-:Y:S01]  /*352c0*/  STL [R1], R0 ;  /* 0x0000000001007387 */ /* 0x0001e20000100800 */
[----:B------:R-:W-:Y:S02]  /*352d0*/  F2FP.SATFINITE.E4M3.F32.PACK_AB_MERGE_C R6, R6, R7, RZ ;  /* 0x000000070606723e */ /* 0x000fe400048070ff */
[----:B0-----:R-:W-:Y:S02]  /*352e0*/  F2FP.SATFINITE.E4M3.F32.PACK_AB_MERGE_C R0, R8, R9, RZ ;  /* 0x000000090800723e */ /* 0x001fe400048070ff */
[----:B---3--:R-:W-:-:S03]  /*352f0*/  F2FP.SATFINITE.E4M3.F32.PACK_AB_MERGE_C R4, R4, R5, RZ ;  /* 0x000000050404723e */ /* 0x008fc600048070ff */
[----:B------:R0:W-:Y:S04]  /*35300*/  STL [R1+0x10], R0 ;  /* 0x0000100001007387 */ /* 0x0001e80000100800 */
[----:B------:R1:W-:Y:S04]  /*35310*/  STL [R1+0xc], R6 ;  /* 0x00000c0601007387 */ /* 0x0003e80000100800 */
[----:B------:R-:W2:Y:S01]  /*35320*/  LDL.LU R55, [R1+0x5d0] ;  /* 0x0005d00001377983 */ /* 0x000ea20000300800 */
[----:B0-----:R-:W-:-:S03]  /*35330*/  F2FP.SATFINITE.E4M3.F32.PACK_AB_MERGE_C R0, R2, R3, RZ ;  /* 0x000000030200723e */ /* 0x001fc600048070ff */
[----:B------:R0:W-:Y:S04]  /*35340*/  STL [R1+0x28], R4 ;  /* 0x0000280401007387 */ /* 0x0001e80000100800 */
[----:B------:R-:W2:Y:S04]  /*35350*/  LDL.LU R45, [R1+0x5d4] ;  /* 0x0005d400012d7983 */ /* 0x000ea80000300800 */
[----:B------:R3:W-:Y:S04]  /*35360*/  STL [R1+0x24], R0 ;  /* 0x0000240001007387 */ /* 0x0007e80000100800 */
        /* <DEDUP_REMOVED lines=26> */
[----:B------:R-:W3:Y:S04]  /*35510*/  LDL.LU R5, [R1+0x760] ;  /* 0x0007600001057983 */ /* 0x000ee80000300800 */
[----:B0-----:R-:W3:Y:S04]  /*35520*/  LDL.LU R4, [R1+0x764] ;  /* 0x0007640001047983 */ /* 0x001ee80000300800 */
[----:B------:R-:W3:Y:S04]  /*35530*/  LDL.LU R3, [R1+0x768] ;  /* 0x0007680001037983 */ /* 0x000ee80000300800 */
[----:B------:R-:W3:Y:S01]  /*35540*/  LDL.LU R2, [R1+0x76c] ;  /* 0x00076c0001027983 */ /* 0x000ee20000300800 */
[----:B--2---:R-:W-:-:S05]  /*35550*/  F2FP.SATFINITE.E4M3.F32.PACK_AB_MERGE_C R45, R45, R55, RZ ;  /* 0x000000372d2d723e */ /* 0x004fca00048070ff */
[----:B------:R-:W-:Y:S01]  /*35560*/  STL [R1+0x1850], R45 ;  /* 0x0018502d01007387 */ /* 0x000fe20000100800 */
[----:B----4-:R-:W-:Y:S02]  /*35570*/  F2FP.SATFINITE.E4M3.F32.PACK_AB_MERGE_C R46, R46, R52, RZ ;  /* 0x000000342e2e723e */ /* 0x010fe400048070ff */
[----:B---3--:R-:W-:-:S03]  /*35580*/  F2FP.SATFINITE.E4M3.F32.PACK_AB_MERGE_C R41, R41, R49, RZ ;  /* 0x000000312929723e */ /* 0x008fc600048070ff */
        /* <DEDUP_REMOVED lines=25> */
[----:B------:R-:W-:Y:S04]  /*35720*/  STL [R1+0x17e0], R57 ;  /* 0x0017e03901007387 */ /* 0x000fe80000100800 */
        /* <DEDUP_REMOVED lines=23> */
[----:B------:R-:W-:-:S03]  /*358a0*/  F2FP.SATFINITE.E4M3.F32.PACK_AB_MERGE_C R56, R2, R3, RZ ;  /* 0x000000030238723e */ /* 0x000fc600048070ff */
        /* <DEDUP_REMOVED lines=20> */
[----:B--2---:R-:W-:-:S02]  /*359f0*/  F2FP.SATFINITE.E4M3.F32.PACK_AB_MERGE_C R13, R13, R50, RZ ;  /* 0x000000320d0d723e */ /* 0x004fc400048070ff */
[----:B---3--:R-:W-:-:S03]  /*35a00*/  F2FP.SATFINITE.E4M3.F32.PACK_AB_MERGE_C R12, R12, R51, RZ ;  /* 0x000000330c0c723e */ /* 0x008fc600048070ff */
[----:B------:R-:W-:Y:S01]  /*35a10*/  STL [R1+0x1884], R13 ;  /* 0x0018840d01007387 */ /* 0x000fe20000100800 */
[----:B----4-:R-:W-:-:S03]  /*35a20*/  F2FP.SATFINITE.E4M3.F32.PACK_AB_MERGE_C R11, R11, R20, RZ ;  /* 0x000000140b0b723e */ /* 0x010fc600048070ff */
        /* <DEDUP_REMOVED lines=10> */
[----:B------:R-:W-:-:S05]  /*35ad0*/  F2FP.SATFINITE.E4M3.F32.PACK_AB_MERGE_C R2, R2, R32, RZ ;  /* 0x000000200202723e */ /* 0x000fca00048070ff */
[----:B------:R0:W-:Y:S01]  /*35ae0*/  STL [R1+0x17e8], R2 ;  /* 0x0017e80201007387 */ /* 0x0001e20000100800 */
[----:B------:R-:W-:-:S05]  /*35af0*/  F2FP.SATFINITE.E4M3.F32.PACK_AB_MERGE_C R0, R0, R33, RZ ;  /* 0x000000210000723e */ /* 0x000fca00048070ff */
[----:B------:R1:W-:Y:S01]  /*35b00*/  STL [R1+0x17ec], R0 ;  /* 0x0017ec0001007387 */ /* 0x0003e20000100800 */
[----:B0-----:R-:W-:-:S05]  /*35b10*/  F2FP.SATFINITE.E4M3.F32.PACK_AB_MERGE_C R2, R29, R28, RZ ;  /* 0x0000001c1d02723e */ /* 0x001fca00048070ff */
[----:B------:R0:W-:Y:S01]  /*35b20*/  STL [R1+0xf4], R2 ;  /* 0x0000f40201007387 */ /* 0x0001e20000100800 */
[----:B-1----:R-:W-:-:S05]  /*35b30*/  F2FP.SATFINITE.E4M3.F32.PACK_AB_MERGE_C R0, R43, R34, RZ ;  /* 0x000000222b00723e */ /* 0x002fca00048070ff */
[----:B------:R-:W-:Y:S01]  /*35b40*/  STL [R1+0xf0], R0 ;  /* 0x0000f00001007387 */ /* 0x000fe20000100800 */
[----:B------:R-:W-:-:S05]  /*35b50*/  F2FP.SATFINITE.E4M3.F32.PACK_AB_MERGE_C R7, R58, R61, RZ ;  /* 0x0000003d3a07723e */ /* 0x000fca00048070ff */
[----:B------:R1:W-:Y:S01]  /*35b60*/  STL [R1+0x114], R7 ;  /* 0x0001140701007387 */ /* 0x0003e20000100800 */
[----:B0-----:R-:W-:-:S03]  /*35b70*/  F2FP.SATFINITE.E4M3.F32.PACK_AB_MERGE_C R2, R44, R47, RZ ;  /* 0x0000002f2c02723e */ /* 0x001fc600048070ff */
[----:B-1----:R-:W2:Y:S01]  /*35b80*/  LDL.LU R7, [R1+0x4d8] ;  /* 0x0004d80001077983 */ /* 0x002ea20000300800 */
[----:B------:R-:W-:-:S03]  /*35b90*/  F2FP.SATFINITE.E4M3.F32.PACK_AB_MERGE_C R0, R24, R25, RZ ;  /* 0x000000191800723e */ /* 0x000fc600048070ff */
[----:B------:R-:W-:Y:S04]  /*35ba0*/  STL [R1+0x110], R2 ;  /* 0x0001100201007387 */ /* 0x000fe80000100800 */
[----:B------:R-:W2:Y:S04]  /*35bb0*/  LDL.LU R8, [R1+0x4dc] ;  /* 0x0004dc0001087983 */ /* 0x000ea80000300800 */
[----:B------:R0:W-:Y:S04]  /*35bc0*/  STL [R1+0x128], R0 ;  /* 0x0001280001007387 */ /* 0x0001e80000100800 */
        /* <DEDUP_REMOVED lines=28> */
[----:B------:R-:W4:Y:S01]  /*35d90*/  LDL.LU R19, [R1+0x3bc] ;  /* 0x0003bc0001137983 */ /* 0x000f220000300800 */
[----:B------:R-:W-:-:S03]  /*35da0*/  F2FP.SATFINITE.E4M3.F32.PACK_AB_MERGE_C R16, R16, R36, RZ ;  /* 0x000000241010723e */ /* 0x000fc600048070ff */
        /* <DEDUP_REMOVED lines=29> */
[----:B--2---:R-:W-:-:S03]  /*35f80*/  F2FP.SATFINITE.E4M3.F32.PACK_AB_MERGE_C R8, R8, R7, RZ ;  /* 0x000000070808723e */ /* 0x004fc600048070ff */
[----:B------:R-:W2:Y:S04]  /*35f90*/  LDL.LU R7, [R1+0x189c] ;  /* 0x00189c0001077983 */ /* 0x000ea80000300800 */
[----:B------:R0:W-:Y:S01]  /*35fa0*/  STL [R1+0x120], R8 ;  /* 0x0001200801007387 */ /* 0x0001e20000100800 */
[----:B---3--:R-:W-:-:S03]  /*35fb0*/  F2FP.SATFINITE.E4M3.F32.PACK_AB_MERGE_C R10, R10, R9, RZ ;  /* 0x000000090a0a723e */ /* 0x008fc600048070ff */
[----:B0-----:R-:W3:Y:S01]  /*35fc0*/  LDL.LU R8, [R1+0x1898] ;  /* 0x0018980001087983 */ /* 0x001ee20000300800 */
[----:B----4-:R-:W-:-:S03]  /*35fd0*/  F2FP.SATFINITE.E4M3.F32.PACK_AB_MERGE_C R12, R12, R11, RZ ;  /* 0x0000000b0c0c723e */ /* 0x010fc600048070ff */
[----:B------:R-:W4:Y:S04]  /*35fe0*/  LDL.LU R9, [R1+0x1894] ;  /* 0x0018940001097983 */ /* 0x000f280000300800 */
[----:B------:R0:W-:Y:S01]  /*35ff0*/  STL [R1+0x168], R10 ;  /* 0x0001680a01007387 */ /* 0x0001e20000100800 */
[----:B------:R-:W-:-:S03]  /*36000*/  F2FP.SATFINITE.E4M3.F32.PACK_AB_MERGE_C R60, R60, R13, RZ ;  /* 0x0000000d3c3c723e */ /* 0x000fc600048070ff */
[----:B0-----:R-:W2:Y:S01]  /*36010*/  LDL.LU R10, [R1+0x1890] ;  /* 0x00189000010a7983 */ /* 0x001ea20000300800 */
[----:B------:R-:W-:-:S03]  /*36020*/  F2FP.SATFINITE.E4M3.F32.PACK_AB_MERGE_C R52, R52, R15, RZ ;  /* 0x0000000f3434723e */ /* 0x000fc600048070ff */
[----:B------:R-:W2:Y:S04]  /*36030*/  LDL.LU R11, [R1+0x188c] ;  /* 0x00188c00010b7983 */ /* 0x000ea80000300800 */
[----:B------:R0:W-:Y:S01]  /*36040*/  STL [R1+0x164], R12 ;  /* 0x0001640c01007387 */ /* 0x0001e20000100800 */
[----:B------:R-:W-:-:S03]  /*36050*/  F2FP.SATFINITE.E4M3.F32.PACK_AB_MERGE_C R22, R22, R23, RZ ;  /* 0x000000171616723e */ /* 0x000fc600048070ff */
[----:B0-----:R-:W2:Y:S04]  /*36060*/  LDL.LU R12, [R1+0x1888] ;  /* 0x00188800010c7983 */ /* 0x001ea80000300800 */
[----:B------:R-:W2:Y:S04]  /*36070*/  LDL.LU R13, [R1+0x1884] ;  /* 0x00188400010d7983 */ /* 0x000ea80000300800 */
[----:B------:R0:W-:Y:S01]  /*36080*/  STL [R1+0x1a0], R60 ;  /* 0x0001a03c01007387 */ /* 0x0001e20000100800 */
[----:B------:R-:W-:Y:S02]  /*36090*/  F2FP.SATFINITE.E4M3.F32.PACK_AB_MERGE_C R30, R30, R31, RZ ;  /* 0x0000001f1e1e723e */ /* 0x000fe400048070ff */
[----:B------:R-:W-:Y:S01]  /*360a0*/  F2FP.SATFINITE.E4M3.F32.PACK_AB_MERGE_C R37, R37, R38, RZ ;  /* 0x000000262525723e */ /* 0x000fe200048070ff */
[----:B0-----:R-:W2:Y:S04]  /*360b0*/  LDL.LU R60, [R1+0x1880] ;  /* 0x00188000013c7983 */ /* 0x001ea80000300800 */
[----:B------:R-:W2:Y:S04]  /*360c0*/  LDL.LU R15, [R1+0x187c] ;  /* 0x00187c00010f7983 */ /* 0x000ea80000300800 */
[----:B------:R0:W-:Y:S01]  /*360d0*/  STL [R1+0x19c], R52 ;  /* 0x00019c3401007387 */ /* 0x0001e20000100800 */
[----:B------:R-:W-:-:S03]  /*360e0*/  F2FP.SATFINITE.E4M3.F32.PACK_AB_MERGE_C R41, R41, R42, RZ ;  /* 0x0000002a2929723e */ /* 0x000fc600048070ff */
        /* <DEDUP_REMOVED lines=20> */
[----:B0-----:R-:W3:Y:S04]  /*36230*/  LDL.LU R45, [R1+0x1850] ;  /* 0x00185000012d7983 */ /* 0x001ee80000300800 */
[----:B------:R-:W4:Y:S04]  /*36240*/  LDL.LU R59, [R1+0x184c] ;  /* 0x00184c00013b7983 */ /* 0x000f280000300800 */
[----:B------:R0:W-:Y:S01]  /*36250*/  STL [R1+0x1e0], R0 ;  /* 0x0001e00001007387 */ /* 0x0001e20000100800 */
[----:B------:R-:W-:-:S03]  /*36260*/  F2FP.SATFINITE.E4M3.F32.PACK_AB_MERGE_C R19, R19, R18, RZ ;  /* 0x000000121313723e */ /* 0x000fc600048070ff */
[----:B0-----:R-:W4:Y:S04]  /*36270*/  LDL R0, [R1+0x7c4] ;  /* 0x0007c40001007983 */ /* 0x001f280000100800 */
[----:B------:R-:W4:Y:S04]  /*36280*/  LDL.LU R53, [R1+0x1848] ;  /* 0x0018480001357983 */ /* 0x000f280000300800 */
[----:B------:R0:W-:Y:S01]  /*36290*/  STL [R1+0xe8], R54 ;  /* 0x0000e83601007387 */ /* 0x0001e20000100800 */
[----:B------:R-:W-:-:S03]  /*362a0*/  F2FP.SATFINITE.E4M3.F32.PACK_AB_MERGE_C R17, R17, R14, RZ ;  /* 0x0000000e1111723e */ /* 0x000fc600048070ff */
[----:B0-----:R-:W4:Y:S04]  /*362b0*/  LDL.LU R54, [R1+0x1844] ;  /* 0x0018440001367983 */ /* 0x001f280000300800 */
        /* <DEDUP_REMOVED lines=25> */
[----:B------:R0:W-:Y:S04]  /*36450*/  STL [R1+0x108], R27 ;  /* 0x0001081b01007387 */ /* 0x0001e80000100800 */
        /* <DEDUP_REMOVED lines=9> */
[----:B0-----:R-:W4:Y:S01]  /*364f0*/  LDL.LU R43, [R1+0x17f4] ;  /* 0x0017f400012b7983 */ /* 0x001f220000300800 */
[----:B------:R-:W-:-:S02]  /*36500*/  F2FP.SATFINITE.E4M3.F32.PACK_AB_MERGE_C R56, R56, R2, RZ ;  /* 0x000000023838723e */ /* 0x000fc400048070ff */
[----:B------:R-:W-:Y:S02]  /*36510*/  F2FP.SATFINITE.E4M3.F32.PACK_AB_MERGE_C R55, R55, R57, RZ ;  /* 0x000000393737723e */ /* 0x000fe400048070ff */
[----:B------:R-:W-:Y:S01]  /*36520*/  F2FP.SATFINITE.E4M3.F32.PACK_AB_MERGE_C R2, R24, R25, RZ ;  /* 0x000000191802723e */ /* 0x000fe200048070ff */
[----:B------:R-:W-:Y:S04]  /*36530*/  STL [R1+0x16c], R56 ;  /* 0x00016c3801007387 */ /* 0x000fe80000100800 */
[----:B------:R0:W-:Y:S04]  /*36540*/  STL [R1+0x1ac], R55 ;  /* 0x0001ac3701007387 */ /* 0x0001e80000100800 */
[----:B------:R1:W-:Y:S01]  /*36550*/  STL [R1+0x1a4], R2 ;  /* 0x0001a40201007387 */ /* 0x0003e20000100800 */
[----:B0-----:R-:W-:-:S03]  /*36560*/  F2FP.SATFINITE.E4M3.F32.PACK_AB_MERGE_C R55, R58, R61, RZ ;  /* 0x0000003d3a37723e */ /* 0x001fc600048070ff */
[----:B-1----:R-:W4:Y:S04]  /*36570*/  LDL.LU R2, [R1+0x54] ;  /* 0x0000540001027983 */ /* 0x002f280000300800 */
[----:B------:R0:W-:Y:S04]  /*36580*/  STL [R1+0x1d4], R55 ;  /* 0x0001d43701007387 */ /* 0x0001e80000100800 */
[----:B0-----:R-:W4:Y:S01]  /*36590*/  LDL.LU R55, [R1+0x50] ;  /* 0x0000500001377983 */ /* 0x001f220000300800 */
[----:B--2---:R-:W-:Y:S02]  /*365a0*/  LOP3.LUT R46, R46, 0xffff, RZ, 0xc0, !PT ;  /* 0x0000ffff2e2e7812 */ /* 0x004fe400078ec0ff */
[----:B---3--:R-:W-:Y:S01]  /*365b0*/  LOP3.LUT R45, R45, 0xffff, RZ, 0xc0, !PT ;  /* 0x0000ffff2d2d7812 */ /* 0x008fe200078ec0ff */
[----:B----4-:R-:W-:-:S02]  /*365c0*/  VIADD R24, R0, 0x3f ;  /* 0x0000003f00187836 */ /* 0x010fc40000000000 */
[----:B------:R-:W-:Y:S01]  /*365d0*/  VIADD R25, R0, 0x1 ;  /* 0x0000000100197836 */ /* 0x000fe20000000000 */
[----:B------:R-:W-:-:S05]  /*365e0*/  F2FP.SATFINITE.E4M3.F32.PACK_AB_MERGE_C R0, R44, R47, RZ ;  /* 0x0000002f2c00723e */ /* 0x000fca00048070ff */
[----:B------:R0:W-:Y:S01]  /*365f0*/  STL [R1+0x1d0], R0 ;  /* 0x0001d00001007387 */ /* 0x0001e20000100800 */
[----:B------:R-:W-:Y:S02]  /*36600*/  ISETP.GE.AND P0, PT, R24, UR25, PT ;  /* 0x0000001918007c0c */ /* 0x000fe4000bf06270 */
[----:B------:R-:W-:Y:S02]  /*36610*/  LOP3.LUT R47, R12, 0xffff, RZ, 0xc0, !PT ;  /* 0x0000ffff0c2f7812 */ /* 0x000fe400078ec0ff */
[--C-:B------:R-:W-:Y:S02]  /*36620*/  PRMT R12, R45, 0x3340, R1.reuse ;  /* 0x000033402d0c7816 */ /* 0x100fe40000000001 */
[----:B------:R-:W-:Y:S02]  /*36630*/  ISETP.GE.AND P1, PT, R25, UR13, PT ;  /* 0x0000000d19007c0c */ /* 0x000fe4000bf26270 */
[----:B------:R-:W-:Y:S02]  /*36640*/  LOP3.LUT R44, R13, 0xffff, RZ, 0xc0, !PT ;  /* 0x0000ffff0d2c7812 */ /* 0x000fe400078ec0ff */
[----:B------:R-:W-:-:S02]  /*36650*/  PRMT R13, R46, 0x3340, R1 ;  /* 0x000033402e0d7816 */ /* 0x000fc40000000001 */
[----:B------:R-:W-:Y:S02]  /*36660*/  LOP3.LUT R56, R14, 0xffff, RZ, 0xc0, !PT ;  /* 0x0000ffff0e387812 */ /* 0x000fe400078ec0ff */
[--C-:B------:R-:W-:Y:S02]  /*36670*/  PRMT R14, R44, 0x3340, R1.reuse ;  /* 0x000033402c0e7816 */ /* 0x100fe40000000001 */
[----:B------:R-:W-:Y:S02]  /*36680*/  LOP3.LUT R57, R17, 0xffff, RZ, 0xc0, !PT ;  /* 0x0000ffff11397812 */ /* 0x000fe400078ec0ff */
[----:B------:R-:W-:Y:S02]  /*36690*/  PRMT R17, R47, 0x3340, R1 ;  /* 0x000033402f117816 */ /* 0x000fe40000000001 */
[----:B------:R-:W-:Y:S02]  /*366a0*/  LOP3.LUT R58, R26, 0xffff, RZ, 0xc0, !PT ;  /* 0x0000ffff1a3a7812 */ /* 0x000fe400078ec0ff */
[----:B------:R-:W-:-:S02]  /*366b0*/  LOP3.LUT R61, R27, 0xffff, RZ, 0xc0, !PT ;  /* 0x0000ffff1b3d7812 */ /* 0x000fc400078ec0ff */
[----:B0-----:R-:W-:-:S04]  /*366c0*/  LOP3.LUT R0, R28, 0xffff, RZ, 0xc0, !PT ;  /* 0x0000ffff1c007812 */ /* 0x001fc800078ec0ff */
[----:B------:R-:W-:Y:S02]  /*366d0*/  PRMT R27, R0, 0x3340, R56 ;  /* 0x00003340001b7816 */ /* 0x000fe40000000038 */
[----:B------:R-:W-:Y:S02]  /*366e0*/  LOP3.LUT R29, R29, 0xffff, RZ, 0xc0, !PT ;  /* 0x0000ffff1d1d7812 */ /* 0x000fe400078ec0ff */
[----:B------:R-:W-:-:S04]  /*366f0*/  LOP3.LUT R34, R34, 0xffff, RZ, 0xc0, !PT ;  /* 0x0000ffff22227812 */ /* 0x000fc800078ec0ff */
[----:B------:R-:W-:Y:S02]  /*36700*/  PRMT R25, R34, 0x3340, R58 ;  /* 0x0000334022197816 */ /* 0x000fe4000000003a */
[----:B------:R-:W-:-:S05]  /*36710*/  LOP3.LUT R43, R43, 0xffff, RZ, 0xc0, !PT ;  /* 0x0000ffff2b2b7812 */ /* 0x000fca00078ec0ff */
[----:B------:R-:W-:Y:S01]  /*36720*/  STL [R1+0x18], R43 ;  /* 0x0000182b01007387 */ /* 0x000fe20000100800 */
[----:B------:R-:W-:-:S03]  /*36730*/  PRMT R24, R43, 0x3340, R61 ;  /* 0x000033402b187816 */ /* 0x000fc6000000003d */
[----:B------:R-:W-:Y:S04]  /*36740*/  STL [R1+0x14], R34 ;  /* 0x0000142201007387 */ /* 0x000fe80000100800 */
[----:B------:R-:W-:Y:S01]  /*36750*/  STL [R1+0x60], R29 ;  /* 0x0000601d01007387 */ /* 0x000fe20000100800 */
[----:B------:R-:W-:-:S03]  /*36760*/  PRMT R12, R24, 0x5410, R12 ;  /* 0x00005410180c7816 */ /* 0x000fc6000000000c */
[----:B------:R0:W-:Y:S04]  /*36770*/  STL [R1+0x70], R0 ;  /* 0x0000700001007387 */ /* 0x0001e80000100800 */
[----:B------:R-:W-:Y:S04]  /*36780*/  STL [R1+0x40], R57 ;  /* 0x0000403901007387 */ /* 0x000fe80000100800 */
[----:B------:R1:W-:Y:S01]  /*36790*/  STL [R1+0x58], R56 ;  /* 0x0000583801007387 */ /* 0x0003e20000100800 */
[----:B------:R-:W-:-:S03]  /*367a0*/  PRMT R26, R29, 0x3340, R57 ;  /* 0x000033401d1a7816 */ /* 0x000fc60000000039 */
[----:B------:R-:W-:Y:S01]  /*367b0*/  STL [R1+0x17d0], R45 ;  /* 0x0017d02d01007387 */ /* 0x000fe20000100800 */
[----:B0-----:R-:W-:-:S03]  /*367c0*/  PRMT R0, R25, 0x5410, R13 ;  /* 0x0000541019007816 */ /* 0x001fc6000000000d */
[----:B------:R-:W-:Y:S04]  /*367d0*/  STL [R1+0x17d4], R46 ;  /* 0x0017d42e01007387 */ /* 0x000fe80000100800 */
[----:B------:R-:W-:Y:S04]  /*367e0*/  STL [R1+0x17d8], R44 ;  /* 0x0017d82c01007387 */ /* 0x000fe80000100800 */
[----:B------:R-:W-:Y:S01]  /*367f0*/  STL [R1+0x17dc], R47 ;  /* 0x0017dc2f01007387 */ /* 0x000fe20000100800 */
[----:B------:R-:W-:-:S03]  /*36800*/  PRMT R13, R26, 0x5410, R14 ;  /* 0x000054101a0d7816 */ /* 0x000fc6000000000e */
[----:B-1----:R-:W2:Y:S04]  /*36810*/  LDL.LU R56, [R1+0x78] ;  /* 0x0000780001387983 */ /* 0x002ea80000300800 */
[----:B------:R0:W-:Y:S04]  /*36820*/  STL [R1+0x134], R12 ;  /* 0x0001340c01007387 */ /* 0x0001e80000100800 */
[----:B------:R-:W3:Y:S04]  /*36830*/  LDL.LU R57, [R1+0x74] ;  /* 0x0000740001397983 */ /* 0x000ee80000300800 */
[----:B------:R1:W-:Y:S01]  /*36840*/  STL [R1+0x130], R0 ;  /* 0x0001300001007387 */ /* 0x0003e20000100800 */
[----:B0-----:R-:W-:-:S03]  /*36850*/  LOP3.LUT R12, R2, 0xffff, RZ, 0xc0, !PT ;  /* 0x0000ffff020c7812 */ /* 0x001fc600078ec0ff */
[----:B------:R0:W-:Y:S01]  /*36860*/  STL [R1+0x12c], R13 ;  /* 0x00012c0d01007387 */ /* 0x0001e20000100800 */
[----:B-1----:R-:W-:Y:S02]  /*36870*/  PRMT R0, R27, 0x5410, R17 ;  /* 0x000054101b007816 */ /* 0x002fe40000000011 */
[----:B0-----:R-:W-:-:S03]  /*36880*/  LOP3.LUT R13, R55, 0xffff, RZ, 0xc0, !PT ;  /* 0x0000ffff370d7812 */ /* 0x001fc600078ec0ff */
[----:B------:R0:W-:Y:S04]  /*36890*/  STL [R1+0x124], R0 ;  /* 0x0001240001007387 */ /* 0x0001e80000100800 */
[----:B------:R-:W4:Y:S04]  /*368a0*/  LDL.LU R2, [R1+0x30] ;  /* 0x0000300001027983 */ /* 0x000f280000300800 */
[----:B------:R-:W4:Y:S01]  /*368b0*/  LDL.LU R55, [R1+0x2c] ;  /* 0x00002c0001377983 */ /* 0x000f220000300800 */
[----:B------:R-:W-:Y:S02]  /*368c0*/  LOP3.LUT R25, R33, 0xffff, RZ, 0xc0, !PT ;  /* 0x0000ffff21197812 */ /* 0x000fe400078ec0ff */
[----:B0-----:R-:W-:-:S02]  /*368d0*/  LOP3.LUT R0, R32, 0xffff, RZ, 0xc0, !PT ;  /* 0x0000ffff20007812 */ /* 0x001fc400078ec0ff */
[----:B------:R-:W-:Y:S02]  /*368e0*/  LOP3.LUT R39, R39, 0xffff, RZ, 0xc0, !PT ;  /* 0x0000ffff27277812 */ /* 0x000fe400078ec0ff */
[----:B------:R-:W-:Y:S02]  /*368f0*/  LOP3.LUT R27, R19, 0xffff, RZ, 0xc0, !PT ;  /* 0x0000ffff131b7812 */ /* 0x000fe400078ec0ff */
[----:B------:R-:W-:Y:S02]  /*36900*/  LOP3.LUT R41, R41, 0xffff, RZ, 0xc0, !PT ;  /* 0x0000ffff29297812 */ /* 0x000fe400078ec0ff */
[----:B------:R-:W-:Y:S01]  /*36910*/  LOP3.LUT R26, R18, 0xffff, RZ, 0xc0, !PT ;  /* 0x0000ffff121a7812 */ /* 0x000fe200078ec0ff */
[----:B------:R0:W-:Y:S01]  /*36920*/  STL [R1+0x84], R25 ;  /* 0x0000841901007387 */ /* 0x0001e20000100800 */
[----:B------:R-:W-:Y:S02]  /*36930*/  LOP3.LUT R40, R40, 0xffff, RZ, 0xc0, !PT ;  /* 0x0000ffff28287812 */ /* 0x000fe400078ec0ff */
[----:B------:R-:W-:Y:S01]  /*36940*/  LOP3.LUT R42, R42, 0xffff, RZ, 0xc0, !PT ;  /* 0x0000ffff2a2a7812 */ /* 0x000fe200078ec0ff */
[----:B------:R-:W-:Y:S01]  /*36950*/  STL [R1+0x94], R0 ;  /* 0x0000940001007387 */ /* 0x000fe20000100800 */
[----:B------:R-:W-:-:S02]  /*36960*/  LOP3.LUT R43, R10, 0xffff, RZ, 0xc0, !PT ;  /* 0x0000ffff0a2b7812 */ /* 0x000fc400078ec0ff */
[----:B------:R-:W-:Y:S01]  /*36970*/  LOP3.LUT R14, R11, 0xffff, RZ, 0xc0, !PT ;  /* 0x0000ffff0b0e7812 */ /* 0x000fe200078ec0ff */
[----:B------:R-:W-:Y:S01]  /*36980*/  STL [R1+0x50], R27 ;  /* 0x0000501b01007387 */ /* 0x000fe20000100800 */
[----:B------:R-:W-:Y:S02]  /*36990*/  PRMT R10, R41, 0x3340, R1 ;  /* 0x00003340290a7816 */ /* 0x000fe40000000001 */
[----:B------:R-:W-:Y:S01]  /*369a0*/  PRMT R19, R12, 0x3340, R39 ;  /* 0x000033400c137816 */ /* 0x000fe20000000027 */
[----:B------:R1:W-:Y:S01]  /*369b0*/  STL [R1+0x54], R26 ;  /* 0x0000541a01007387 */ /* 0x0003e20000100800 */
[--C-:B------:R-:W-:Y:S02]  /*369c0*/  PRMT R11, R42, 0x3340, R1.reuse ;  /* 0x000033402a0b7816 */ /* 0x100fe40000000001 */
[----:B------:R-:W-:Y:S02]  /*369d0*/  PRMT R24, R13, 0x3340, R40 ;  /* 0x000033400d187816 */ /* 0x000fe40000000028 */
[----:B------:R-:W-:-:S02]  /*369e0*/  PRMT R17, R14, 0x3340, R1 ;  /* 0x000033400e117816 */ /* 0x000fc40000000001 */
[----:B0-----:R-:W-:Y:S02]  /*369f0*/  PRMT R25, R25, 0x3340, R27 ;  /* 0x0000334019197816 */ /* 0x001fe4000000001b */
[----:B-1----:R-:W-:Y:S02]  /*36a00*/  PRMT R26, R0, 0x3340, R26 ;  /* 0x00003340001a7816 */ /* 0x002fe4000000001a */
[----:B------:R-:W-:Y:S02]  /*36a10*/  PRMT R0, R19, 0x5410, R10 ;  /* 0x0000541013007816 */ /* 0x000fe4000000000a */
[----:B------:R-:W-:Y:S02]  /*36a20*/  PRMT R18, R43, 0x3340, R1 ;  /* 0x000033402b127816 */ /* 0x000fe40000000001 */
[----:B------:R-:W-:Y:S01]  /*36a30*/  PRMT R11, R24, 0x5410, R11 ;  /* 0x00005410180b7816 */ /* 0x000fe2000000000b */
[----:B------:R0:W-:Y:S01]  /*36a40*/  STL [R1+0x1c4], R0 ;  /* 0x0001c40001007387 */ /* 0x0001e20000100800 */
[----:B------:R-:W-:-:S03]  /*36a50*/  PRMT R10, R25, 0x5410, R17 ;  /* 0x00005410190a7816 */ /* 0x000fc60000000011 */
[----:B------:R-:W-:Y:S01]  /*36a60*/  STL [R1+0x1c0], R11 ;  /* 0x0001c00b01007387 */ /* 0x000fe20000100800 */
[----:B0-----:R-:W-:-:S03]  /*36a70*/  PRMT R0, R26, 0x5410, R18 ;  /* 0x000054101a007816 */ /* 0x001fc60000000012 */
[----:B------:R-:W-:Y:S01]  /*36a80*/  STL [R1+0x1bc], R10 ;  /* 0x0001bc0a01007387 */ /* 0x000fe20000100800 */
[----:B------:R-:W-:Y:S01]  /*36a90*/  BAR.SYNC.DEFER_BLOCKING 0x0 ;  /* 0x0000000000007b1d */ /* 0x000fe20000010000 */
[----:B--2---:R-:W-:-:S05]  /*36aa0*/  LOP3.LUT R33, R56, 0xffff, RZ, 0xc0, !PT ;  /* 0x0000ffff38217812 */ /* 0x004fca00078ec0ff */
[----:B------:R-:W2:Y:S04]  /*36ab0*/  LDL.LU R56, [R1+0x8c] ;  /* 0x00008c0001387983 */ /* 0x000ea80000300800 */
[----:B------:R4:W-:Y:S04]  /*36ac0*/  STL [R1+0x1b8], R0 ;  /* 0x0001b80001007387 */ /* 0x0009e80000100800 */
[----:B------:R-:W2:Y:S04]  /*36ad0*/  LDL.LU R45, [R1+0x88] ;  /* 0x00008800012d7983 */ /* 0x000ea80000300800 */
[----:B------:R-:W2:Y:S01]  /*36ae0*/  LDL.LU R28, [R1+0x44] ;  /* 0x00004400011c7983 */ /* 0x000ea20000300800 */
[----:B---3--:R-:W-:-:S03]  /*36af0*/  LOP3.LUT R34, R57, 0xffff, RZ, 0xc0, !PT ;  /* 0x0000ffff39227812 */ /* 0x008fc600078ec0ff */
[----:B------:R-:W3:Y:S04]  /*36b00*/  LDL.LU R29, [R1+0x3c] ;  /* 0x00003c00011d7983 */ /* 0x000ee80000300800 */
[----:B------:R-:W3:Y:S01]  /*36b10*/  LDL.LU R57, [R1+0x8] ;  /* 0x0000080001397983 */ /* 0x000ee20000300800 */
[----:B----4-:R-:W-:-:S03]  /*36b20*/  LOP3.LUT R0, R55, 0xffff, RZ, 0xc0, !PT ;  /* 0x0000ffff37007812 */ /* 0x010fc600078ec0ff */
[----:B------:R-:W4:Y:S01]  /*36b30*/  LDL.LU R55, [R1+0x4] ;  /* 0x0000040001377983 */ /* 0x000f220000300800 */
[----:B------:R-:W-:Y:S02]  /*36b40*/  LOP3.LUT R35, R35, 0xffff, RZ, 0xc0, !PT ;  /* 0x0000ffff23237812 */ /* 0x000fe400078ec0ff */
[----:B------:R-:W-:Y:S02]  /*36b50*/  LOP3.LUT R37, R37, 0xffff, RZ, 0xc0, !PT ;  /* 0x0000ffff25257812 */ /* 0x000fe400078ec0ff */
[----:B------:R-:W-:Y:S02]  /*36b60*/  LOP3.LUT R24, R2, 0xffff, RZ, 0xc0, !PT ;  /* 0x0000ffff02187812 */ /* 0x000fe400078ec0ff */
[----:B------:R-:W-:Y:S02]  /*36b70*/  LOP3.LUT R36, R36, 0xffff, RZ, 0xc0, !PT ;  /* 0x0000ffff24247812 */ /* 0x000fe400078ec0ff */
[----:B------:R-:W-:Y:S02]  /*36b80*/  LOP3.LUT R38, R38, 0xffff, RZ, 0xc0, !PT ;  /* 0x0000ffff26267812 */ /* 0x000fe400078ec0ff */
[----:B------:R-:W-:-:S02]  /*36b90*/  LOP3.LUT R21, R21, 0xffff, RZ, 0xc0, !PT ;  /* 0x0000ffff15157812 */ /* 0x000fc400078ec0ff */
[----:B------:R-:W-:Y:S02]  /*36ba0*/  LOP3.LUT R32, R9, 0xffff, RZ, 0xc0, !PT ;  /* 0x0000ffff09207812 */ /* 0x000fe400078ec0ff */
[----:B------:R-:W-:Y:S02]  /*36bb0*/  PRMT R9, R37, 0x3340, R1 ;  /* 0x0000334025097816 */ /* 0x000fe40000000001 */
[----:B------:R-:W-:Y:S01]  /*36bc0*/  PRMT R18, R33, 0x3340, R35 ;  /* 0x0000334021127816 */ /* 0x000fe20000000023 */
[----:B------:R-:W-:Y:S01]  /*36bd0*/  STL [R1+0xa0], R24 ;  /* 0x0000a01801007387 */ /* 0x000fe20000100800 */
[----:B------:R-:W-:Y:S02]  /*36be0*/  LOP3.LUT R2, R20, 0xffff, RZ, 0xc0, !PT ;  /* 0x0000ffff14027812 */ /* 0x000fe400078ec0ff */
[----:B------:R-:W-:Y:S01]  /*36bf0*/  LOP3.LUT R8, R8, 0xffff, RZ, 0xc0, !PT ;  /* 0x0000ffff08087812 */ /* 0x000fe200078ec0ff */
[----:B------:R-:W-:Y:S01]  /*36c00*/  STL [R1+0xa4], R0 ;  /* 0x0000a40001007387 */ /* 0x000fe20000100800 */
[----:B------:R-:W-:-:S02]  /*36c10*/  PRMT R10, R38, 0x3340, R1 ;  /* 0x00003340260a7816 */ /* 0x000fc40000000001 */
[----:B------:R-:W-:Y:S01]  /*36c20*/  PRMT R19, R34, 0x3340, R36 ;  /* 0x0000334022137816 */ /* 0x000fe20000000024 */
[----:B------:R0:W-:Y:S01]  /*36c30*/  STL [R1+0x74], R21 ;  /* 0x0000741501007387 */ /* 0x0001e20000100800 */
[----:B------:R-:W-:Y:S02]  /*36c40*/  PRMT R11, R32, 0x3340, R1 ;  /* 0x00003340200b7816 */ /* 0x000fe40000000001 */
[----:B------:R-:W-:Y:S02]  /*36c50*/  PRMT R20, R24, 0x3340, R21 ;  /* 0x0000334018147816 */ /* 0x000fe40000000015 */
[----:B------:R-:W-:Y:S01]  /*36c60*/  PRMT R9, R18, 0x5410, R9 ;  /* 0x0000541012097816 */ /* 0x000fe20000000009 */
[----:B------:R1:W-:Y:S01]  /*36c70*/  STL [R1+0x78], R2 ;  /* 0x0000780201007387 */ /* 0x0003e20000100800 */
[----:B------:R-:W-:Y:S02]  /*36c80*/  PRMT R17, R8, 0x3340, R1 ;  /* 0x0000334008117816 */ /* 0x000fe40000000001 */
[----:B0-----:R-:W-:-:S02]  /*36c90*/  PRMT R21, R0, 0x3340, R2 ;  /* 0x0000334000157816 */ /* 0x001fc40000000002 */
[----:B------:R-:W-:Y:S01]  /*36ca0*/  PRMT R0, R19, 0x5410, R10 ;  /* 0x0000541013007816 */ /* 0x000fe2000000000a */
[----:B------:R0:W-:Y:S01]  /*36cb0*/  STL [R1+0x1b4], R9 ;  /* 0x0001b40901007387 */ /* 0x0001e20000100800 */
[----:B-1----:R-:W-:-:S03]  /*36cc0*/  PRMT R2, R20, 0x5410, R11 ;  /* 0x0000541014027816 */ /* 0x002fc6000000000b */
[----:B------:R1:W-:Y:S01]  /*36cd0*/  STL [R1+0x1b0], R0 ;  /* 0x0001b00001007387 */ /* 0x0003e20000100800 */
[----:B0-----:R-:W-:-:S03]  /*36ce0*/  PRMT R9, R21, 0x5410, R17 ;  /* 0x0000541015097816 */ /* 0x001fc60000000011 */
[----:B-1----:R-:W4:Y:S04]  /*36cf0*/  LDL.LU R0, [R1+0xd4] ;  /* 0x0000d40001007983 */ /* 0x002f280000300800 */
[----:B------:R0:W-:Y:S04]  /*36d00*/  STL [R1+0x1a8], R2 ;  /* 0x0001a80201007387 */ /* 0x0001e80000100800 */
[----:B0-----:R-:W4:Y:S04]  /*36d10*/  LDL.LU R2, [R1+0xd0] ;  /* 0x0000d00001027983 */ /* 0x001f280000300800 */
[----:B------:R0:W-:Y:S01]  /*36d20*/  STL [R1+0x198], R9 ;  /* 0x0001980901007387 */ /* 0x0001e20000100800 */
[----:B--2---:R-:W-:-:S03]  /*36d30*/  LOP3.LUT R26, R56, 0xffff, RZ, 0xc0, !PT ;  /* 0x0000ffff381a7812 */ /* 0x004fc600078ec0ff */
[----:B------:R-:W2:Y:S04]  /*36d40*/  LDL.LU R56, [R1+0x6c] ;  /* 0x00006c0001387983 */ /* 0x000ea80000300800 */
[----:B------:R-:W2:Y:S01]  /*36d50*/  LDL.LU R44, [R1+0x68] ;  /* 0x00006800012c7983 */ /* 0x000ea20000300800 */
[----:B------:R-:W-:Y:S02]  /*36d60*/  LOP3.LUT R18, R28, 0xffff, RZ, 0xc0, !PT ;  /* 0x0000ffff1c127812 */ /* 0x000fe400078ec0ff */
[----:B---3--:R-:W-:-:S03]  /*36d70*/  LOP3.LUT R19, R29, 0xffff, RZ, 0xc0, !PT ;  /* 0x0000ffff1d137812 */ /* 0x008fc600078ec0ff */
[----:B------:R1:W-:Y:S01]  /*36d80*/  STL [R1+0x88], R18 ;  /* 0x0000881201007387 */ /* 0x0003e20000100800 */
[----:B------:R-:W-:-:S03]  /*36d90*/  LOP3.LUT R28, R57, 0xffff, RZ, 0xc0, !PT ;  /* 0x0000ffff391c7812 */ /* 0x000fc600078ec0ff */
[----:B------:R-:W3:Y:S04]  /*36da0*/  LDL.LU R57, [R1+0x20] ;  /* 0x0000200001397983 */ /* 0x000ee80000300800 */
[----:B------:R0:W-:Y:S01]  /*36db0*/  STL [R1+0x8c], R19 ;  /* 0x00008c1301007387 */ /* 0x0001e20000100800 */
[----:B----4-:R-:W-:-:S03]  /*36dc0*/  LOP3.LUT R29, R55, 0xffff, RZ, 0xc0, !PT ;  /* 0x0000ffff371d7812 */ /* 0x010fc600078ec0ff */
[----:B------:R-:W4:Y:S01]  /*36dd0*/  LDL.LU R55, [R1+0x1c] ;  /* 0x00001c0001377983 */ /* 0x000f220000300800 */
[----:B------:R-:W-:Y:S02]  /*36de0*/  LOP3.LUT R30, R30, 0xffff, RZ, 0xc0, !PT ;  /* 0x0000ffff1e1e7812 */ /* 0x000fe400078ec0ff */
[----:B------:R-:W-:Y:S02]  /*36df0*/  LOP3.LUT R27, R45, 0xffff, RZ, 0xc0, !PT ;  /* 0x0000ffff2d1b7812 */ /* 0x000fe400078ec0ff */
[----:B------:R-:W-:Y:S02]  /*36e00*/  LOP3.LUT R31, R31, 0xffff, RZ, 0xc0, !PT ;  /* 0x0000ffff1f1f7812 */ /* 0x000fe400078ec0ff */
[----:B------:R-:W-:Y:S02]  /*36e10*/  LOP3.LUT R25, R6, 0xffff, RZ, 0xc0, !PT ;  /* 0x0000ffff06197812 */ /* 0x000fe400078ec0ff */
[----:B------:R-:W-:Y:S02]  /*36e20*/  PRMT R6, R30, 0x3340, R1 ;  /* 0x000033401e067816 */ /* 0x000fe40000000001 */
[----:B------:R-:W-:-:S02]  /*36e30*/  PRMT R11, R26, 0x3340, R28 ;  /* 0x000033401a0b7816 */ /* 0x000fc4000000001c */
[----:B------:R-:W-:Y:S02]  /*36e40*/  LOP3.LUT R21, R51, 0xffff, RZ, 0xc0, !PT ;  /* 0x0000ffff33157812 */ /* 0x000fe400078ec0ff */
[----:B------:R-:W-:Y:S02]  /*36e50*/  LOP3.LUT R24, R7, 0xffff, RZ, 0xc0, !PT ;  /* 0x0000ffff07187812 */ /* 0x000fe400078ec0ff */
[----:B------:R-:W-:Y:S02]  /*36e60*/  LOP3.LUT R20, R50, 0xffff, RZ, 0xc0, !PT ;  /* 0x0000ffff32147812 */ /* 0x000fe400078ec0ff */
[----:B------:R-:W-:Y:S02]  /*36e70*/  PRMT R7, R31, 0x3340, R1 ;  /* 0x000033401f077816 */ /* 0x000fe40000000001 */
[----:B------:R-:W-:Y:S02]  /*36e80*/  PRMT R17, R27, 0x3340, R29 ;  /* 0x000033401b117816 */ /* 0x000fe4000000001d */
[----:B------:R-:W-:-:S02]  /*36e90*/  PRMT R6, R11, 0x5410, R6 ;  /* 0x000054100b067816 */ /* 0x000fc40000000006 */
[----:B0-----:R-:W-:Y:S02]  /*36ea0*/  PRMT R9, R24, 0x3340, R1 ;  /* 0x0000334018097816 */ /* 0x001fe40000000001 */
[----:B-1----:R-:W-:Y:S01]  /*36eb0*/  PRMT R18, R18, 0x3340, R21 ;  /* 0x0000334012127816 */ /* 0x002fe20000000015 */
[----:B------:R-:W-:Y:S01]  /*36ec0*/  STL [R1+0x3c], R21 ;  /* 0x00003c1501007387 */ /* 0x000fe20000100800 */
[----:B------:R-:W-:Y:S02]  /*36ed0*/  PRMT R10, R25, 0x3340, R1 ;  /* 0x00003340190a7816 */ /* 0x000fe40000000001 */
[----:B------:R-:W-:Y:S01]  /*36ee0*/  PRMT R19, R19, 0x3340, R20 ;  /* 0x0000334013137816 */ /* 0x000fe20000000014 */
[----:B------:R-:W-:Y:S01]  /*36ef0*/  STL [R1+0x44], R20 ;  /* 0x0000441401007387 */ /* 0x000fe20000100800 */
[----:B------:R-:W-:Y:S02]  /*36f00*/  PRMT R11, R17, 0x5410, R7 ;  /* 0x00005410110b7816 */ /* 0x000fe40000000007 */
[----:B------:R-:W-:Y:S01]  /*36f10*/  PRMT R7, R18, 0x5410, R9 ;  /* 0x0000541012077816 */ /* 0x000fe20000000009 */
[----:B------:R0:W-:Y:S04]  /*36f20*/  STL [R1+0x194], R6 ;  /* 0x0001940601007387 */ /* 0x0001e80000100800 */
[----:B------:R-:W-:Y:S04]  /*36f30*/  STL [R1+0x190], R11 ;  /* 0x0001900b01007387 */ /* 0x000fe80000100800 */
[----:B------:R-:W4:Y:S01]  /*36f40*/  LDL.LU R46, [R1+0xd8] ;  /* 0x0000d800012e7983 */ /* 0x000f220000300800 */
[----:B0-----:R-:W-:-:S03]  /*36f50*/  PRMT R6, R19, 0x5410, R10 ;  /* 0x0000541013067816 */ /* 0x001fc6000000000a */
[----:B------:R-:W-:Y:S01]  /*36f60*/  STL [R1+0x18c], R7 ;  /* 0x00018c0701007387 */ /* 0x000fe20000100800 */
[----:B------:R-:W-:-:S03]  /*36f70*/  LOP3.LUT R18, R0, 0xffff, RZ, 0xc0, !PT ;  /* 0x0000ffff00127812 */ /* 0x000fc600078ec0ff */
[----:B------:R0:W-:Y:S04]  /*36f80*/  STL [R1+0x188], R6 ;  /* 0x0001880601007387 */ /* 0x0001e80000100800 */
[----:B------:R-:W4:Y:S04]  /*36f90*/  LDL.LU R45, [R1+0xc4] ;  /* 0x0000c400012d7983 */ /* 0x000f280000300800 */
[----:B------:R-:W4:Y:S01]  /*36fa0*/  LDL.LU R0, [R1+0x80] ;  /* 0x0000800001007983 */ /* 0x000f220000300800 */
[----:B------:R-:W-:-:S03]  /*36fb0*/  LOP3.LUT R19, R2, 0xffff, RZ, 0xc0, !PT ;  /* 0x0000ffff02137812 */ /* 0x000fc600078ec0ff */
[----:B------:R-:W4:Y:S01]  /*36fc0*/  LDL.LU R2, [R1+0x7c] ;  /* 0x00007c0001027983 */ /* 0x000f220000300800 */
[----:B--2---:R-:W-:-:S03]  /*36fd0*/  LOP3.LUT R50, R56, 0xffff, RZ, 0xc0, !PT ;  /* 0x0000ffff38327812 */ /* 0x004fc600078ec0ff */
[----:B------:R-:W2:Y:S01]  /*36fe0*/  LDL.LU R56, [R1+0x38] ;  /* 0x0000380001387983 */ /* 0x000ea20000300800 */
[----:B------:R-:W-:-:S03]  /*36ff0*/  LOP3.LUT R44, R44, 0xffff, RZ, 0xc0, !PT ;  /* 0x0000ffff2c2c7812 */ /* 0x000fc600078ec0ff */
[----:B------:R1:W-:Y:S01]  /*37000*/  STL [R1+0xa8], R50 ;  /* 0x0000a83201007387 */ /* 0x0003e20000100800 */
[----:B---3--:R-:W-:-:S03]  /*37010*/  LOP3.LUT R20, R57, 0xffff, RZ, 0xc0, !PT ;  /* 0x0000ffff39147812 */ /* 0x008fc600078ec0ff */
[----:B------:R-:W3:Y:S04]  /*37020*/  LDL.LU R57, [R1+0x34] ;  /* 0x0000340001397983 */ /* 0x000ee80000300800 */
[----:B------:R-:W-:Y:S01]  /*37030*/  STL [R1+0xac], R44 ;  /* 0x0000ac2c01007387 */ /* 0x000fe20000100800 */
[----:B----4-:R-:W-:-:S03]  /*37040*/  LOP3.LUT R21, R55, 0xffff, RZ, 0xc0, !PT ;  /* 0x0000ffff37157812 */ /* 0x010fc600078ec0ff */
[----:B------:R-:W4:Y:S01]  /*37050*/  LDL.LU R55, [R1] ;  /* 0x0000000001377983 */ /* 0x000f220000300800 */
[----:B------:R-:W-:Y:S02]  /*37060*/  LOP3.LUT R22, R22, 0xffff, RZ, 0xc0, !PT ;  /* 0x0000ffff16167812 */ /* 0x000fe400078ec0ff */
[----:B------:R-:W-:Y:S02]  /*37070*/  LOP3.LUT R23, R23, 0xffff, RZ, 0xc0, !PT ;  /* 0x0000ffff17177812 */ /* 0x000fe400078ec0ff */
[----:B------:R-:W-:Y:S02]  /*37080*/  LOP3.LUT R51, R54, 0xffff, RZ, 0xc0, !PT ;  /* 0x0000ffff36337812 */ /* 0x000fe400078ec0ff */
[----:B------:R-:W-:Y:S02]  /*37090*/  LOP3.LUT R16, R16, 0xffff, RZ, 0xc0, !PT ;  /* 0x0000ffff10107812 */ /* 0x000fe400078ec0ff */
[----:B------:R-:W-:Y:S02]  /*370a0*/  LOP3.LUT R17, R5, 0xffff, RZ, 0xc0, !PT ;  /* 0x0000ffff05117812 */ /* 0x000fe400078ec0ff */
[----:B------:R-:W-:-:S02]  /*370b0*/  LOP3.LUT R47, R53, 0xffff, RZ, 0xc0, !PT ;  /* 0x0000ffff352f7812 */ /* 0x000fc400078ec0ff */
[--C-:B------:R-:W-:Y:S02]  /*370c0*/  PRMT R5, R22, 0x3340, R1.reuse ;  /* 0x0000334016057816 */ /* 0x100fe40000000001 */
[----:B------:R-:W-:Y:S02]  /*370d0*/  PRMT R10, R18, 0x3340, R20 ;  /* 0x00003340120a7816 */ /* 0x000fe40000000014 */
[----:B0-----:R-:W-:Y:S02]  /*370e0*/  PRMT R6, R23, 0x3340, R1 ;  /* 0x0000334017067816 */ /* 0x001fe40000000001 */
[----:B------:R-:W-:Y:S01]  /*370f0*/  PRMT R11, R19, 0x3340, R21 ;  /* 0x00003340130b7816 */ /* 0x000fe20000000015 */
[----:B------:R0:W-:Y:S01]  /*37100*/  STL [R1+0x68], R51 ;  /* 0x0000683301007387 */ /* 0x0001e20000100800 */
[----:B------:R-:W-:Y:S02]  /*37110*/  PRMT R7, R16, 0x3340, R1 ;  /* 0x0000334010077816 */ /* 0x000fe40000000001 */
[----:B-1----:R-:W-:-:S02]  /*37120*/  PRMT R50, R50, 0x3340, R51 ;  /* 0x0000334032327816 */ /* 0x002fc40000000033 */
[----:B------:R-:W-:Y:S02]  /*37130*/  PRMT R9, R17, 0x3340, R1 ;  /* 0x0000334011097816 */ /* 0x000fe40000000001 */
[----:B------:R-:W-:Y:S02]  /*37140*/  PRMT R10, R10, 0x5410, R5 ;  /* 0x000054100a0a7816 */ /* 0x000fe40000000005 */
[----:B------:R-:W-:Y:S02]  /*37150*/  PRMT R5, R11, 0x5410, R6 ;  /* 0x000054100b057816 */ /* 0x000fe40000000006 */
[----:B0-----:R-:W-:Y:S02]  /*37160*/  PRMT R51, R44, 0x3340, R47 ;  /* 0x000033402c337816 */ /* 0x001fe4000000002f */
[----:B------:R-:W-:Y:S01]  /*37170*/  PRMT R7, R50, 0x5410, R7 ;  /* 0x0000541032077816 */ /* 0x000fe20000000007 */
[----:B------:R0:W-:Y:S01]  /*37180*/  STL [R1+0x6c], R47 ;  /* 0x00006c2f01007387 */ /* 0x0001e20000100800 */
[----:B------:R-:W-:-:S03]  /*37190*/  PRMT R6, R51, 0x5410, R9 ;  /* 0x0000541033067816 */ /* 0x000fc60000000009 */
[----:B------:R-:W-:Y:S04]  /*371a0*/  STL [R1+0x184], R10 ;  /* 0x0001840a01007387 */ /* 0x000fe80000100800 */
[----:B------:R1:W-:Y:S04]  /*371b0*/  STL [R1+0x180], R5 ;  /* 0x0001800501007387 */ /* 0x0003e80000100800 */
[----:B------:R-:W-:Y:S04]  /*371c0*/  STL [R1+0x17c], R7 ;  /* 0x00017c0701007387 */ /* 0x000fe80000100800 */
[----:B0-----:R-:W4:Y:S01]  /*371d0*/  LDL.LU R47, [R1+0xcc] ;  /* 0x0000cc00012f7983 */ /* 0x001f220000300800 */
[----:B-1----:R-:W-:-:S03]  /*371e0*/  LOP3.LUT R5, R46, 0xffff, RZ, 0xc0, !PT ;  /* 0x0000ffff2e057812 */ /* 0x002fc600078ec0ff */
[----:B------:R0:W-:Y:S01]  /*371f0*/  STL [R1+0x178], R6 ;  /* 0x0001780601007387 */ /* 0x0001e20000100800 */
[----:B------:R-:W-:-:S03]  /*37200*/  LOP3.LUT R53, R0, 0xffff, RZ, 0xc0, !PT ;  /* 0x0000ffff00357812 */ /* 0x000fc600078ec0ff */
[----:B------:R-:W4:Y:S04]  /*37210*/  LDL.LU R44, [R1+0xc8] ;  /* 0x0000c800012c7983 */ /* 0x000f280000300800 */
[----:B------:R-:W4:Y:S01]  /*37220*/  LDL.LU R46, [R1+0x98] ;  /* 0x00009800012e7983 */ /* 0x000f220000300800 */
[----:B------:R-:W-:Y:S02]  /*37230*/  LOP3.LUT R54, R2, 0xffff, RZ, 0xc0, !PT ;  /* 0x0000ffff02367812 */ /* 0x000fe400078ec0ff */
[----:B0-----:R-:W-:Y:S02]  /*37240*/  LOP3.LUT R6, R45, 0xffff, RZ, 0xc0, !PT ;  /* 0x0000ffff2d067812 */ /* 0x001fe400078ec0ff */
[----:B------:R-:W4:Y:S01]  /*37250*/  LDL.LU R45, [R1+0x90] ;  /* 0x00009000012d7983 */ /* 0x000f220000300800 */
[----:B------:R-:W-:-:S03]  /*37260*/  LOP3.LUT R59, R59, 0xffff, RZ, 0xc0, !PT ;  /* 0x0000ffff3b3b7812 */ /* 0x000fc600078ec0ff */
[----:B------:R0:W-:Y:S01]  /*37270*/  STL [R1+0xb8], R53 ;  /* 0x0000b83501007387 */ /* 0x0001e20000100800 */
[----:B------:R-:W-:-:S03]  /*37280*/  LOP3.LUT R49, R49, 0xffff, RZ, 0xc0, !PT ;  /* 0x0000ffff31317812 */ /* 0x000fc600078ec0ff */
[----:B------:R-:W-:Y:S01]  /*37290*/  STL [R1+0xbc], R54 ;  /* 0x0000bc3601007387 */ /* 0x000fe20000100800 */
[----:B------:R-:W-:-:S03]  /*372a0*/  LOP3.LUT R50, R48, 0xffff, RZ, 0xc0, !PT ;  /* 0x0000ffff30327812 */ /* 0x000fc600078ec0ff */
[----:B------:R-:W4:Y:S04]  /*372b0*/  LDL.LU R0, [R1+0x4c] ;  /* 0x00004c0001007983 */ /* 0x000f280000300800 */
[----:B------:R-:W4:Y:S01]  /*372c0*/  LDL.LU R2, [R1+0x48] ;  /* 0x0000480001027983 */ /* 0x000f220000300800 */
[----:B--2---:R-:W-:-:S03]  /*372d0*/  LOP3.LUT R7, R56, 0xffff, RZ, 0xc0, !PT ;  /* 0x0000ffff38077812 */ /* 0x004fc600078ec0ff */
[----:B------:R-:W2:Y:S01]  /*372e0*/  LDL.LU R56, [R1+0x10] ;  /* 0x0000100001387983 */ /* 0x000ea20000300800 */
[----:B---3--:R-:W-:Y:S02]  /*372f0*/  LOP3.LUT R10, R57, 0xffff, RZ, 0xc0, !PT ;  /* 0x0000ffff390a7812 */ /* 0x008fe400078ec0ff */
[----:B----4-:R-:W-:-:S05]  /*37300*/  LOP3.LUT R55, R55, 0xffff, RZ, 0xc0, !PT ;  /* 0x0000ffff37377812 */ /* 0x010fca00078ec0ff */
[----:B------:R1:W-:Y:S01]  /*37310*/  STL [R1+0xb0], R55 ;  /* 0x0000b03701007387 */ /* 0x0003e20000100800 */
[----:B0-----:R-:W-:-:S03]  /*37320*/  PRMT R53, R53, 0x3340, R55 ;  /* 0x0000334035357816 */ /* 0x001fc60000000037 */
[----:B------:R-:W3:Y:S04]  /*37330*/  LDL.LU R57, [R1+0xc] ;  /* 0x00000c0001397983 */ /* 0x000ee80000300800 */
[----:B------:R-:W-:Y:S04]  /*37340*/  STL [R1+0xb4], R59 ;  /* 0x0000b43b01007387 */ /* 0x000fe80000100800 */
[----:B------:R0:W-:Y:S04]  /*37350*/  STL [R1+0x20], R49 ;  /* 0x0000203101007387 */ /* 0x0001e80000100800 */
[----:B------:R4:W-:Y:S04]  /*37360*/  STL [R1+0x7c], R50 ;  /* 0x00007c3201007387 */ /* 0x0009e80000100800 */
[----:B-1----:R-:W3:Y:S01]  /*37370*/  LDL.LU R55, [R1+0x17f0] ;  /* 0x0017f00001377983 */ /* 0x002ee20000300800 */
[----:B------:R-:W-:-:S02]  /*37380*/  LOP3.LUT R11, R52, 0xffff, RZ, 0xc0, !PT ;  /* 0x0000ffff340b7812 */ /* 0x000fc400078ec0ff */
[----:B------:R-:W-:Y:S02]  /*37390*/  LOP3.LUT R15, R15, 0xffff, RZ, 0xc0, !PT ;  /* 0x0000ffff0f0f7812 */ /* 0x000fe400078ec0ff */
[----:B------:R-:W-:Y:S02]  /*373a0*/  PRMT R9, R11, 0x3340, R1 ;  /* 0x000033400b097816 */ /* 0x000fe40000000001 */
[----:B------:R-:W-:Y:S02]  /*373b0*/  PRMT R51, R5, 0x3340, R7 ;  /* 0x0000334005337816 */ /* 0x000fe40000000007 */
[----:B------:R-:W-:Y:S02]  /*373c0*/  PRMT R48, R15, 0x3340, R1 ;  /* 0x000033400f307816 */ /* 0x000fe40000000001 */
[----:B------:R-:W-:Y:S02]  /*373d0*/  PRMT R52, R6, 0x3340, R10 ;  /* 0x0000334006347816 */ /* 0x000fe4000000000a */
[----:B------:R-:W-:-:S02]  /*373e0*/  PRMT R9, R51, 0x5410, R9 ;  /* 0x0000541033097816 */ /* 0x000fc40000000009 */
[--C-:B0-----:R-:W-:Y:S02]  /*373f0*/  PRMT R49, R49, 0x3340, R1.reuse ;  /* 0x0000334031317816 */ /* 0x101fe40000000001 */
[----:B----4-:R-:W-:Y:S02]  /*37400*/  PRMT R50, R50, 0x3340, R1 ;  /* 0x0000334032327816 */ /* 0x010fe40000000001 */
[----:B------:R-:W-:Y:S01]  /*37410*/  PRMT R54, R54, 0x3340, R59 ;  /* 0x0000334036367816 */ /* 0x000fe2000000003b */
[----:B------:R0:W-:Y:S01]  /*37420*/  STL [R1+0x170], R9 ;  /* 0x0001700901007387 */ /* 0x0001e20000100800 */
[----:B------:R-:W-:Y:S02]  /*37430*/  PRMT R51, R52, 0x5410, R48 ;  /* 0x0000541034337816 */ /* 0x000fe40000000030 */
[----:B------:R-:W-:Y:S02]  /*37440*/  PRMT R48, R53, 0x5410, R49 ;  /* 0x0000541035307816 */ /* 0x000fe40000000031 */
[----:B------:R-:W-:Y:S01]  /*37450*/  LOP3.LUT R49, R47, 0xffff, RZ, 0xc0, !PT ;  /* 0x0000ffff2f317812 */ /* 0x000fe200078ec0ff */
[----:B------:R1:W-:Y:S01]  /*37460*/  STL [R1+0x160], R51 ;  /* 0x0001603301007387 */ /* 0x0003e20000100800 */
[----:B0-----:R-:W-:-:S03]  /*37470*/  PRMT R9, R54, 0x5410, R50 ;  /* 0x0000541036097816 */ /* 0x001fc60000000032 */
[----:B------:R-:W-:Y:S01]  /*37480*/  STL [R1+0x15c], R48 ;  /* 0x00015c3001007387 */ /* 0x000fe20000100800 */
[----:B------:R-:W-:-:S03]  /*37490*/  LOP3.LUT R50, R44, 0xffff, RZ, 0xc0, !PT ;  /* 0x0000ffff2c327812 */ /* 0x000fc600078ec0ff */
[----:B------:R0:W-:Y:S01]  /*374a0*/  STL [R1+0x158], R9 ;  /* 0x0001580901007387 */ /* 0x0001e20000100800 */
[----:B-1----:R-:W-:-:S03]  /*374b0*/  LOP3.LUT R51, R46, 0xffff, RZ, 0xc0, !PT ;  /* 0x0000ffff2e337812 */ /* 0x002fc600078ec0ff */
[----:B------:R-:W4:Y:S04]  /*374c0*/  LDL.LU R53, [R1+0xe0] ;  /* 0x0000e00001357983 */ /* 0x000f280000300800 */
[----:B------:R1:W-:Y:S01]  /*374d0*/  STL [R1+0x1c], R49 ;  /* 0x00001c3101007387 */ /* 0x0003e20000100800 */
[----:B------:R-:W-:-:S03]  /*374e0*/  LOP3.LUT R52, R45, 0xffff, RZ, 0xc0, !PT ;  /* 0x0000ffff2d347812 */ /* 0x000fc600078ec0ff */
[----:B------:R-:W4:Y:S04]  /*374f0*/  LDL.LU R54, [R1+0xc0] ;  /* 0x0000c00001367983 */ /* 0x000f280000300800 */
[----:B------:R0:W-:Y:S04]  /*37500*/  STL [R1+0x80], R50 ;  /* 0x0000803201007387 */ /* 0x0001e80000100800 */
[----:B------:R-:W4:Y:S01]  /*37510*/  LDL.LU R59, [R1+0x9c] ;  /* 0x00009c00013b7983 */ /* 0x000f220000300800 */
[----:B------:R-:W-:-:S03]  /*37520*/  LOP3.LUT R0, R0, 0xffff, RZ, 0xc0, !PT ;  /* 0x0000ffff00007812 */ /* 0x000fc600078ec0ff */
[----:B------:R0:W-:Y:S01]  /*37530*/  STL [R1+0xc8], R51 ;  /* 0x0000c83301007387 */ /* 0x0001e20000100800 */
[----:B------:R-:W-:-:S03]  /*37540*/  LOP3.LUT R2, R2, 0xffff, RZ, 0xc0, !PT ;  /* 0x0000ffff02027812 */ /* 0x000fc600078ec0ff */
[----:B------:R-:W4:Y:S04]  /*37550*/  LDL.LU R47, [R1+0x64] ;  /* 0x00006400012f7983 */ /* 0x000f280000300800 */
[----:B------:R-:W-:Y:S04]  /*37560*/  STL [R1+0xd4], R52 ;  /* 0x0000d43401007387 */ /* 0x000fe80000100800 */
[----:B------:R-:W4:Y:S04]  /*37570*/  LDL.LU R44, [R1+0x5c] ;  /* 0x00005c00012c7983 */ /* 0x000f280000300800 */
[----:B------:R-:W-:Y:S04]  /*37580*/  STL [R1+0x8], R0 ;  /* 0x0000080001007387 */ /* 0x000fe80000100800 */
[----:B------:R-:W4:Y:S04]  /*37590*/  LDL.LU R46, [R1+0x28] ;  /* 0x00002800012e7983 */ /* 0x000f280000300800 */
[----:B------:R-:W-:Y:S01]  /*375a0*/  STL [R1+0x34], R2 ;  /* 0x0000340201007387 */ /* 0x000fe20000100800 */
[----:B0-----:R-:W-:-:S03]  /*375b0*/  LOP3.LUT R9, R4, 0xffff, RZ, 0xc0, !PT ;  /* 0x0000ffff04097812 */ /* 0x001fc600078ec0ff */
[----:B------:R-:W4:Y:S01]  /*375c0*/  LDL.LU R45, [R1+0x24] ;  /* 0x00002400012d7983 */ /* 0x000f220000300800 */
[----:B-1----:R-:W-:Y:S02]  /*375d0*/  PRMT R49, R49, 0x3340, R0 ;  /* 0x0000334031317816 */ /* 0x002fe40000000000 */
[----:B------:R-:W-:Y:S02]  /*375e0*/  PRMT R50, R50, 0x3340, R2 ;  /* 0x0000334032327816 */ /* 0x000fe40000000002 */
[----:B--2---:R-:W-:-:S05]  /*375f0*/  LOP3.LUT R56, R56, 0xffff, RZ, 0xc0, !PT ;  /* 0x0000ffff38387812 */ /* 0x004fca00078ec0ff */
[----:B------:R-:W-:Y:S01]  /*37600*/  STL [R1+0x98], R56 ;  /* 0x0000983801007387 */ /* 0x000fe20000100800 */
[----:B------:R-:W-:Y:S02]  /*37610*/  PRMT R51, R51, 0x3340, R56 ;  /* 0x0000334033337816 */ /* 0x000fe40000000038 */
[----:B---3--:R-:W-:Y:S02]  /*37620*/  LOP3.LUT R57, R57, 0xffff, RZ, 0xc0, !PT ;  /* 0x0000ffff39397812 */ /* 0x008fe400078ec0ff */
[----:B------:R-:W-:Y:S02]  /*37630*/  LOP3.LUT R48, R55, 0xffff, RZ, 0xc0, !PT ;  /* 0x0000ffff37307812 */ /* 0x000fe400078ec0ff */
[----:B------:R-:W2:Y:S03]  /*37640*/  LDL.LU R55, [R1+0xdc] ;  /* 0x0000dc0001377983 */ /* 0x000ea60000300800 */
[----:B------:R-:W-:Y:S01]  /*37650*/  IMAD.MOV.U32 R4, RZ, RZ, R48 ;  /* 0x000000ffff047224 */ /* 0x000fe200078e0030 */
[----:B------:R-:W-:Y:S04]  /*37660*/  STL [R1+0xc4], R57 ;  /* 0x0000c43901007387 */ /* 0x000fe80000100800 */
[----:B------:R0:W-:Y:S04]  /*37670*/  STL [R1+0x4], R48 ;  /* 0x0000043001007387 */ /* 0x0001e80000100800 */
[----:B------:R1:W-:Y:S01]  /*37680*/  STL [R1+0x4c], R9 ;  /* 0x00004c0901007387 */ /* 0x0003e20000100800 */
[----:B0-----:R-:W-:-:S02]  /*37690*/  LOP3.LUT R48, R3, 0xffff, RZ, 0xc0, !PT ;  /* 0x0000ffff03307812 */ /* 0x001fc400078ec0ff */
[----:B------:R-:W-:-:S03]  /*376a0*/  PRMT R52, R52, 0x3340, R57 ;  /* 0x0000334034347816 */ /* 0x000fc60000000039 */
[----:B------:R0:W-:Y:S04]  /*376b0*/  STL [R1+0xd0], R48 ;  /* 0x0000d03001007387 */ /* 0x0001e80000100800 */
[----:B------:R-:W3:Y:S04]  /*376c0*/  LDL.LU R0, [R1+0x17ec] ;  /* 0x0017ec0001007983 */ /* 0x000ee80000300800 */
[----:B------:R-:W3:Y:S04]  /*376d0*/  LDL.LU R2, [R1+0x17e8] ;  /* 0x0017e80001027983 */ /* 0x000ee80000300800 */
[----:B------:R-:W3:Y:S04]  /*376e0*/  LDL.LU R56, [R1+0x17e4] ;  /* 0x0017e40001387983 */ /* 0x000ee80000300800 */
[----:B------:R-:W3:Y:S01]  /*376f0*/  LDL.LU R57, [R1+0x17e0] ;  /* 0x0017e00001397983 */ /* 0x000ee20000300800 */
[----:B------:R-:W-:-:S02]  /*37700*/  LOP3.LUT R60, R60, 0xffff, RZ, 0xc0, !PT ;  /* 0x0000ffff3c3c7812 */ /* 0x000fc400078ec0ff */
[--C-:B------:R-:W-:Y:S02]  /*37710*/  PRMT R3, R4, 0x3340, R1.reuse ;  /* 0x0000334004037816 */ /* 0x100fe40000000001 */
[----:B------:R-:W-:Y:S02]  /*37720*/  PRMT R4, R60, 0x3340, R1 ;  /* 0x000033403c047816 */ /* 0x000fe40000000001 */
[----:B------:R-:W-:Y:S02]  /*37730*/  PRMT R3, R49, 0x5410, R3 ;  /* 0x0000541031037816 */ /* 0x000fe40000000003 */
[--C-:B-1----:R-:W-:Y:S02]  /*37740*/  PRMT R9, R9, 0x3340, R1.reuse ;  /* 0x0000334009097816 */ /* 0x102fe40000000001 */
[----:B0-----:R-:W-:Y:S02]  /*37750*/  PRMT R48, R48, 0x3340, R1 ;  /* 0x0000334030307816 */ /* 0x001fe40000000001 */
[----:B------:R-:W-:Y:S01]  /*37760*/  PRMT R49, R50, 0x5410, R4 ;  /* 0x0000541032317816 */ /* 0x000fe20000000004 */
[----:B------:R0:W-:Y:S01]  /*37770*/  STL [R1+0x154], R3 ;  /* 0x0001540301007387 */ /* 0x0001e20000100800 */
[----:B------:R-:W-:-:S02]  /*37780*/  PRMT R4, R51, 0x5410, R9 ;  /* 0x0000541033047816 */ /* 0x000fc40000000009 */
[----:B----4-:R-:W-:Y:S01]  /*37790*/  LOP3.LUT R9, R53, 0xffff, RZ, 0xc0, !PT ;  /* 0x0000ffff35097812 */ /* 0x010fe200078ec0ff */
[----:B------:R1:W-:Y:S01]  /*377a0*/  STL [R1+0x150], R49 ;  /* 0x0001503101007387 */ /* 0x0003e20000100800 */
[----:B0-----:R-:W-:-:S03]  /*377b0*/  PRMT R3, R52, 0x5410, R48 ;  /* 0x0000541034037816 */ /* 0x001fc60000000030 */
[----:B------:R-:W4:Y:S01]  /*377c0*/  LDL.LU R52, [R1+0x18] ;  /* 0x0000180001347983 */ /* 0x000f220000300800 */
[----:B------:R-:W-:Y:S02]  /*377d0*/  LOP3.LUT R47, R47, 0xffff, RZ, 0xc0, !PT ;  /* 0x0000ffff2f2f7812 */ /* 0x000fe400078ec0ff */
[----:B-1----:R-:W-:Y:S01]  /*377e0*/  LOP3.LUT R49, R54, 0xffff, RZ, 0xc0, !PT ;  /* 0x0000ffff36317812 */ /* 0x002fe200078ec0ff */
[----:B------:R-:W-:Y:S01]  /*377f0*/  STL [R1+0x14c], R4 ;  /* 0x00014c0401007387 */ /* 0x000fe20000100800 */
[----:B------:R-:W-:-:S03]  /*37800*/  LOP3.LUT R50, R59, 0xffff, RZ, 0xc0, !PT ;  /* 0x0000ffff3b327812 */ /* 0x000fc600078ec0ff */
[----:B------:R-:W-:Y:S01]  /*37810*/  STL [R1+0x144], R3 ;  /* 0x0001440301007387 */ /* 0x000fe20000100800 */
[----:B------:R-:W-:-:S03]  /*37820*/  LOP3.LUT R44, R44, 0xffff, RZ, 0xc0, !PT ;  /* 0x0000ffff2c2c7812 */ /* 0x000fc600078ec0ff */
[----:B------:R-:W4:Y:S01]  /*37830*/  LDL.LU R53, [R1+0x14] ;  /* 0x0000140001357983 */ /* 0x000f220000300800 */
[----:B------:R-:W-:-:S03]  /*37840*/  LOP3.LUT R46, R46, 0xffff, RZ, 0xc0, !PT ;  /* 0x0000ffff2e2e7812 */ /* 0x000fc600078ec0ff */
[----:B------:R0:W-:Y:S01]  /*37850*/  STL [R1+0x90], R9 ;  /* 0x0000900901007387 */ /* 0x0001e20000100800 */
[----:B------:R-:W-:Y:S02]  /*37860*/  LOP3.LUT R45, R45, 0xffff, RZ, 0xc0, !PT ;  /* 0x0000ffff2d2d7812 */ /* 0x000fe400078ec0ff */
[----:B0-----:R-:W-:Y:S02]  /*37870*/  PRMT R9, R9, 0x3340, R47 ;  /* 0x0000334009097816 */ /* 0x001fe4000000002f */
[----:B--2---:R-:W-:-:S05]  /*37880*/  LOP3.LUT R48, R55, 0xffff, RZ, 0xc0, !PT ;  /* 0x0000ffff37307812 */ /* 0x004fca00078ec0ff */
[----:B------:R-:W-:Y:S04]  /*37890*/  STL [R1+0xcc], R48 ;  /* 0x0000cc3001007387 */ /* 0x000fe80000100800 */
[----:B------:R-:W-:Y:S04]  /*378a0*/  STL [R1+0xc0], R49 ;  /* 0x0000c03101007387 */ /* 0x000fe80000100800 */
[----:B------:R-:W-:Y:S04]  /*378b0*/  STL [R1+0x48], R47 ;  /* 0x0000482f01007387 */ /* 0x000fe80000100800 */
[----:B------:R-:W-:Y:S04]  /*378c0*/  STL [R1+0xec], R50 ;  /* 0x0000ec3201007387 */ /* 0x000fe80000100800 */
[----:B------:R-:W-:Y:S04]  /*378d0*/  STL [R1+0x5c], R44 ;  /* 0x00005c2c01007387 */ /* 0x000fe80000100800 */
[----:B------:R-:W-:Y:S01]  /*378e0*/  STL [R1+0x9c], R46 ;  /* 0x00009c2e01007387 */ /* 0x000fe20000100800 */
[----:B---3--:R-:W-:-:S02]  /*378f0*/  LOP3.LUT R4, R0, 0xffff, RZ, 0xc0, !PT ;  /* 0x0000ffff00047812 */ /* 0x008fc400078ec0ff */
[----:B------:R-:W-:Y:S02]  /*37900*/  LOP3.LUT R3, R2, 0xffff, RZ, 0xc0, !PT ;  /* 0x0000ffff02037812 */ /* 0x000fe400078ec0ff */
[----:B------:R-:W-:Y:S02]  /*37910*/  LOP3.LUT R51, R56, 0xffff, RZ, 0xc0, !PT ;  /* 0x0000ffff38337812 */ /* 0x000fe400078ec0ff */
[----:B------:R-:W-:-:S05]  /*37920*/  LOP3.LUT R54, R57, 0xffff, RZ, 0xc0, !PT ;  /* 0x0000ffff39367812 */ /* 0x000fca00078ec0ff */
[----:B------:R-:W-:Y:S01]  /*37930*/  STL [R1+0x38], R54 ;  /* 0x0000383601007387 */ /* 0x000fe20000100800 */
[----:B------:R-:W-:-:S03]  /*37940*/  PRMT R2, R51, 0x3340, R1 ;  /* 0x0000334033027816 */ /* 0x000fc60000000001 */
[----:B------:R-:W-:Y:S04]  /*37950*/  STL [R1+0xe0], R45 ;  /* 0x0000e02d01007387 */ /* 0x000fe80000100800 */
[----:B------:R0:W-:Y:S01]  /*37960*/  STL [R1+0x64], R51 ;  /* 0x0000643301007387 */ /* 0x0001e20000100800 */
[----:B------:R-:W-:-:S03]  /*37970*/  PRMT R0, R54, 0x3340, R1 ;  /* 0x0000334036007816 */ /* 0x000fc60000000001 */
[----:B------:R1:W-:Y:S04]  /*37980*/  STL [R1+0xd8], R3 ;  /* 0x0000d80301007387 */ /* 0x0003e80000100800 */
[----:B------:R2:W-:Y:S04]  /*37990*/  STL [R1+0xdc], R4 ;  /* 0x0000dc0401007387 */ /* 0x0005e80000100800 */
[----:B0-----:R-:W3:Y:S01]  /*379a0*/  LDL.LU R51, [R1+0x60] ;  /* 0x0000600001337983 */ /* 0x001ee20000300800 */
[----:B------:R-:W-:-:S03]  /*379b0*/  PRMT R48, R48, 0x3340, R44 ;  /* 0x0000334030307816 */ /* 0x000fc6000000002c */
[----:B------:R-:W3:Y:S01]  /*379c0*/  LDL.LU R55, [R1+0x40] ;  /* 0x0000400001377983 */ /* 0x000ee20000300800 */
[----:B------:R-:W-:-:S03]  /*379d0*/  PRMT R49, R49, 0x3340, R46 ;  /* 0x0000334031317816 */ /* 0x000fc6000000002e */
[----:B------:R-:W3:Y:S01]  /*379e0*/  LDL.LU R54, [R1+0x70] ;  /* 0x0000700001367983 */ /* 0x000ee20000300800 */
[----:B------:R-:W-:-:S03]  /*379f0*/  PRMT R50, R50, 0x3340, R45 ;  /* 0x0000334032327816 */ /* 0x000fc6000000002d */
[----:B------:R-:W3:Y:S04]  /*37a00*/  LDL.LU R59, [R1+0x58] ;  /* 0x00005800013b7983 */ /* 0x000ee80000300800 */
[----:B------:R-:W3:Y:S04]  /*37a10*/  LDL.LU R47, [R1+0x17dc] ;  /* 0x0017dc00012f7983 */ /* 0x000ee80000300800 */
[----:B------:R-:W3:Y:S04]  /*37a20*/  LDL.LU R44, [R1+0x17d8] ;  /* 0x0017d800012c7983 */ /* 0x000ee80000300800 */
[----:B------:R-:W3:Y:S04]  /*37a30*/  LDL.LU R46, [R1+0x17d4] ;  /* 0x0017d400012e7983 */ /* 0x000ee80000300800 */
[----:B------:R-:W3:Y:S01]  /*37a40*/  LDL.LU R45, [R1+0x17d0] ;  /* 0x0017d000012d7983 */ /* 0x000ee20000300800 */
[----:B------:R-:W-:-:S02]  /*37a50*/  PRMT R9, R9, 0x5410, R0 ;  /* 0x0000541009097816 */ /* 0x000fc40000000000 */
[----:B------:R-:W-:Y:S02]  /*37a60*/  PRMT R0, R48, 0x5410, R2 ;  /* 0x0000541030007816 */ /* 0x000fe40000000002 */
[--C-:B-1----:R-:W-:Y:S02]  /*37a70*/  PRMT R3, R3, 0x3340, R1.reuse ;  /* 0x0000334003037816 */ /* 0x102fe40000000001 */
[----:B--2---:R-:W-:Y:S01]  /*37a80*/  PRMT R4, R4, 0x3340, R1 ;  /* 0x0000334004047816 */ /* 0x004fe20000000001 */
[----:B------:R-:W-:Y:S01]  /*37a90*/  STL [R1+0x148], R9 ;  /* 0x0001480901007387 */ /* 0x000fe20000100800 */
[----:B------:R-:W-:Y:S02]  /*37aa0*/  PRMT R3, R49, 0x5410, R3 ;  /* 0x0000541031037816 */ /* 0x000fe40000000003 */
[----:B------:R-:W-:Y:S01]  /*37ab0*/  PRMT R2, R50, 0x5410, R4 ;  /* 0x0000541032027816 */ /* 0x000fe20000000004 */
[----:B------:R4:W-:Y:S01]  /*37ac0*/  STL [R1+0x140], R0 ;  /* 0x0001400001007387 */ /* 0x0009e20000100800 */
[----:B------:R-:W-:-:S03]  /*37ad0*/  SHF.R.U32.HI R61, RZ, 0x8, R61 ;  /* 0x00000008ff3d7819 */ /* 0x000fc6000001163d */
[----:B------:R-:W-:Y:S01]  /*37ae0*/  STL [R1+0x13c], R3 ;  /* 0x00013c0301007387 */ /* 0x000fe20000100800 */
[----:B------:R-:W-:Y:S02]  /*37af0*/  LOP3.LUT R61, R61, 0xffff, RZ, 0xc0, !PT ;  /* 0x0000ffff3d3d7812 */ /* 0x000fe400078ec0ff */
[----:B----4-:R-:W-:Y:S01]  /*37b00*/  SHF.R.U32.HI R0, RZ, 0x8, R52 ;  /* 0x00000008ff007819 */ /* 0x010fe20000011634 */
[----:B------:R0:W-:Y:S01]  /*37b10*/  STL [R1+0x118], R2 ;  /* 0x0001180201007387 */ /* 0x0001e20000100800 */
[----:B------:R-:W-:Y:S02]  /*37b20*/  SHF.R.U32.HI R58, RZ, 0x8, R58 ;  /* 0x00000008ff3a7819 */ /* 0x000fe4000001163a */
[----:B------:R-:W-:Y:S02]  /*37b30*/  LOP3.LUT R0, R0, 0xffff, RZ, 0xc0, !PT ;  /* 0x0000ffff00007812 */ /* 0x000fe400078ec0ff */
[----:B------:R-:W-:Y:S02]  /*37b40*/  LOP3.LUT R58, R58, 0xffff, RZ, 0xc0, !PT ;  /* 0x0000ffff3a3a7812 */ /* 0x000fe400078ec0ff */
[----:B------:R-:W-:-:S02]  /*37b50*/  PRMT R0, R0, 0x3340, R61 ;  /* 0x0000334000007816 */ /* 0x000fc4000000003d */
[----:B0-----:R-:W-:-:S04]  /*37b60*/  SHF.R.U32.HI R2, RZ, 0x8, R53 ;  /* 0x00000008ff027819 */ /* 0x001fc80000011635 */
[----:B------:R-:W-:Y:S02]  /*37b70*/  LOP3.LUT R2, R2, 0xffff, RZ, 0xc0, !PT ;  /* 0x0000ffff02027812 */ /* 0x000fe400078ec0ff */
[----:B---3--:R-:W-:Y:S02]  /*37b80*/  SHF.R.U32.HI R4, RZ, 0x8, R51 ;  /* 0x00000008ff047819 */ /* 0x008fe40000011633 */
[----:B------:R-:W-:Y:S02]  /*37b90*/  SHF.R.U32.HI R3, RZ, 0x8, R55 ;  /* 0x00000008ff037819 */ /* 0x000fe40000011637 */
[----:B------:R-:W-:Y:S02]  /*37ba0*/  SHF.R.U32.HI R45, RZ, 0x8, R45 ;  /* 0x00000008ff2d7819 */ /* 0x000fe4000001162d */
[----:B------:R-:W-:Y:S02]  /*37bb0*/  SHF.R.U32.HI R46, RZ, 0x8, R46 ;  /* 0x00000008ff2e7819 */ /* 0x000fe4000001162e */
[----:B------:R-:W-:-:S02]  /*37bc0*/  LOP3.LUT R45, R45, 0xffff, RZ, 0xc0, !PT ;  /* 0x0000ffff2d2d7812 */ /* 0x000fc400078ec0ff */
[----:B------:R-:W-:Y:S02]  /*37bd0*/  LOP3.LUT R46, R46, 0xffff, RZ, 0xc0, !PT ;  /* 0x0000ffff2e2e7812 */ /* 0x000fe400078ec0ff */
[--C-:B------:R-:W-:Y:S02]  /*37be0*/  PRMT R56, R45, 0x3340, R1.reuse ;  /* 0x000033402d387816 */ /* 0x100fe40000000001 */
[----:B------:R-:W-:-:S03]  /*37bf0*/  PRMT R53, R46, 0x3340, R1 ;  /* 0x000033402e357816 */ /* 0x000fc60000000001 */
[----:B------:R-:W-:Y:S04]  /*37c00*/  STL [R1+0x17c0], R56 ;  /* 0x0017c03801007387 */ /* 0x000fe80000100800 */
[----:B------:R0:W-:Y:S04]  /*37c10*/  STL [R1+0x28], R0 ;  /* 0x0000280001007387 */ /* 0x0001e80000100800 */
[----:B------:R-:W-:Y:S01]  /*37c20*/  STL [R1+0x17bc], R53 ;  /* 0x0017bc3501007387 */ /* 0x000fe20000100800 */
[----:B0-----:R-:W-:Y:S02]  /*37c30*/  PRMT R0, R2, 0x3340, R58 ;  /* 0x0000334002007816 */ /* 0x001fe4000000003a */
[----:B------:R-:W-:-:S03]  /*37c40*/  SHF.R.U32.HI R2, RZ, 0x8, R54 ;  /* 0x00000008ff027819 */ /* 0x000fc60000011636 */
[----:B------:R0:W-:Y:S04]  /*37c50*/  STL [R1+0x30], R0 ;  /* 0x0000300001007387 */ /* 0x0001e80000100800 */
[----:B------:R-:W2:Y:S04]  /*37c60*/  LDL.LU R51, [R1+0x84] ;  /* 0x0000840001337983 */ /* 0x000ea80000300800 */
[----:B------:R-:W3:Y:S01]  /*37c70*/  LDL.LU R55, [R1+0x50] ;  /* 0x0000500001377983 */ /* 0x000ee20000300800 */
[----:B0-----:R-:W-:-:S03]  /*37c80*/  SHF.R.U32.HI R0, RZ, 0x8, R59 ;  /* 0x00000008ff007819 */ /* 0x001fc6000001163b */
[----:B------:R-:W4:Y:S04]  /*37c90*/  LDL.LU R54, [R1+0x94] ;  /* 0x0000940001367983 */ /* 0x000f280000300800 */
[----:B------:R-:W4:Y:S01]  /*37ca0*/  LDL.LU R59, [R1+0x54] ;  /* 0x00005400013b7983 */ /* 0x000f220000300800 */
[----:B------:R-:W-:Y:S02]  /*37cb0*/  SHF.R.U32.HI R52, RZ, 0x8, R44 ;  /* 0x00000008ff347819 */ /* 0x000fe4000001162c */
[----:B------:R-:W-:Y:S02]  /*37cc0*/  SHF.R.U32.HI R48, RZ, 0x8, R47 ;  /* 0x00000008ff307819 */ /* 0x000fe4000001162f */
[----:B------:R-:W-:Y:S02]  /*37cd0*/  LOP3.LUT R52, R52, 0xffff, RZ, 0xc0, !PT ;  /* 0x0000ffff34347812 */ /* 0x000fe400078ec0ff */
[----:B------:R-:W-:-:S02]  /*37ce0*/  LOP3.LUT R3, R3, 0xffff, RZ, 0xc0, !PT ;  /* 0x0000ffff03037812 */ /* 0x000fc400078ec0ff */
[----:B------:R-:W-:Y:S02]  /*37cf0*/  LOP3.LUT R4, R4, 0xffff, RZ, 0xc0, !PT ;  /* 0x0000ffff04047812 */ /* 0x000fe400078ec0ff */
[----:B------:R-:W-:Y:S02]  /*37d00*/  LOP3.LUT R48, R48, 0xffff, RZ, 0xc0, !PT ;  /* 0x0000ffff30307812 */ /* 0x000fe400078ec0ff */
[----:B------:R-:W-:Y:S02]  /*37d10*/  LOP3.LUT R0, R0, 0xffff, RZ, 0xc0, !PT ;  /* 0x0000ffff00007812 */ /* 0x000fe400078ec0ff */
[----:B------:R-:W-:Y:S02]  /*37d20*/  LOP3.LUT R2, R2, 0xffff, RZ, 0xc0, !PT ;  /* 0x0000ffff02027812 */ /* 0x000fe400078ec0ff */
[----:B------:R-:W-:Y:S02]  /*37d30*/  PRMT R52, R52, 0x3340, R1 ;  /* 0x0000334034347816 */ /* 0x000fe40000000001 */
[----:B------:R-:W-:-:S02]  /*37d40*/  PRMT R3, R4, 0x3340, R3 ;  /* 0x0000334004037816 */ /* 0x000fc40000000003 */
[----:B------:R-:W-:Y:S02]  /*37d50*/  PRMT R48, R48, 0x3340, R1 ;  /* 0x0000334030307816 */ /* 0x000fe40000000001 */
[----:B------:R-:W-:Y:S01]  /*37d60*/  PRMT R0, R2, 0x3340, R0 ;  /* 0x0000334002007816 */ /* 0x000fe20000000000 */
[----:B------:R-:W-:Y:S01]  /*37d70*/  STL [R1+0x17b8], R52 ;  /* 0x0017b83401007387 */ /* 0x000fe20000100800 */
[----:B------:R-:W-:Y:S02]  /*37d80*/  SHF.R.U32.HI R12, RZ, 0x8, R12 ;  /* 0x00000008ff0c7819 */ /* 0x000fe4000001160c */
[----:B------:R-:W-:Y:S01]  /*37d90*/  SHF.R.U32.HI R41, RZ, 0x8, R41 ;  /* 0x00000008ff297819 */ /* 0x000fe20000011629 */
[----:B------:R-:W-:Y:S01]  /*37da0*/  STL [R1+0x24], R3 ;  /* 0x0000240301007387 */ /* 0x000fe20000100800 */
[----:B------:R-:W-:-:S03]  /*37db0*/  SHF.R.U32.HI R39, RZ, 0x8, R39 ;  /* 0x00000008ff277819 */ /* 0x000fc60000011627 */
[----:B------:R-:W-:Y:S01]  /*37dc0*/  STL [R1+0x17b4], R48 ;  /* 0x0017b43001007387 */ /* 0x000fe20000100800 */
[----:B------:R-:W-:-:S03]  /*37dd0*/  LOP3.LUT R39, R39, 0xffff, RZ, 0xc0, !PT ;  /* 0x0000ffff27277812 */ /* 0x000fc600078ec0ff */
[----:B------:R0:W-:Y:S01]  /*37de0*/  STL [R1+0x2c], R0 ;  /* 0x00002c0001007387 */ /* 0x0001e20000100800 */
[----:B------:R-:W-:Y:S02]  /*37df0*/  SHF.R.U32.HI R13, RZ, 0x8, R13 ;  /* 0x00000008ff0d7819 */ /* 0x000fe4000001160d */
[----:B------:R-:W-:Y:S02]  /*37e00*/  SHF.R.U32.HI R40, RZ, 0x8, R40 ;  /* 0x00000008ff287819 */ /* 0x000fe40000011628 */
[----:B------:R-:W-:Y:S02]  /*37e10*/  SHF.R.U32.HI R42, RZ, 0x8, R42 ;  /* 0x00000008ff2a7819 */ /* 0x000fe4000001162a */
[----:B0-----:R-:W-:Y:S02]  /*37e20*/  LOP3.LUT R0, R12, 0xffff, RZ, 0xc0, !PT ;  /* 0x0000ffff0c007812 */ /* 0x001fe400078ec0ff */
[----:B------:R-:W-:Y:S02]  /*37e30*/  LOP3.LUT R12, R41, 0xffff, RZ, 0xc0, !PT ;  /* 0x0000ffff290c7812 */ /* 0x000fe400078ec0ff */
[----:B------:R-:W-:-:S02]  /*37e40*/  PRMT R0, R0, 0x3340, R39 ;  /* 0x0000334000007816 */ /* 0x000fc40000000027 */
[----:B------:R-:W-:Y:S02]  /*37e50*/  PRMT R12, R12, 0x3340, R1 ;  /* 0x000033400c0c7816 */ /* 0x000fe40000000001 */
[----:B------:R-:W-:Y:S02]  /*37e60*/  LOP3.LUT R40, R40, 0xffff, RZ, 0xc0, !PT ;  /* 0x0000ffff28287812 */ /* 0x000fe400078ec0ff */
[----:B------:R-:W-:Y:S01]  /*37e70*/  LOP3.LUT R13, R13, 0xffff, RZ, 0xc0, !PT ;  /* 0x0000ffff0d0d7812 */ /* 0x000fe200078ec0ff */
[----:B------:R-:W-:Y:S01]  /*37e80*/  STL [R1+0x17b0], R12 ;  /* 0x0017b00c01007387 */ /* 0x000fe20000100800 */
[----:B------:R-:W-:-:S03]  /*37e90*/  LOP3.LUT R42, R42, 0xffff, RZ, 0xc0, !PT ;  /* 0x0000ffff2a2a7812 */ /* 0x000fc600078ec0ff */
[----:B------:R0:W-:Y:S01]  /*37ea0*/  STL [R1+0x10], R0 ;  /* 0x0000100001007387 */ /* 0x0001e20000100800 */
[----:B------:R-:W-:Y:S02]  /*37eb0*/  SHF.R.U32.HI R14, RZ, 0x8, R14 ;  /* 0x00000008ff0e7819 */ /* 0x000fe4000001160e */
[----:B------:R-:W-:Y:S02]  /*37ec0*/  SHF.R.U32.HI R9, RZ, 0x8, R43 ;  /* 0x00000008ff097819 */ /* 0x000fe4000001162b */
[----:B0-----:R-:W-:Y:S02]  /*37ed0*/  PRMT R0, R13, 0x3340, R40 ;  /* 0x000033400d007816 */ /* 0x001fe40000000028 */
[----:B------:R-:W-:Y:S02]  /*37ee0*/  PRMT R13, R42, 0x3340, R1 ;  /* 0x000033402a0d7816 */ /* 0x000fe40000000001 */
[----:B------:R-:W-:-:S03]  /*37ef0*/  LOP3.LUT R14, R14, 0xffff, RZ, 0xc0, !PT ;  /* 0x0000ffff0e0e7812 */ /* 0x000fc600078ec0ff */
[----:B------:R-:W-:Y:S04]  /*37f00*/  STL [R1+0x17c4], R13 ;  /* 0x0017c40d01007387 */ /* 0x000fe80000100800 */
[----:B------:R0:W-:Y:S01]  /*37f10*/  STL [R1+0x18], R0 ;  /* 0x0000180001007387 */ /* 0x0001e20000100800 */
[----:B------:R-:W-:Y:S02]  /*37f20*/  LOP3.LUT R9, R9, 0xffff, RZ, 0xc0, !PT ;  /* 0x0000ffff09097812 */ /* 0x000fe400078ec0ff */
[----:B------:R-:W-:Y:S02]  /*37f30*/  PRMT R14, R14, 0x3340, R1 ;  /* 0x000033400e0e7816 */ /* 0x000fe40000000001 */
[----:B------:R-:W-:Y:S02]  /*37f40*/  SHF.R.U32.HI R34, RZ, 0x8, R34 ;  /* 0x00000008ff227819 */ /* 0x000fe40000011622 */
[----:B------:R-:W-:-:S02]  /*37f50*/  SHF.R.U32.HI R36, RZ, 0x8, R36 ;  /* 0x00000008ff247819 */ /* 0x000fc40000011624 */
[----:B------:R-:W-:Y:S02]  /*37f60*/  PRMT R9, R9, 0x3340, R1 ;  /* 0x0000334009097816 */ /* 0x000fe40000000001 */
[----:B------:R-:W-:Y:S02]  /*37f70*/  LOP3.LUT R36, R36, 0xffff, RZ, 0xc0, !PT ;  /* 0x0000ffff24247812 */ /* 0x000fe400078ec0ff */
[----:B------:R-:W-:Y:S02]  /*37f80*/  LOP3.LUT R34, R34, 0xffff, RZ, 0xc0, !PT ;  /* 0x0000ffff22227812 */ /* 0x000fe400078ec0ff */
[----:B--2---:R-:W-:Y:S02]  /*37f90*/  SHF.R.U32.HI R4, RZ, 0x8, R51 ;  /* 0x00000008ff047819 */ /* 0x004fe40000011633 */
[----:B---3--:R-:W-:Y:S02]  /*37fa0*/  SHF.R.U32.HI R3, RZ, 0x8, R55 ;  /* 0x00000008ff037819 */ /* 0x008fe40000011637 */
[----:B------:R-:W-:Y:S01]  /*37fb0*/  LOP3.LUT R4, R4, 0xffff, RZ, 0xc0, !PT ;  /* 0x0000ffff04047812 */ /* 0x000fe200078ec0ff */
[----:B------:R-:W2:Y:S01]  /*37fc0*/  LDL.LU R55, [R1+0xa0] ;  /* 0x0000a00001377983 */ /* 0x000ea20000300800 */
[----:B----4-:R-:W-:-:S02]  /*37fd0*/  SHF.R.U32.HI R2, RZ, 0x8, R54 ;  /* 0x00000008ff027819 */ /* 0x010fc40000011636 */
[----:B------:R-:W-:Y:S01]  /*37fe0*/  LOP3.LUT R3, R3, 0xffff, RZ, 0xc0, !PT ;  /* 0x0000ffff03037812 */ /* 0x000fe200078ec0ff */
[----:B------:R-:W3:Y:S01]  /*37ff0*/  LDL.LU R54, [R1+0x74] ;  /* 0x0000740001367983 */ /* 0x000ee20000300800 */
[----:B0-----:R-:W-:Y:S02]  /*38000*/  SHF.R.U32.HI R0, RZ, 0x8, R59 ;  /* 0x00000008ff007819 */ /* 0x001fe4000001163b */
[----:B------:R-:W-:Y:S01]  /*38010*/  LOP3.LUT R2, R2, 0xffff, RZ, 0xc0, !PT ;  /* 0x0000ffff02027812 */ /* 0x000fe200078ec0ff */
[----:B------:R-:W4:Y:S01]  /*38020*/  LDL.LU R49, [R1+0xa4] ;  /* 0x0000a40001317983 */ /* 0x000f220000300800 */
[----:B------:R-:W-:Y:S02]  /*38030*/  LOP3.LUT R0, R0, 0xffff, RZ, 0xc0, !PT ;  /* 0x0000ffff00007812 */ /* 0x000fe400078ec0ff */
[----:B------:R-:W-:Y:S01]  /*38040*/  PRMT R3, R4, 0x3340, R3 ;  /* 0x0000334004037816 */ /* 0x000fe20000000003 */
[----:B------:R-:W2:Y:S01]  /*38050*/  LDL.LU R51, [R1+0x78] ;  /* 0x0000780001337983 */ /* 0x000ea20000300800 */
[----:B------:R-:W-:-:S03]  /*38060*/  PRMT R0, R2, 0x3340, R0 ;  /* 0x0000334002007816 */ /* 0x000fc60000000000 */
[----:B------:R-:W-:Y:S04]  /*38070*/  STL [R1+0x17c8], R14 ;  /* 0x0017c80e01007387 */ /* 0x000fe80000100800 */
[----:B------:R-:W-:Y:S04]  /*38080*/  STL [R1+0xc], R3 ;  /* 0x00000c0301007387 */ /* 0x000fe80000100800 */
[----:B------:R-:W-:Y:S04]  /*38090*/  STL [R1+0x17cc], R9 ;  /* 0x0017cc0901007387 */ /* 0x000fe80000100800 */
[----:B------:R0:W-:Y:S02]  /*380a0*/  STL [R1+0x14], R0 ;  /* 0x0000140001007387 */ /* 0x0001e40000100800 */
[----:B0-----:R-:W-:-:S05]  /*380b0*/  PRMT R0, R34, 0x3340, R36 ;  /* 0x0000334022007816 */ /* 0x001fca0000000024 */
[----:B------:R4:W-:Y:S04]  /*380c0*/  STL [R1], R0 ;  /* 0x0000000001007387 */ /* 0x0009e80000100800 */
[----:B------:R-:W2:Y:S04]  /*380d0*/  LDL.LU R53, [R1+0x88] ;  /* 0x0000880001357983 */ /* 0x000ea80000300800 */
[----:B------:R-:W3:Y:S04]  /*380e0*/  LDL.LU R46, [R1+0x3c] ;  /* 0x00003c00012e7983 */ /* 0x000ee80000300800 */
[----:B------:R-:W4:Y:S04]  /*380f0*/  LDL.LU R56, [R1+0x8c] ;  /* 0x00008c0001387983 */ /* 0x000f280000300800 */
[----:B------:R-:W4:Y:S01]  /*38100*/  LDL.LU R45, [R1+0x44] ;  /* 0x00004400012d7983 */ /* 0x000f220000300800 */
[----:B--2---:R-:W-:-:S03]  /*38110*/  SHF.R.U32.HI R4, RZ, 0x8, R53 ;  /* 0x00000008ff047819 */ /* 0x004fc60000011635 */
[----:B------:R-:W2:Y:S01]  /*38120*/  LDL.LU R53, [R1+0xa8] ;  /* 0x0000a80001357983 */ /* 0x000ea20000300800 */
[----:B---3--:R-:W-:-:S03]  /*38130*/  SHF.R.U32.HI R3, RZ, 0x8, R46 ;  /* 0x00000008ff037819 */ /* 0x008fc6000001162e */
[----:B------:R-:W3:Y:S01]  /*38140*/  LDL.LU R46, [R1+0x68] ;  /* 0x00006800012e7983 */ /* 0x000ee20000300800 */
[----:B----4-:R-:W-:Y:S02]  /*38150*/  SHF.R.U32.HI R0, RZ, 0x8, R49 ;  /* 0x00000008ff007819 */ /* 0x010fe40000011631 */
[----:B------:R-:W-:Y:S02]  /*38160*/  SHF.R.U32.HI R61, RZ, 0x8, R51 ;  /* 0x00000008ff3d7819 */ /* 0x000fe40000011633 */
[----:B------:R-:W-:Y:S02]  /*38170*/  LOP3.LUT R0, R0, 0xffff, RZ, 0xc0, !PT ;  /* 0x0000ffff00007812 */ /* 0x000fe400078ec0ff */
[----:B------:R-:W-:Y:S02]  /*38180*/  LOP3.LUT R61, R61, 0xffff, RZ, 0xc0, !PT ;  /* 0x0000ffff3d3d7812 */ /* 0x000fe400078ec0ff */
[----:B------:R-:W-:Y:S02]  /*38190*/  SHF.R.U32.HI R42, RZ, 0x8, R45 ;  /* 0x00000008ff2a7819 */ /* 0x000fe4000001162d */
[----:B------:R-:W-:-:S02]  /*381a0*/  PRMT R61, R0, 0x3340, R61 ;  /* 0x00003340003d7816 */ /* 0x000fc4000000003d */
[----:B------:R-:W-:Y:S02]  /*381b0*/  SHF.R.U32.HI R0, RZ, 0x8, R56 ;  /* 0x00000008ff007819 */ /* 0x000fe40000011638 */
[----:B------:R-:W4:Y:S04]  /*381c0*/  LDL.LU R56, [R1+0xac] ;  /* 0x0000ac0001387983 */ /* 0x000f280000300800 */
[----:B------:R-:W4:Y:S04]  /*381d0*/  LDL.LU R45, [R1+0x6c] ;  /* 0x00006c00012d7983 */ /* 0x000f280000300800 */
[----:B------:R-:W4:Y:S01]  /*381e0*/  LDL.LU R9, [R1+0xb8] ;  /* 0x0000b80001097983 */ /* 0x000f220000300800 */
[----:B------:R-:W-:-:S03]  /*381f0*/  LOP3.LUT R3, R3, 0xffff, RZ, 0xc0, !PT ;  /* 0x0000ffff03037812 */ /* 0x000fc600078ec0ff */
[----:B------:R-:W4:Y:S01]  /*38200*/  LDL.LU R14, [R1+0xb0] ;  /* 0x0000b000010e7983 */ /* 0x000f220000300800 */
[----:B------:R-:W-:-:S03]  /*38210*/  LOP3.LUT R4, R4, 0xffff, RZ, 0xc0, !PT ;  /* 0x0000ffff04047812 */ /* 0x000fc600078ec0ff */
[----:B------:R-:W4:Y:S04]  /*38220*/  LDL.LU R13, [R1+0x20] ;  /* 0x00002000010d7983 */ /* 0x000f280000300800 */
[----:B------:R-:W4:Y:S04]  /*38230*/  LDL.LU R12, [R1+0xbc] ;  /* 0x0000bc00010c7983 */ /* 0x000f280000300800 */
[----:B------:R-:W4:Y:S01]  /*38240*/  LDL.LU R52, [R1+0xb4] ;  /* 0x0000b40001347983 */ /* 0x000f220000300800 */
[----:B------:R-:W-:Y:S02]  /*38250*/  PRMT R3, R4, 0x3340, R3 ;  /* 0x0000334004037816 */ /* 0x000fe40000000003 */
[----:B---3--:R-:W-:-:S02]  /*38260*/  SHF.R.U32.HI R39, RZ, 0x8, R46 ;  /* 0x00000008ff277819 */ /* 0x008fc4000001162e */
[----:B------:R-:W3:Y:S01]  /*38270*/  LDL.LU R46, [R1+0x7c] ;  /* 0x00007c00012e7983 */ /* 0x000ee20000300800 */
[----:B--2---:R-:W-:-:S03]  /*38280*/  SHF.R.U32.HI R4, RZ, 0x8, R53 ;  /* 0x00000008ff047819 */ /* 0x004fc60000011635 */
[----:B------:R-:W2:Y:S04]  /*38290*/  LDL.LU R48, [R1+0x1c] ;  /* 0x00001c0001307983 */ /* 0x000ea80000300800 */
[----:B------:R-:W2:Y:S04]  /*382a0*/  LDL.LU R44, [R1+0x8] ;  /* 0x00000800012c7983 */ /* 0x000ea80000300800 */
[----:B------:R-:W2:Y:S01]  /*382b0*/  LDL.LU R53, [R1+0x4] ;  /* 0x0000040001357983 */ /* 0x000ea20000300800 */
[----:B------:R-:W-:Y:S02]  /*382c0*/  SHF.R.U32.HI R38, RZ, 0x8, R38 ;  /* 0x00000008ff267819 */ /* 0x000fe40000011626 */
[----:B------:R-:W-:-:S02]  /*382d0*/  SHF.R.U32.HI R33, RZ, 0x8, R33 ;  /* 0x00000008ff217819 */ /* 0x000fc40000011621 */
[----:B------:R-:W-:Y:S02]  /*382e0*/  SHF.R.U32.HI R35, RZ, 0x8, R35 ;  /* 0x00000008ff237819 */ /* 0x000fe40000011623 */
[----:B------:R-:W-:Y:S02]  /*382f0*/  LOP3.LUT R42, R42, 0xffff, RZ, 0xc0, !PT ;  /* 0x0000ffff2a2a7812 */ /* 0x000fe400078ec0ff */
[----:B------:R-:W-:Y:S02]  /*38300*/  LOP3.LUT R0, R0, 0xffff, RZ, 0xc0, !PT ;  /* 0x0000ffff00007812 */ /* 0x000fe400078ec0ff */
[----:B------:R-:W-:Y:S02]  /*38310*/  SHF.R.U32.HI R18, RZ, 0x8, R18 ;  /* 0x00000008ff127819 */ /* 0x000fe40000011612 */
[----:B------:R-:W-:Y:S02]  /*38320*/  SHF.R.U32.HI R20, RZ, 0x8, R20 ;  /* 0x00000008ff147819 */ /* 0x000fe40000011614 */
[----:B------:R-:W-:-:S02]  /*38330*/  LOP3.LUT R38, R38, 0xffff, RZ, 0xc0, !PT ;  /* 0x0000ffff26267812 */ /* 0x000fc400078ec0ff */
[----:B------:R-:W-:Y:S02]  /*38340*/  SHF.R.U32.HI R19, RZ, 0x8, R19 ;  /* 0x00000008ff137819 */ /* 0x000fe40000011613 */
[----:B------:R-:W-:Y:S02]  /*38350*/  SHF.R.U32.HI R21, RZ, 0x8, R21 ;  /* 0x00000008ff157819 */ /* 0x000fe40000011615 */
[----:B------:R-:W-:Y:S02]  /*38360*/  LOP3.LUT R39, R39, 0xffff, RZ, 0xc0, !PT ;  /* 0x0000ffff27277812 */ /* 0x000fe400078ec0ff */
[----:B------:R-:W-:Y:S02]  /*38370*/  LOP3.LUT R4, R4, 0xffff, RZ, 0xc0, !PT ;  /* 0x0000ffff04047812 */ /* 0x000fe400078ec0ff */
[----:B------:R-:W-:Y:S02]  /*38380*/  LOP3.LUT R35, R35, 0xffff, RZ, 0xc0, !PT ;  /* 0x0000ffff23237812 */ /* 0x000fe400078ec0ff */
[----:B------:R-:W-:-:S02]  /*38390*/  LOP3.LUT R33, R33, 0xffff, RZ, 0xc0, !PT ;  /* 0x0000ffff21217812 */ /* 0x000fc400078ec0ff */
[----:B------:R-:W-:Y:S02]  /*383a0*/  PRMT R42, R0, 0x3340, R42 ;  /* 0x00003340002a7816 */ /* 0x000fe4000000002a */
[----:B------:R-:W-:Y:S02]  /*383b0*/  LOP3.LUT R20, R20, 0xffff, RZ, 0xc0, !PT ;  /* 0x0000ffff14147812 */ /* 0x000fe400078ec0ff */
[----:B------:R-:W-:Y:S02]  /*383c0*/  LOP3.LUT R18, R18, 0xffff, RZ, 0xc0, !PT ;  /* 0x0000ffff12127812 */ /* 0x000fe400078ec0ff */
[----:B------:R-:W-:Y:S02]  /*383d0*/  PRMT R57, R38, 0x3340, R1 ;  /* 0x0000334026397816 */ /* 0x000fe40000000001 */
[----:B----4-:R-:W-:Y:S02]  /*383e0*/  SHF.R.U32.HI R0, RZ, 0x8, R56 ;  /* 0x00000008ff007819 */ /* 0x010fe40000011638 */
[----:B------:R-:W-:Y:S01]  /*383f0*/  LOP3.LUT R21, R21, 0xffff, RZ, 0xc0, !PT ;  /* 0x0000ffff15157812 */ /* 0x000fe200078ec0ff */
[----:B------:R-:W4:Y:S01]  /*38400*/  LDL.LU R56, [R1+0x80] ;  /* 0x0000800001387983 */ /* 0x000f220000300800 */
[----:B------:R-:W-:-:S02]  /*38410*/  LOP3.LUT R19, R19, 0xffff, RZ, 0xc0, !PT ;  /* 0x0000ffff13137812 */ /* 0x000fc400078ec0ff */
[----:B------:R-:W-:Y:S02]  /*38420*/  SHF.R.U32.HI R38, RZ, 0x8, R45 ;  /* 0x00000008ff267819 */ /* 0x000fe4000001162d */
[----:B------:R-:W-:Y:S01]  /*38430*/  PRMT R39, R4, 0x3340, R39 ;  /* 0x0000334004277816 */ /* 0x000fe20000000027 */
[----:B------:R-:W4:Y:S01]  /*38440*/  LDL.LU R45, [R1+0x34] ;  /* 0x00003400012d7983 */ /* 0x000f220000300800 */
[----:B------:R-:W-:Y:S02]  /*38450*/  PRMT R58, R33, 0x3340, R35 ;  /* 0x00003340213a7816 */ /* 0x000fe40000000023 */
[----:B------:R-:W-:Y:S02]  /*38460*/  SHF.R.U32.HI R4, RZ, 0x8, R9 ;  /* 0x00000008ff047819 */ /* 0x000fe40000011609 */
[----:B------:R-:W-:Y:S01]  /*38470*/  PRMT R41, R18, 0x3340, R20 ;  /* 0x0000334012297816 */ /* 0x000fe20000000014 */
[----:B------:R-:W4:Y:S01]  /*38480*/  LDL.LU R9, [R1+0xc8] ;  /* 0x0000c80001097983 */ /* 0x000f220000300800 */
[----:B------:R-:W-:-:S02]  /*38490*/  SHF.R.U32.HI R35, RZ, 0x8, R14 ;  /* 0x00000008ff237819 */ /* 0x000fc4000001160e */
[----:B------:R-:W-:Y:S01]  /*384a0*/  SHF.R.U32.HI R20, RZ, 0x8, R13 ;  /* 0x00000008ff147819 */ /* 0x000fe2000001160d */
[----:B------:R-:W4:Y:S01]  /*384b0*/  LDL.LU R14, [R1+0x98] ;  /* 0x00009800010e7983 */ /* 0x000f220000300800 */
[----:B------:R-:W-:Y:S02]  /*384c0*/  PRMT R40, R19, 0x3340, R21 ;  /* 0x0000334013287816 */ /* 0x000fe40000000015 */
[----:B------:R-:W-:Y:S01]  /*384d0*/  SHF.R.U32.HI R34, RZ, 0x8, R52 ;  /* 0x00000008ff227819 */ /* 0x000fe20000011634 */
[----:B------:R-:W4:Y:S04]  /*384e0*/  LDL.LU R13, [R1+0x4c] ;  /* 0x00004c00010d7983 */ /* 0x000f280000300800 */
[----:B------:R-:W4:Y:S01]  /*384f0*/  LDL.LU R52, [R1+0xd4] ;  /* 0x0000d40001347983 */ /* 0x000f220000300800 */
[----:B---3--:R-:W-:-:S03]  /*38500*/  SHF.R.U32.HI R19, RZ, 0x8, R46 ;  /* 0x00000008ff137819 */ /* 0x008fc6000001162e */
[----:B------:R-:W3:Y:S01]  /*38510*/  LDL.LU R46, [R1+0xc4] ;  /* 0x0000c400012e7983 */ /* 0x000ee20000300800 */
[----:B--2---:R-:W-:-:S03]  /*38520*/  SHF.R.U32.HI R18, RZ, 0x8, R53 ;  /* 0x00000008ff127819 */ /* 0x004fc60000011635 */
[----:B------:R-:W2:Y:S01]  /*38530*/  LDL.LU R53, [R1+0xd0] ;  /* 0x0000d00001357983 */ /* 0x000ea20000300800 */
[----:B------:R-:W-:Y:S02]  /*38540*/  LOP3.LUT R38, R38, 0xffff, RZ, 0xc0, !PT ;  /* 0x0000ffff26267812 */ /* 0x000fe400078ec0ff */
[----:B------:R-:W-:-:S04]  /*38550*/  LOP3.LUT R0, R0, 0xffff, RZ, 0xc0, !PT ;  /* 0x0000ffff00007812 */ /* 0x000fc800078ec0ff */
[----:B------:R-:W-:Y:S02]  /*38560*/  PRMT R38, R0, 0x3340, R38 ;  /* 0x0000334000267816 */ /* 0x000fe40000000026 */
[----:B------:R-:W-:Y:S02]  /*38570*/  SHF.R.U32.HI R0, RZ, 0x8, R12 ;  /* 0x00000008ff007819 */ /* 0x000fe4000001160c */
[----:B------:R-:W-:Y:S01]  /*38580*/  LOP3.LUT R35, R35, 0xffff, RZ, 0xc0, !PT ;  /* 0x0000ffff23237812 */ /* 0x000fe200078ec0ff */
[----:B------:R-:W2:Y:S01]  /*38590*/  LDL.LU R12, [R1+0x48] ;  /* 0x00004800010c7983 */ /* 0x000ea20000300800 */
[----:B------:R-:W-:Y:S02]  /*385a0*/  LOP3.LUT R4, R4, 0xffff, RZ, 0xc0, !PT ;  /* 0x0000ffff04047812 */ /* 0x000fe400078ec0ff */
[----:B------:R-:W-:Y:S02]  /*385b0*/  LOP3.LUT R34, R34, 0xffff, RZ, 0xc0, !PT ;  /* 0x0000ffff22227812 */ /* 0x000fe400078ec0ff */
[----:B------:R-:W-:-:S02]  /*385c0*/  LOP3.LUT R0, R0, 0xffff, RZ, 0xc0, !PT ;  /* 0x0000ffff00007812 */ /* 0x000fc400078ec0ff */
[----:B------:R-:W-:Y:S02]  /*385d0*/  SHF.R.U32.HI R30, RZ, 0x8, R30 ;  /* 0x00000008ff1e7819 */ /* 0x000fe4000001161e */
[----:B------:R-:W-:Y:S02]  /*385e0*/  SHF.R.U32.HI R2, RZ, 0x8, R55 ;  /* 0x00000008ff027819 */ /* 0x000fe40000011637 */
[----:B------:R-:W-:Y:S02]  /*385f0*/  SHF.R.U32.HI R55, RZ, 0x8, R32 ;  /* 0x00000008ff377819 */ /* 0x000fe40000011620 */
[----:B------:R-:W-:Y:S02]  /*38600*/  PRMT R35, R4, 0x3340, R35 ;  /* 0x0000334004237816 */ /* 0x000fe40000000023 */
[----:B------:R-:W-:Y:S02]  /*38610*/  PRMT R34, R0, 0x3340, R34 ;  /* 0x0000334000227816 */ /* 0x000fe40000000022 */
[----:B------:R-:W-:-:S02]  /*38620*/  LOP3.LUT R30, R30, 0xffff, RZ, 0xc0, !PT ;  /* 0x0000ffff1e1e7812 */ /* 0x000fc400078ec0ff */
[----:B------:R-:W-:Y:S02]  /*38630*/  SHF.R.U32.HI R4, RZ, 0x8, R48 ;  /* 0x00000008ff047819 */ /* 0x000fe40000011630 */
[----:B------:R-:W-:Y:S01]  /*38640*/  SHF.R.U32.HI R15, RZ, 0x8, R15 ;  /* 0x00000008ff0f7819 */ /* 0x000fe2000001160f */
[----:B------:R-:W2:Y:S01]  /*38650*/  LDL.LU R48, [R1+0x90] ;  /* 0x0000900001307983 */ /* 0x000ea20000300800 */
[----:B------:R-:W-:Y:S02]  /*38660*/  SHF.R.U32.HI R33, RZ, 0x8, R44 ;  /* 0x00000008ff217819 */ /* 0x000fe4000001162c */
[----:B----4-:R-:W-:Y:S01]  /*38670*/  SHF.R.U32.HI R0, RZ, 0x8, R56 ;  /* 0x00000008ff007819 */ /* 0x010fe20000011638 */
[----:B------:R-:W4:Y:S01]  /*38680*/  LDL.LU R44, [R1+0x38] ;  /* 0x00003800012c7983 */ /* 0x000f220000300800 */
[----:B------:R-:W-:Y:S02]  /*38690*/  PRMT R49, R30, 0x3340, R1 ;  /* 0x000033401e317816 */ /* 0x000fe40000000001 */
[----:B------:R-:W-:Y:S01]  /*386a0*/  SHF.R.U32.HI R32, RZ, 0x8, R45 ;  /* 0x00000008ff207819 */ /* 0x000fe2000001162d */
[----:B------:R-:W4:Y:S01]  /*386b0*/  LDL.LU R56, [R1+0x5c] ;  /* 0x00005c0001387983 */ /* 0x000f220000300800 */
[----:B------:R-:W-:-:S02]  /*386c0*/  LOP3.LUT R0, R0, 0xffff, RZ, 0xc0, !PT ;  /* 0x0000ffff00007812 */ /* 0x000fc400078ec0ff */
[----:B------:R-:W-:Y:S01]  /*386d0*/  LOP3.LUT R32, R32, 0xffff, RZ, 0xc0, !PT ;  /* 0x0000ffff20207812 */ /* 0x000fe200078ec0ff */
[----:B------:R-:W4:Y:S01]  /*386e0*/  LDL.LU R45, [R1+0xcc] ;  /* 0x0000cc00012d7983 */ /* 0x000f220000300800 */
[----:B------:R-:W-:Y:S02]  /*386f0*/  LOP3.LUT R15, R15, 0xffff, RZ, 0xc0, !PT ;  /* 0x0000ffff0f0f7812 */ /* 0x000fe400078ec0ff */
[----:B------:R-:W-:Y:S02]  /*38700*/  PRMT R32, R0, 0x3340, R32 ;  /* 0x0000334000207816 */ /* 0x000fe40000000020 */
[----:B------:R-:W-:Y:S02]  /*38710*/  PRMT R21, R15, 0x3340, R1 ;  /* 0x000033400f157816 */ /* 0x000fe40000000001 */
[----:B------:R-:W-:Y:S02]  /*38720*/  SHF.R.U32.HI R0, RZ, 0x8, R52 ;  /* 0x00000008ff007819 */ /* 0x000fe40000011634 */
[----:B---3--:R-:W-:-:S02]  /*38730*/  SHF.R.U32.HI R30, RZ, 0x8, R46 ;  /* 0x00000008ff1e7819 */ /* 0x008fc4000001162e */
[----:B------:R-:W3:Y:S04]  /*38740*/  LDL.LU R46, [R1+0x64] ;  /* 0x00006400012e7983 */ /* 0x000ee80000300800 */
[----:B------:R-:W3:Y:S01]  /*38750*/  LDL.LU R52, [R1+0x9c] ;  /* 0x00009c0001347983 */ /* 0x000ee20000300800 */
[----:B--2---:R-:W-:-:S03]  /*38760*/  SHF.R.U32.HI R15, RZ, 0x8, R53 ;  /* 0x00000008ff0f7819 */ /* 0x004fc60000011635 */
[----:B------:R-:W2:Y:S01]  /*38770*/  LDL.LU R53, [R1+0xc0] ;  /* 0x0000c00001357983 */ /* 0x000ea20000300800 */
[----:B------:R-:W-:Y:S02]  /*38780*/  SHF.R.U32.HI R54, RZ, 0x8, R54 ;  /* 0x00000008ff367819 */ /* 0x000fe40000011636 */
[----:B------:R-:W-:Y:S02]  /*38790*/  LOP3.LUT R2, R2, 0xffff, RZ, 0xc0, !PT ;  /* 0x0000ffff02027812 */ /* 0x000fe400078ec0ff */
[----:B------:R-:W-:Y:S02]  /*387a0*/  LOP3.LUT R54, R54, 0xffff, RZ, 0xc0, !PT ;  /* 0x0000ffff36367812 */ /* 0x000fe400078ec0ff */
[----:B------:R-:W-:Y:S02]  /*387b0*/  SHF.R.U32.HI R31, RZ, 0x8, R31 ;  /* 0x00000008ff1f7819 */ /* 0x000fe4000001161f */
[----:B------:R-:W-:Y:S02]  /*387c0*/  LOP3.LUT R33, R33, 0xffff, RZ, 0xc0, !PT ;  /* 0x0000ffff21217812 */ /* 0x000fe400078ec0ff */
[----:B------:R-:W-:-:S02]  /*387d0*/  LOP3.LUT R4, R4, 0xffff, RZ, 0xc0, !PT ;  /* 0x0000ffff04047812 */ /* 0x000fc400078ec0ff */
[----:B------:R-:W-:Y:S02]  /*387e0*/  SHF.R.U32.HI R26, RZ, 0x8, R26 ;  /* 0x00000008ff1a7819 */ /* 0x000fe4000001161a */
[----:B------:R-:W-:Y:S02]  /*387f0*/  SHF.R.U32.HI R28, RZ, 0x8, R28 ;  /* 0x00000008ff1c7819 */ /* 0x000fe4000001161c */
[----:B------:R-:W-:Y:S02]  /*38800*/  SHF.R.U32.HI R27, RZ, 0x8, R27 ;  /* 0x00000008ff1b7819 */ /* 0x000fe4000001161b */
[----:B------:R-:W-:Y:S02]  /*38810*/  SHF.R.U32.HI R29, RZ, 0x8, R29 ;  /* 0x00000008ff1d7819 */ /* 0x000fe4000001161d */
[----:B------:R-:W-:Y:S02]  /*38820*/  PRMT R54, R2, 0x3340, R54 ;  /* 0x0000334002367816 */ /* 0x000fe40000000036 */
[----:B------:R-:W-:-:S02]  /*38830*/  SHF.R.U32.HI R22, RZ, 0x8, R22 ;  /* 0x00000008ff167819 */ /* 0x000fc40000011616 */
[----:B------:R-:W-:Y:S02]  /*38840*/  LOP3.LUT R2, R31, 0xffff, RZ, 0xc0, !PT ;  /* 0x0000ffff1f027812 */ /* 0x000fe400078ec0ff */
[----:B------:R-:W-:Y:S02]  /*38850*/  SHF.R.U32.HI R11, RZ, 0x8, R11 ;  /* 0x00000008ff0b7819 */ /* 0x000fe4000001160b */
[----:B------:R-:W-:Y:S02]  /*38860*/  PRMT R33, R4, 0x3340, R33 ;  /* 0x0000334004217816 */ /* 0x000fe40000000021 */
[----:B------:R-:W-:Y:S02]  /*38870*/  SHF.R.U32.HI R4, RZ, 0x8, R9 ;  /* 0x00000008ff047819 */ /* 0x000fe40000011609 */
[----:B------:R-:W-:Y:S01]  /*38880*/  SHF.R.U32.HI R31, RZ, 0x8, R14 ;  /* 0x00000008ff1f7819 */ /* 0x000fe2000001160e */
[----:B------:R-:W2:Y:S01]  /*38890*/  LDL.LU R9, [R1+0xf4] ;  /* 0x0000f40001097983 */ /* 0x000ea20000300800 */
[----:B------:R-:W-:-:S02]  /*388a0*/  LOP3.LUT R28, R28, 0xffff, RZ, 0xc0, !PT ;  /* 0x0000ffff1c1c7812 */ /* 0x000fc400078ec0ff */
[----:B------:R-:W-:Y:S01]  /*388b0*/  LOP3.LUT R26, R26, 0xffff, RZ, 0xc0, !PT ;  /* 0x0000ffff1a1a7812 */ /* 0x000fe200078ec0ff */
[----:B------:R-:W2:Y:S01]  /*388c0*/  LDL.LU R14, [R1+0xf0] ;  /* 0x0000f000010e7983 */ /* 0x000ea20000300800 */
[----:B------:R-:W-:Y:S02]  /*388d0*/  LOP3.LUT R29, R29, 0xffff, RZ, 0xc0, !PT ;  /* 0x0000ffff1d1d7812 */ /* 0x000fe400078ec0ff */
[----:B------:R-:W-:Y:S02]  /*388e0*/  LOP3.LUT R27, R27, 0xffff, RZ, 0xc0, !PT ;  /* 0x0000ffff1b1b7812 */ /* 0x000fe400078ec0ff */
[----:B------:R-:W-:Y:S02]  /*388f0*/  SHF.R.U32.HI R23, RZ, 0x8, R23 ;  /* 0x00000008ff177819 */ /* 0x000fe40000011617 */
[----:B------:R-:W-:Y:S02]  /*38900*/  SHF.R.U32.HI R6, RZ, 0x8, R6 ;  /* 0x00000008ff067819 */ /* 0x000fe40000011606 */
[----:B------:R-:W-:-:S02]  /*38910*/  SHF.R.U32.HI R10, RZ, 0x8, R10 ;  /* 0x00000008ff0a7819 */ /* 0x000fc4000001160a */
[----:B------:R-:W-:Y:S02]  /*38920*/  LOP3.LUT R30, R30, 0xffff, RZ, 0xc0, !PT ;  /* 0x0000ffff1e1e7812 */ /* 0x000fe400078ec0ff */
        /* <DEDUP_REMOVED lines=9> */
[----:B------:R-:W-:Y:S02]  /*389c0*/  PRMT R51, R26, 0x3340, R28 ;  /* 0x000033401a337816 */ /* 0x000fe4000000001c */
[----:B------:R-:W-:-:S02]  /*389d0*/  PRMT R50, R27, 0x3340, R29 ;  /* 0x000033401b327816 */ /* 0x000fc4000000001d */
[----:B------:R-:W-:Y:S02]  /*389e0*/  LOP3.LUT R23, R23, 0xffff, RZ, 0xc0, !PT ;  /* 0x0000ffff17177812 */ /* 0x000fe400078ec0ff */
[----:B------:R-:W-:Y:S02]  /*389f0*/  SHF.R.U32.HI R24, RZ, 0x8, R16 ;  /* 0x00000008ff187819 */ /* 0x000fe40000011610 */
[----:B------:R-:W-:Y:S02]  /*38a00*/  LOP3.LUT R10, R10, 0xffff, RZ, 0xc0, !PT ;  /* 0x0000ffff0a0a7812 */ /* 0x000fe400078ec0ff */
[----:B------:R-:W-:Y:S02]  /*38a10*/  LOP3.LUT R6, R6, 0xffff, RZ, 0xc0, !PT ;  /* 0x0000ffff06067812 */ /* 0x000fe400078ec0ff */
[----:B------:R-:W-:Y:S02]  /*38a20*/  PRMT R30, R0, 0x3340, R30 ;  /* 0x00003340001e7816 */ /* 0x000fe4000000001e */
[----:B------:R-:W-:-:S02]  /*38a30*/  PRMT R26, R22, 0x3340, R1 ;  /* 0x00003340161a7816 */ /* 0x000fc40000000001 */
[----:B------:R-:W-:Y:S02]  /*38a40*/  SHF.R.U32.HI R16, RZ, 0x8, R13 ;  /* 0x00000008ff107819 */ /* 0x000fe4000001160d */
[----:B------:R-:W-:Y:S01]  /*38a50*/  SHF.R.U32.HI R29, RZ, 0x8, R12 ;  /* 0x00000008ff1d7819 */ /* 0x000fe2000001160c */
[----:B------:R-:W2:Y:S01]  /*38a60*/  LDL.LU R13, [R1+0xe8] ;  /* 0x0000e800010d7983 */ /* 0x000ea20000300800 */
[----:B------:R-:W-:Y:S02]  /*38a70*/  SHF.R.U32.HI R0, RZ, 0x8, R48 ;  /* 0x00000008ff007819 */ /* 0x000fe40000011630 */
[----:B------:R-:W-:Y:S02]  /*38a80*/  LOP3.LUT R37, R37, 0xffff, RZ, 0xc0, !PT ;  /* 0x0000ffff25257812 */ /* 0x000fe400078ec0ff */
[----:B------:R-:W-:Y:S02]  /*38a90*/  LOP3.LUT R5, R5, 0xffff, RZ, 0xc0, !PT ;  /* 0x0000ffff05057812 */ /* 0x000fe400078ec0ff */
[----:B------:R-:W-:-:S02]  /*38aa0*/  PRMT R22, R11, 0x3340, R1 ;  /* 0x000033400b167816 */ /* 0x000fc40000000001 */
[----:B----4-:R-:W-:Y:S02]  /*38ab0*/  SHF.R.U32.HI R28, RZ, 0x8, R56 ;  /* 0x00000008ff1c7819 */ /* 0x010fe40000011638 */
[----:B------:R-:W-:Y:S01]  /*38ac0*/  SHF.R.U32.HI R43, RZ, 0x8, R25 ;  /* 0x00000008ff2b7819 */ /* 0x000fe20000011619 */
[----:B------:R-:W4:Y:S01]  /*38ad0*/  LDL.LU R56, [R1+0xe4] ;  /* 0x0000e40001387983 */ /* 0x000f220000300800 */
[----:B------:R-:W-:Y:S02]  /*38ae0*/  LOP3.LUT R7, R7, 0xffff, RZ, 0xc0, !PT ;  /* 0x0000ffff07077812 */ /* 0x000fe400078ec0ff */
[----:B------:R-:W-:Y:S02]  /*38af0*/  PRMT R31, R4, 0x3340, R31 ;  /* 0x00003340041f7816 */ /* 0x000fe4000000001f */
[----:B------:R-:W-:Y:S02]  /*38b00*/  SHF.R.U32.HI R11, RZ, 0x8, R44 ;  /* 0x00000008ff0b7819 */ /* 0x000fe4000001162c */
[----:B------:R-:W-:Y:S01]  /*38b10*/  PRMT R25, R23, 0x3340, R1 ;  /* 0x0000334017197816 */ /* 0x000fe20000000001 */
[----:B------:R-:W4:Y:S01]  /*38b20*/  LDL.LU R44, [R1+0xd8] ;  /* 0x0000d800012c7983 */ /* 0x000f220000300800 */
[----:B------:R-:W-:-:S02]  /*38b30*/  PRMT R36, R6, 0x3340, R10 ;  /* 0x0000334006247816 */ /* 0x000fc4000000000a */
[----:B------:R-:W-:Y:S02]  /*38b40*/  SHF.R.U32.HI R4, RZ, 0x8, R45 ;  /* 0x00000008ff047819 */ /* 0x000fe4000001162d */
[----:B------:R-:W-:Y:S01]  /*38b50*/  SHF.R.U32.HI R23, RZ, 0x8, R17 ;  /* 0x00000008ff177819 */ /* 0x000fe20000011611 */
[----:B------:R-:W4:Y:S01]  /*38b60*/  LDL.LU R45, [R1+0xe0] ;  /* 0x0000e000012d7983 */ /* 0x000f220000300800 */
[----:B------:R-:W-:Y:S02]  /*38b70*/  LOP3.LUT R29, R29, 0xffff, RZ, 0xc0, !PT ;  /* 0x0000ffff1d1d7812 */ /* 0x000fe400078ec0ff */
[----:B------:R-:W-:Y:S02]  /*38b80*/  LOP3.LUT R0, R0, 0xffff, RZ, 0xc0, !PT ;  /* 0x0000ffff00007812 */ /* 0x000fe400078ec0ff */
[----:B------:R-:W-:Y:S02]  /*38b90*/  PRMT R59, R37, 0x3340, R1 ;  /* 0x00003340253b7816 */ /* 0x000fe40000000001 */
[----:B------:R-:W-:-:S02]  /*38ba0*/  SHF.R.U32.HI R17, RZ, 0x8, R60 ;  /* 0x00000008ff117819 */ /* 0x000fc4000001163c */
[----:B------:R-:W-:Y:S02]  /*38bb0*/  PRMT R37, R5, 0x3340, R7 ;  /* 0x0000334005257816 */ /* 0x000fe40000000007 */
[----:B------:R-:W-:Y:S02]  /*38bc0*/  PRMT R29, R0, 0x3340, R29 ;  /* 0x00003340001d7816 */ /* 0x000fe4000000001d */
[----:B------:R-:W-:Y:S02]  /*38bd0*/  LOP3.LUT R4, R4, 0xffff, RZ, 0xc0, !PT ;  /* 0x0000ffff04047812 */ /* 0x000fe400078ec0ff */
[----:B------:R-:W-:-:S04]  /*38be0*/  LOP3.LUT R28, R28, 0xffff, RZ, 0xc0, !PT ;  /* 0x0000ffff1c1c7812 */ /* 0x000fc800078ec0ff */
[----:B------:R-:W-:Y:S02]  /*38bf0*/  PRMT R28, R4, 0x3340, R28 ;  /* 0x00003340041c7816 */ /* 0x000fe4000000001c */
[----:B---3--:R-:W-:Y:S02]  /*38c00*/  SHF.R.U32.HI R10, RZ, 0x8, R46 ;  /* 0x00000008ff0a7819 */ /* 0x008fe4000001162e */
[----:B------:R-:W3:Y:S04]  /*38c10*/  LDL.LU R46, [R1+0xec] ;  /* 0x0000ec00012e7983 */ /* 0x000ee80000300800 */
[----:B------:R-:W3:Y:S01]  /*38c20*/  LDL.LU R60, [R1+0xdc] ;  /* 0x0000dc00013c7983 */ /* 0x000ee20000300800 */
[----:B------:R-:W-:-:S03]  /*38c30*/  SHF.R.U32.HI R27, RZ, 0x8, R52 ;  /* 0x00000008ff1b7819 */ /* 0x000fc60000011634 */
[----:B------:R-:W3:Y:S01]  /*38c40*/  LDL.LU R5, [R1+0x130] ;  /* 0x0001300001057983 */ /* 0x000ee20000300800 */
[----:B--2---:R-:W-:-:S03]  /*38c50*/  SHF.R.U32.HI R0, RZ, 0x8, R53 ;  /* 0x00000008ff007819 */ /* 0x004fc60000011635 */
[----:B------:R-:W2:Y:S04]  /*38c60*/  LDL.LU R6, [R1+0x12c] ;  /* 0x00012c0001067983 */ /* 0x000ea80000300800 */
[----:B------:R-:W2:Y:S04]  /*38c70*/  LDL.LU R7, [R1+0x124] ;  /* 0x0001240001077983 */ /* 0x000ea80000300800 */
[----:B------:R-:W2:Y:S04]  /*38c80*/  LDL.LU R53, [R1+0x28] ;  /* 0x0000280001357983 */ /* 0x000ea80000300800 */
[----:B------:R-:W2:Y:S04]  /*38c90*/  LDL.LU R52, [R1+0x30] ;  /* 0x0000300001347983 */ /* 0x000ea80000300800 */
[----:B------:R-:W2:Y:S04]  /*38ca0*/  LDL.LU R48, [R1+0x24] ;  /* 0x0000240001307983 */ /* 0x000ea80000300800 */
[----:B------:R-:W2:Y:S04]  /*38cb0*/  LDL.LU R12, [R1+0x2c] ;  /* 0x00002c00010c7983 */ /* 0x000ea80000300800 */
[----:B------:R-:W2:Y:S01]  /*38cc0*/  LDL.LU R4, [R1+0x134] ;  /* 0x0001340001047983 */ /* 0x000ea20000300800 */
[----:B------:R-:W-:-:S02]  /*38cd0*/  LOP3.LUT R9, R9, 0xffff, RZ, 0xc0, !PT ;  /* 0x0000ffff09097812 */ /* 0x000fc400078ec0ff */
[----:B------:R-:W-:-:S03]  /*38ce0*/  LOP3.LUT R14, R14, 0xffff, RZ, 0xc0, !PT ;  /* 0x0000ffff0e0e7812 */ /* 0x000fc600078ec0ff */
[----:B------:R0:W-:Y:S04]  /*38cf0*/  STL [R1+0x4], R9 ;  /* 0x0000040901007387 */ /* 0x0001e80000100800 */
[----:B------:R1:W-:Y:S01]  /*38d00*/  STL [R1+0x8], R14 ;  /* 0x0000080e01007387 */ /* 0x0003e20000100800 */
[----:B------:R-:W-:-:S05]  /*38d10*/  LOP3.LUT R13, R13, 0xffff, RZ, 0xc0, !PT ;  /* 0x0000ffff0d0d7812 */ /* 0x000fca00078ec0ff */
[----:B------:R0:W-:Y:S01]  /*38d20*/  STL [R1+0x34], R13 ;  /* 0x0000340d01007387 */ /* 0x0001e20000100800 */
[----:B----4-:R-:W-:-:S05]  /*38d30*/  LOP3.LUT R56, R56, 0xffff, RZ, 0xc0, !PT ;  /* 0x0000ffff38387812 */ /* 0x010fca00078ec0ff */
[----:B------:R4:W-:Y:S01]  /*38d40*/  STL [R1+0x38], R56 ;  /* 0x0000383801007387 */ /* 0x0009e20000100800 */
[----:B---3--:R-:W-:Y:S02]  /*38d50*/  PRMT R5, R5, 0x4210, R14 ;  /* 0x0000421005057816 */ /* 0x008fe4000000000e */
[----:B--2---:R-:W-:Y:S02]  /*38d60*/  PRMT R6, R6, 0x4210, R13 ;  /* 0x0000421006067816 */ /* 0x004fe4000000000d */
[----:B------:R-:W-:Y:S02]  /*38d70*/  PRMT R7, R7, 0x4210, R56 ;  /* 0x0000421007077816 */ /* 0x000fe40000000038 */
[----:B------:R-:W-:Y:S02]  /*38d80*/  PRMT R4, R4, 0x4210, R9 ;  /* 0x0000421004047816 */ /* 0x000fe40000000009 */
[----:B0-----:R-:W2:Y:S04]  /*38d90*/  LDL.LU R9, [R1+0x17cc] ;  /* 0x0017cc0001097983 */ /* 0x001ea80000300800 */
[----:B-1----:R-:W3:Y:S04]  /*38da0*/  LDL.LU R14, [R1+0x17c8] ;  /* 0x0017c800010e7983 */ /* 0x002ee80000300800 */
[----:B------:R-:W2:Y:S04]  /*38db0*/  LDL.LU R13, [R1+0x17c4] ;  /* 0x0017c400010d7983 */ /* 0x000ea80000300800 */
[----:B----4-:R-:W4:Y:S01]  /*38dc0*/  LDL.LU R56, [R1+0x17c0] ;  /* 0x0017c00001387983 */ /* 0x010f220000300800 */
[----:B------:R-:W-:-:S02]  /*38dd0*/  LOP3.LUT R0, R0, 0xffff, RZ, 0xc0, !PT ;  /* 0x0000ffff00007812 */ /* 0x000fc400078ec0ff */
[----:B------:R-:W-:-:S04]  /*38de0*/  LOP3.LUT R27, R27, 0xffff, RZ, 0xc0, !PT ;  /* 0x0000ffff1b1b7812 */ /* 0x000fc800078ec0ff */
[----:B------:R-:W-:Y:S02]  /*38df0*/  PRMT R27, R0, 0x3340, R27 ;  /* 0x00003340001b7816 */ /* 0x000fe4000000001b */
[----:B------:R-:W0:Y:S01]  /*38e00*/  S2R R0, SR_TID.X ;  /* 0x0000000000007919 */ /* 0x000e220000002100 */
[----:B------:R-:W-:Y:S01]  /*38e10*/  ULEA UR4, UR5, UR4, 0x18 ;  /* 0x0000000405047291 */ /* 0x000fe2000f8ec0ff */
[----:B------:R-:W-:Y:S01]  /*38e20*/  SHF.R.U32.HI R45, RZ, 0x8, R45 ;  /* 0x00000008ff2d7819 */ /* 0x000fe2000001162d */
[----:B------:R-:W1:Y:S01]  /*38e30*/  LDCU UR5, c[0x0][0x3b8] ;  /* 0x00007700ff0577ac */ /* 0x000e620008000800 */
[----:B------:R-:W-:Y:S02]  /*38e40*/  SHF.R.U32.HI R46, RZ, 0x8, R46 ;  /* 0x00000008ff2e7819 */ /* 0x000fe4000001162e */
[----:B------:R-:W-:Y:S02]  /*38e50*/  SHF.R.U32.HI R60, RZ, 0x8, R60 ;  /* 0x00000008ff3c7819 */ /* 0x000fe4000001163c */
[----:B------:R-:W-:-:S02]  /*38e60*/  LOP3.LUT R45, R45, 0xffff, RZ, 0xc0, !PT ;  /* 0x0000ffff2d2d7812 */ /* 0x000fc400078ec0ff */
[----:B------:R-:W-:Y:S02]  /*38e70*/  LOP3.LUT R46, R46, 0xffff, RZ, 0xc0, !PT ;  /* 0x0000ffff2e2e7812 */ /* 0x000fe400078ec0ff */
[----:B------:R-:W-:Y:S02]  /*38e80*/  LOP3.LUT R60, R60, 0xffff, RZ, 0xc0, !PT ;  /* 0x0000ffff3c3c7812 */ /* 0x000fe400078ec0ff */
[----:B------:R-:W-:Y:S02]  /*38e90*/  PRMT R45, R46, 0x3340, R45 ;  /* 0x000033402e2d7816 */ /* 0x000fe4000000002d */
[----:B------:R-:W-:Y:S02]  /*38ea0*/  PRMT R46, R60, 0x3340, R1 ;  /* 0x000033403c2e7816 */ /* 0x000fe40000000001 */
[----:B------:R-:W2:Y:S01]  /*38eb0*/  LDL.LU R60, [R1] ;  /* 0x00000000013c7983 */ /* 0x000ea20000300800 */
[----:B0-----:R-:W-:-:S04]  /*38ec0*/  LOP3.LUT R0, R0, 0x1f, RZ, 0xc0, !PT ;  /* 0x0000001f00007812 */ /* 0x001fc800078ec0ff */
[----:B------:R-:W-:Y:S01]  /*38ed0*/  LEA R0, R0, UR4, 0x4 ;  /* 0x0000000400007c11 */ /* 0x000fe2000f8e20ff */
[----:B------:R-:W0:Y:S04]  /*38ee0*/  LDCU UR4, c[0x0][0x3b4] ;  /* 0x00007680ff0477ac */ /* 0x000e280008000800 */
[----:B------:R0:W-:Y:S04]  /*38ef0*/  STSM.16.M88.4 [R0], R4 ;  /* 0x0000000400007844 */ /* 0x0001e80000000200 */
[----:B0-----:R-:W2:Y:S04]  /*38f00*/  LDL.LU R4, [R1+0x10] ;  /* 0x0000100001047983 */ /* 0x001ea80000300800 */
[----:B------:R-:W2:Y:S04]  /*38f10*/  LDL.LU R5, [R1+0x18] ;  /* 0x0000180001057983 */ /* 0x000ea80000300800 */
[----:B------:R-:W3:Y:S04]  /*38f20*/  LDL.LU R6, [R1+0xc] ;  /* 0x00000c0001067983 */ /* 0x000ee80000300800 */
[----:B------:R-:W2:Y:S01]  /*38f30*/  LDL.LU R7, [R1+0x14] ;  /* 0x0000140001077983 */ /* 0x000ea20000300800 */
[----:B------:R-:W-:-:S02]  /*38f40*/  LOP3.LUT R43, R43, 0xffff, RZ, 0xc0, !PT ;  /* 0x0000ffff2b2b7812 */ /* 0x000fc400078ec0ff */
[----:B----4-:R-:W-:Y:S02]  /*38f50*/  PRMT R56, R53, 0x5410, R56 ;  /* 0x0000541035387816 */ /* 0x010fe40000000038 */
[----:B------:R-:W4:Y:S01]  /*38f60*/  LDL.LU R53, [R1+0x17bc] ;  /* 0x0017bc0001357983 */ /* 0x000f220000300800 */
[----:B------:R-:W-:Y:S02]  /*38f70*/  LOP3.LUT R55, R55, 0xffff, RZ, 0xc0, !PT ;  /* 0x0000ffff37377812 */ /* 0x000fe400078ec0ff */
[----:B------:R-:W-:Y:S02]  /*38f80*/  LOP3.LUT R24, R24, 0xffff, RZ, 0xc0, !PT ;  /* 0x0000ffff18187812 */ /* 0x000fe400078ec0ff */
[----:B------:R-:W-:Y:S02]  /*38f90*/  LOP3.LUT R18, R18, 0xffff, RZ, 0xc0, !PT ;  /* 0x0000ffff12127812 */ /* 0x000fe400078ec0ff */
[----:B------:R-:W-:Y:S02]  /*38fa0*/  LOP3.LUT R47, R47, 0xffff, RZ, 0xc0, !PT ;  /* 0x0000ffff2f2f7812 */ /* 0x000fe400078ec0ff */
[----:B------:R-:W-:-:S02]  /*38fb0*/  LOP3.LUT R19, R19, 0xffff, RZ, 0xc0, !PT ;  /* 0x0000ffff13137812 */ /* 0x000fc400078ec0ff */
[----:B------:R-:W-:Y:S02]  /*38fc0*/  PRMT R22, R37, 0x5410, R22 ;  /* 0x0000541025167816 */ /* 0x000fe40000000016 */
[----:B------:R-:W-:Y:S02]  /*38fd0*/  LOP3.LUT R17, R17, 0xffff, RZ, 0xc0, !PT ;  /* 0x0000ffff11117812 */ /* 0x000fe400078ec0ff */
[----:B------:R-:W-:Y:S02]  /*38fe0*/  PRMT R2, R2, 0x3340, R1 ;  /* 0x0000334002027816 */ /* 0x000fe40000000001 */
[----:B------:R-:W-:Y:S02]  /*38ff0*/  LOP3.LUT R16, R16, 0xffff, RZ, 0xc0, !PT ;  /* 0x0000ffff10107812 */ /* 0x000fe400078ec0ff */
[----:B------:R-:W-:Y:S02]  /*39000*/  LOP3.LUT R15, R15, 0xffff, RZ, 0xc0, !PT ;  /* 0x0000ffff0f0f7812 */ /* 0x000fe400078ec0ff */
[----:B------:R-:W-:-:S02]  /*39010*/  LOP3.LUT R11, R11, 0xffff, RZ, 0xc0, !PT ;  /* 0x0000ffff0b0b7812 */ /* 0x000fc400078ec0ff */
[----:B------:R-:W-:Y:S02]  /*39020*/  LOP3.LUT R10, R10, 0xffff, RZ, 0xc0, !PT ;  /* 0x0000ffff0a0a7812 */ /* 0x000fe400078ec0ff */
[----:B------:R-:W-:Y:S02]  /*39030*/  SHF.R.U32.HI R44, RZ, 0x8, R44 ;  /* 0x00000008ff2c7819 */ /* 0x000fe4000001162c */
[----:B------:R-:W-:Y:S01]  /*39040*/  LOP3.LUT R20, R20, 0xffff, RZ, 0xc0, !PT ;  /* 0x0000ffff14147812 */ /* 0x000fe200078ec0ff */
[----:B------:R-:W-:Y:S01]  /*39050*/  NOP ;  /* 0x0000000000007918 */ /* 0x000fe20000000000 */
[----:B----4-:R-:W-:Y:S02]  /*39060*/  PRMT R53, R52, 0x5410, R53 ;  /* 0x0000541034357816 */ /* 0x010fe40000000035 */
[----:B------:R-:W4:Y:S02]  /*39070*/  LDL.LU R52, [R1+0x17b8] ;  /* 0x0017b80001347983 */ /* 0x000f240000300800 */
[----:B----4-:R-:W-:-:S02]  /*39080*/  PRMT R52, R48, 0x5410, R52 ;  /* 0x0000541030347816 */ /* 0x010fc40000000034 */
[----:B------:R-:W4:Y:S01]  /*39090*/  LDL.LU R48, [R1+0x17b4] ;  /* 0x0017b40001307983 */ /* 0x000f220000300800 */
[----:B------:R-:W-:Y:S02]  /*390a0*/  PRMT R43, R43, 0x3340, R1 ;  /* 0x000033402b2b7816 */ /* 0x000fe40000000001 */
[----:B----4-:R-:W-:Y:S02]  /*390b0*/  PRMT R48, R12, 0x5410, R48 ;  /* 0x000054100c307816 */ /* 0x010fe40000000030 */
[----:B------:R-:W4:Y:S01]  /*390c0*/  LDL.LU R12, [R1+0x17b0] ;  /* 0x0017b000010c7983 */ /* 0x000f220000300800 */
[----:B--2---:R-:W-:Y:S02]  /*390d0*/  PRMT R13, R5, 0x5410, R13 ;  /* 0x00005410050d7816 */ /* 0x004fe4000000000d */
[----:B------:R-:W-:Y:S02]  /*390e0*/  PRMT R55, R55, 0x3340, R1 ;  /* 0x0000334037377816 */ /* 0x000fe40000000001 */
[----:B------:R-:W-:-:S02]  /*390f0*/  PRMT R5, R58, 0x5410, R59 ;  /* 0x000054103a057816 */ /* 0x000fc4000000003b */
[----:B------:R-:W-:Y:S02]  /*39100*/  PRMT R24, R24, 0x3340, R1 ;  /* 0x0000334018187816 */ /* 0x000fe40000000001 */
[----:B---3--:R-:W-:Y:S02]  /*39110*/  PRMT R14, R6, 0x5410, R14 ;  /* 0x00005410060e7816 */ /* 0x008fe4000000000e */
[----:B------:R-:W-:Y:S02]  /*39120*/  PRMT R58, R41, 0x5410, R26 ;  /* 0x00005410293a7816 */ /* 0x000fe4000000001a */
[----:B------:R-:W-:Y:S02]  /*39130*/  PRMT R6, R60, 0x5410, R57 ;  /* 0x000054103c067816 */ /* 0x000fe40000000039 */
[----:B------:R-:W-:Y:S02]  /*39140*/  PRMT R9, R7, 0x5410, R9 ;  /* 0x0000541007097816 */ /* 0x000fe40000000009 */
[----:B------:R-:W-:-:S02]  /*39150*/  PRMT R57, R40, 0x5410, R25 ;  /* 0x0000541028397816 */ /* 0x000fc40000000019 */
[----:B------:R-:W-:Y:S02]  /*39160*/  PRMT R7, R54, 0x5410, R55 ;  /* 0x0000541036077816 */ /* 0x000fe40000000037 */
[----:B------:R-:W-:Y:S02]  /*39170*/  PRMT R55, R39, 0x5410, R24 ;  /* 0x0000541027377816 */ /* 0x000fe40000000018 */
[--C-:B------:R-:W-:Y:S02]  /*39180*/  PRMT R18, R18, 0x3340, R1.reuse ;  /* 0x0000334012127816 */ /* 0x100fe40000000001 */
[--C-:B------:R-:W-:Y:S02]  /*39190*/  PRMT R47, R47, 0x3340, R1.reuse ;  /* 0x000033402f2f7816 */ /* 0x100fe40000000001 */
[----:B------:R-:W-:Y:S02]  /*391a0*/  PRMT R18, R33, 0x5410, R18 ;  /* 0x0000541021127816 */ /* 0x000fe40000000012 */
[----:B------:R-:W-:-:S02]  /*391b0*/  PRMT R19, R19, 0x3340, R1 ;  /* 0x0000334013137816 */ /* 0x000fc40000000001 */
[----:B------:R-:W-:Y:S02]  /*391c0*/  PRMT R17, R17, 0x3340, R1 ;  /* 0x0000334011117816 */ /* 0x000fe40000000001 */
[----:B------:R-:W-:Y:S02]  /*391d0*/  PRMT R3, R3, 0x5410, R47 ;  /* 0x0000541003037816 */ /* 0x000fe4000000002f */
[--C-:B------:R-:W-:Y:S02]  /*391e0*/  PRMT R16, R16, 0x3340, R1.reuse ;  /* 0x0000334010107816 */ /* 0x100fe40000000001 */
[----:B------:R-:W-:Y:S02]  /*391f0*/  PRMT R15, R15, 0x3340, R1 ;  /* 0x000033400f0f7816 */ /* 0x000fe40000000001 */
[----:B------:R-:W-:Y:S02]  /*39200*/  PRMT R2, R50, 0x5410, R2 ;  /* 0x0000541032027816 */ /* 0x000fe40000000002 */
[----:B----4-:R-:W-:-:S02]  /*39210*/  PRMT R12, R4, 0x5410, R12 ;  /* 0x00005410040c7816 */ /* 0x010fc4000000000c */
[----:B------:R-:W-:Y:S02]  /*39220*/  PRMT R4, R42, 0x5410, R43 ;  /* 0x000054102a047816 */ /* 0x000fe4000000002b */
[----:B------:R-:W2:Y:S04]  /*39230*/  LDL.LU R42, [R1+0xfc] ;  /* 0x0000fc00012a7983 */ /* 0x000ea80000300800 */
[----:B------:R-:W3:Y:S04]  /*39240*/  LDL.LU R43, [R1+0xf8] ;  /* 0x0000f800012b7983 */ /* 0x000ee80000300800 */
[----:B------:R-:W4:Y:S04]  /*39250*/  LDL.LU R41, [R1+0x114] ;  /* 0x0001140001297983 */ /* 0x000f280000300800 */
[----:B------:R-:W4:Y:S04]  /*39260*/  LDL.LU R26, [R1+0x110] ;  /* 0x00011000011a7983 */ /* 0x000f280000300800 */
[----:B------:R-:W4:Y:S04]  /*39270*/  LDL.LU R40, [R1+0x34] ;  /* 0x0000340001287983 */ /* 0x000f280000300800 */
[----:B------:R-:W4:Y:S04]  /*39280*/  LDL.LU R25, [R1+0x38] ;  /* 0x0000380001197983 */ /* 0x000f280000300800 */
[----:B------:R-:W4:Y:S04]  /*39290*/  LDL.LU R39, [R1+0x4] ;  /* 0x0000040001277983 */ /* 0x000f280000300800 */
[----:B------:R-:W4:Y:S01]  /*392a0*/  LDL.LU R24, [R1+0x8] ;  /* 0x0000080001187983 */ /* 0x000f220000300800 */
[----:B------:R-:W-:-:S03]  /*392b0*/  PRMT R11, R11, 0x3340, R1 ;  /* 0x000033400b0b7816 */ /* 0x000fc60000000001 */
[----:B------:R-:W-:Y:S01]  /*392c0*/  STL [R1+0x10], R22 ;  /* 0x0000101601007387 */ /* 0x000fe20000100800 */
[----:B------:R-:W-:-:S03]  /*392d0*/  PRMT R10, R10, 0x3340, R1 ;  /* 0x000033400a0a7816 */ /* 0x000fc60000000001 */
[----:B------:R-:W4:Y:S01]  /*392e0*/  LDL.LU R47, [R1+0x1c4] ;  /* 0x0001c400012f7983 */ /* 0x000f220000300800 */
[----:B------:R-:W-:Y:S02]  /*392f0*/  PRMT R54, R51, 0x5410, R49 ;  /* 0x0000541033367816 */ /* 0x000fe40000000031 */
[----:B------:R-:W-:Y:S01]  /*39300*/  PRMT R59, R34, 0x5410, R19 ;  /* 0x00005410223b7816 */ /* 0x000fe20000000013 */
[----:B------:R-:W4:Y:S01]  /*39310*/  LDL.LU R50, [R1+0x1c0] ;  /* 0x0001c00001327983 */ /* 0x000f220000300800 */
[----:B------:R-:W-:-:S03]  /*39320*/  PRMT R19, R32, 0x5410, R17 ;  /* 0x0000541020137816 */ /* 0x000fc60000000011 */
[----:B------:R0:W-:Y:S01]  /*39330*/  STL [R1+0x20], R18 ;  /* 0x0000201201007387 */ /* 0x0001e20000100800 */
[----:B------:R-:W-:-:S03]  /*39340*/  PRMT R17, R30, 0x5410, R15 ;  /* 0x000054101e117816 */ /* 0x000fc6000000000f */
[----:B------:R-:W4:Y:S01]  /*39350*/  LDL.LU R51, [R1+0x1bc] ;  /* 0x0001bc0001337983 */ /* 0x000f220000300800 */
[----:B------:R-:W-:-:S03]  /*39360*/  PRMT R15, R28, 0x5410, R10 ;  /* 0x000054101c0f7816 */ /* 0x000fc6000000000a */
[----:B------:R-:W4:Y:S01]  /*39370*/  LDL.LU R49, [R1+0x1b8] ;  /* 0x0001b80001317983 */ /* 0x000f220000300800 */
[----:B0-----:R-:W-:Y:S02]  /*39380*/  PRMT R18, R31, 0x5410, R16 ;  /* 0x000054101f127816 */ /* 0x001fe40000000010 */
[----:B------:R-:W-:Y:S02]  /*39390*/  PRMT R16, R29, 0x5410, R11 ;  /* 0x000054101d107816 */ /* 0x000fe4000000000b */
[----:B------:R-:W0:Y:S01]  /*393a0*/  LDS.128 R28, [R0] ;  /* 0x00000000001c7984 */ /* 0x000e220000000c00 */
[----:B------:R-:W-:-:S04]  /*393b0*/  LOP3.LUT R44, R44, 0xffff, RZ, 0xc0, !PT ;  /* 0x0000ffff2c2c7812 */ /* 0x000fc800078ec0ff */
[--C-:B------:R-:W-:Y:S01]  /*393c0*/  PRMT R44, R44, 0x3340, R1.reuse ;  /* 0x000033402c2c7816 */ /* 0x100fe20000000001 */
[----:B------:R-:W-:Y:S01]  /*393d0*/  STL [R1+0x1c], R19 ;  /* 0x00001c1301007387 */ /* 0x000fe20000100800 */
[----:B------:R-:W-:Y:S02]  /*393e0*/  PRMT R10, R45, 0x5410, R46 ;  /* 0x000054102d0a7816 */ /* 0x000fe4000000002e */
[----:B------:R-:W-:Y:S01]  /*393f0*/  PRMT R11, R27, 0x5410, R44 ;  /* 0x000054101b0b7816 */ /* 0x000fe2000000002c */
[----:B------:R-:W-:Y:S04]  /*39400*/  STL [R1+0x18], R18 ;  /* 0x0000181201007387 */ /* 0x000fe80000100800 */
[----:B------:R-:W-:Y:S04]  /*39410*/  STL [R1+0x14], R17 ;  /* 0x0000141101007387 */ /* 0x000fe80000100800 */
[----:B------:R-:W-:Y:S04]  /*39420*/  STL [R1+0x30], R16 ;  /* 0x0000301001007387 */ /* 0x000fe80000100800 */
[----:B------:R2:W-:Y:S04]  /*39430*/  STL [R1+0x24], R15 ;  /* 0x0000240f01007387 */ /* 0x0005e80000100800 */
[----:B------:R-:W-:Y:S04]  /*39440*/  STL [R1+0x28], R11 ;  /* 0x0000280b01007387 */ /* 0x000fe80000100800 */
[----:B------:R4:W-:Y:S01]  /*39450*/  STL [R1+0x2c], R10 ;  /* 0x00002c0a01007387 */ /* 0x0009e20000100800 */
[----:B------:R-:W-:-:S03]  /*39460*/  PRMT R20, R20, 0x3340, R1 ;  /* 0x0000334014147816 */ /* 0x000fc60000000001 */
[----:B0-----:R-:W-:Y:S04]  /*39470*/  STL.64 [R1], R28 ;  /* 0x0000001c01007387 */ /* 0x001fe80000100a00 */
[----:B------:R-:W-:Y:S01]  /*39480*/  STL.64 [R1+0x8], R30 ;  /* 0x0000081e01007387 */ /* 0x000fe20000100a00 */
[----:B------:R-:W-:Y:S01]  /*39490*/  PRMT R60, R35, 0x5410, R20 ;  /* 0x00005410233c7816 */ /* 0x000fe20000000014 */
[----:B------:R-:W-:Y:S01]  /*394a0*/  NOP ;  /* 0x0000000000007918 */ /* 0x000fe20000000000 */
[----:B--2---:R-:W-:Y:S02]  /*394b0*/  LOP3.LUT R15, R42, 0xffff, RZ, 0xc0, !PT ;  /* 0x0000ffff2a0f7812 */ /* 0x004fe400078ec0ff */
[----:B---3--:R-:W-:Y:S02]  /*394c0*/  LOP3.LUT R20, R43, 0xffff, RZ, 0xc0, !PT ;  /* 0x0000ffff2b147812 */ /* 0x008fe400078ec0ff */
[----:B----4-:R-:W-:-:S02]  /*394d0*/  LOP3.LUT R10, R41, 0xffff, RZ, 0xc0, !PT ;  /* 0x0000ffff290a7812 */ /* 0x010fc400078ec0ff */
[----:B------:R-:W-:Y:S02]  /*394e0*/  LOP3.LUT R11, R26, 0xffff, RZ, 0xc0, !PT ;  /* 0x0000ffff1a0b7812 */ /* 0x000fe400078ec0ff */
[----:B------:R-:W-:Y:S02]  /*394f0*/  PRMT R18, R52, 0x5210, R40 ;  /* 0x0000521034127816 */ /* 0x000fe40000000028 */
[----:B------:R-:W-:Y:S02]  /*39500*/  PRMT R19, R48, 0x5210, R25 ;  /* 0x0000521030137816 */ /* 0x000fe40000000019 */
[----:B------:R-:W-:Y:S02]  /*39510*/  PRMT R16, R56, 0x5210, R39 ;  /* 0x0000521038107816 */ /* 0x000fe40000000027 */
[----:B------:R-:W2:Y:S01]  /*39520*/  LDL.LU R39, [R1+0x128] ;  /* 0x0001280001277983 */ /* 0x000ea20000300800 */
[----:B------:R-:W-:-:S03]  /*39530*/  PRMT R17, R53, 0x5210, R24 ;  /* 0x0000521035117816 */ /* 0x000fc60000000018 */
[----:B------:R-:W3:Y:S04]  /*39540*/  LDL.LU R24, [R1+0x120] ;  /* 0x0001200001187983 */ /* 0x000ee80000300800 */
[----:B------:R-:W4:Y:S04]  /*39550*/  LDL.LU R40, [R1+0x104] ;  /* 0x0001040001287983 */ /* 0x000f280000300800 */
[----:B------:R-:W4:Y:S04]  /*39560*/  LDL.LU R25, [R1+0x100] ;  /* 0x0001000001197983 */ /* 0x000f280000300800 */
[----:B------:R-:W4:Y:S04]  /*39570*/  LDL.LU R41, [R1+0x1b4] ;  /* 0x0001b40001297983 */ /* 0x000f280000300800 */
[----:B------:R-:W4:Y:S04]  /*39580*/  LDL.LU R26, [R1+0x1b0] ;  /* 0x0001b000011a7983 */ /* 0x000f280000300800 */
[----:B------:R-:W4:Y:S04]  /*39590*/  LDL.LU R42, [R1+0x1a8] ;  /* 0x0001a800012a7983 */ /* 0x000f280000300800 */
[----:B------:R-:W4:Y:S04]  /*395a0*/  LDL.LU R43, [R1+0x198] ;  /* 0x00019800012b7983 */ /* 0x000f280000300800 */
[----:B------:R0:W-:Y:S02]  /*395b0*/  STSM.16.M88.4 [R0], R16 ;  /* 0x0000001000007844 */ /* 0x0001e40000000200 */
[----:B0-----:R-:W-:Y:S01]  /*395c0*/  PRMT R16, R47, 0x4210, R10 ;  /* 0x000042102f107816 */ /* 0x001fe2000000000a */
[----:B------:R-:W-:Y:S01]  /*395d0*/  NOP ;  /* 0x0000000000007918 */ /* 0x000fe20000000000 */
[----:B------:R-:W-:-:S02]  /*395e0*/  PRMT R17, R50, 0x4210, R11 ;  /* 0x0000421032117816 */ /* 0x000fc4000000000b */
[----:B------:R-:W-:Y:S02]  /*395f0*/  PRMT R18, R51, 0x4210, R15 ;  /* 0x0000421033127816 */ /* 0x000fe4000000000f */
[----:B------:R-:W-:Y:S02]  /*39600*/  PRMT R19, R49, 0x4210, R20 ;  /* 0x0000421031137816 */ /* 0x000fe40000000014 */
[----:B------:R-:W0:Y:S01]  /*39610*/  LDS.128 R48, [R0] ;  /* 0x0000000000307984 */ /* 0x000e220000000c00 */
[----:B------:R-:W-:-:S03]  /*39620*/  NOP ;  /* 0x0000000000007918 */ /* 0x000fc60000000000 */
[----:B------:R-:W-:Y:S01]  /*39630*/  STSM.16.M88.4 [R0], R16 ;  /* 0x0000001000007844 */ /* 0x000fe20000000200 */
[----:B------:R-:W-:-:S03]  /*39640*/  NOP ;  /* 0x0000000000007918 */ /* 0x000fc60000000000 */
[----:B------:R-:W1:Y:S01]  /*39650*/  LDS.128 R44, [R0] ;  /* 0x00000000002c7984 */ /* 0x000e620000000c00 */
[----:B------:R-:W-:-:S04]  /*39660*/  SHF.R.U32.HI R8, RZ, 0x8, R8 ;  /* 0x00000008ff087819 */ /* 0x000fc80000011608 */
[----:B------:R-:W-:Y:S02]  /*39670*/  LOP3.LUT R8, R8, 0xffff, RZ, 0xc0, !PT ;  /* 0x0000ffff08087812 */ /* 0x000fe400078ec0ff */
[----:B------:R-:W-:Y:S02]  /*39680*/  PRMT R14, R14, 0x5210, R15 ;  /* 0x000052100e0e7816 */ /* 0x000fe4000000000f */
[----:B------:R-:W-:Y:S02]  /*39690*/  PRMT R8, R8, 0x3340, R1 ;  /* 0x0000334008087816 */ /* 0x000fe40000000001 */
[----:B------:R-:W-:Y:S02]  /*396a0*/  PRMT R12, R12, 0x5210, R10 ;  /* 0x000052100c0c7816 */ /* 0x000fe4000000000a */
[----:B------:R-:W-:Y:S02]  /*396b0*/  PRMT R13, R13, 0x5210, R11 ;  /* 0x000052100d0d7816 */ /* 0x000fe4000000000b */
[----:B------:R-:W-:Y:S01]  /*396c0*/  PRMT R15, R9, 0x5210, R20 ;  /* 0x00005210090f7816 */ /* 0x000fe20000000014 */
[----:B------:R-:W-:Y:S01]  /*396d0*/  NOP ;  /* 0x0000000000007918 */ /* 0x000fe20000000000 */
[----:B------:R-:W-:Y:S01]  /*396e0*/  LOP3.LUT R23, R23, 0xffff, RZ, 0xc0, !PT ;  /* 0x0000ffff17177812 */ /* 0x000fe200078ec0ff */
[----:B0-----:R-:W-:Y:S01]  /*396f0*/  STL.64 [R1+0x17a0], R50 ;  /* 0x0017a03201007387 */ /* 0x001fe20000100a00 */
[----:B------:R-:W-:-:S02]  /*39700*/  PRMT R8, R61, 0x5410, R8 ;  /* 0x000054103d087816 */ /* 0x000fc40000000008 */
[----:B------:R-:W-:Y:S01]  /*39710*/  PRMT R61, R36, 0x5410, R21 ;  /* 0x00005410243d7816 */ /* 0x000fe20000000015 */
[----:B------:R0:W-:Y:S01]  /*39720*/  STSM.16.M88.4 [R0], R12 ;  /* 0x0000000c00007844 */ /* 0x0001e20000000200 */
[----:B------:R-:W-:-:S03]  /*39730*/  PRMT R23, R23, 0x3340, R1 ;  /* 0x0000334017177816 */ /* 0x000fc60000000001 */
[----:B-1----:R-:W-:Y:S04]  /*39740*/  STL.64 [R1+0x1790], R44 ;  /* 0x0017902c01007387 */ /* 0x002fe80000100a00 */
[----:B------:R-:W-:Y:S04]  /*39750*/  STL [R1+0x1768], R46 ;  /* 0x0017682e01007387 */ /* 0x000fe80000100800 */
[----:B------:R-:W-:Y:S04]  /*39760*/  STL [R1+0x1760], R47 ;  /* 0x0017602f01007387 */ /* 0x000fe80000100800 */
[----:B------:R-:W4:Y:S04]  /*39770*/  LDL.LU R33, [R1+0x168] ;  /* 0x0001680001217983 */ /* 0x000f280000300800 */
[----:B------:R-:W4:Y:S04]  /*39780*/  LDL.LU R21, [R1+0x164] ;  /* 0x0001640001157983 */ /* 0x000f280000300800 */
[----:B------:R-:W4:Y:S04]  /*39790*/  LDL.LU R22, [R1+0x10c] ;  /* 0x00010c0001167983 */ /* 0x000f280000300800 */
[----:B------:R-:W4:Y:S01]  /*397a0*/  LDL.LU R34, [R1+0x108] ;  /* 0x0001080001227983 */ /* 0x000f220000300800 */
[----:B------:R-:W-:-:S02]  /*397b0*/  PRMT R23, R38, 0x5410, R23 ;  /* 0x0000541026177816 */ /* 0x000fc40000000017 */
[----:B--2---:R-:W-:Y:S01]  /*397c0*/  LOP3.LUT R9, R39, 0xffff, RZ, 0xc0, !PT ;  /* 0x0000ffff27097812 */ /* 0x004fe200078ec0ff */
[----:B------:R-:W-:Y:S01]  /*397d0*/  NOP ;  /* 0x0000000000007918 */ /* 0x000fe20000000000 */
[----:B---3--:R-:W-:Y:S02]  /*397e0*/  LOP3.LUT R10, R24, 0xffff, RZ, 0xc0, !PT ;  /* 0x0000ffff180a7812 */ /* 0x008fe400078ec0ff */
[----:B----4-:R-:W-:Y:S01]  /*397f0*/  LOP3.LUT R11, R40, 0xffff, RZ, 0xc0, !PT ;  /* 0x0000ffff280b7812 */ /* 0x010fe200078ec0ff */
[----:B------:R-:W2:Y:S01]  /*39800*/  LDL.LU R24, [R1+0x194] ;  /* 0x0001940001187983 */ /* 0x000ea20000300800 */
[----:B------:R-:W-:-:S03]  /*39810*/  LOP3.LUT R16, R25, 0xffff, RZ, 0xc0, !PT ;  /* 0x0000ffff19107812 */ /* 0x000fc600078ec0ff */
[----:B------:R-:W3:Y:S01]  /*39820*/  LDL.LU R25, [R1+0x190] ;  /* 0x0001900001197983 */ /* 0x000ee20000300800 */
[----:B0-----:R-:W-:Y:S02]  /*39830*/  PRMT R12, R41, 0x4210, R9 ;  /* 0x00004210290c7816 */ /* 0x001fe40000000009 */
[----:B------:R-:W-:Y:S02]  /*39840*/  PRMT R13, R26, 0x4210, R10 ;  /* 0x000042101a0d7816 */ /* 0x000fe4000000000a */
[----:B------:R-:W4:Y:S01]  /*39850*/  LDL.LU R26, [R1+0x18c] ;  /* 0x00018c00011a7983 */ /* 0x000f220000300800 */
[----:B------:R-:W-:-:S03]  /*39860*/  PRMT R14, R42, 0x4210, R11 ;  /* 0x000042102a0e7816 */ /* 0x000fc6000000000b */
[----:B------:R-:W2:Y:S01]  /*39870*/  LDL.LU R35, [R1+0x188] ;  /* 0x0001880001237983 */ /* 0x000ea20000300800 */
[----:B------:R-:W-:-:S03]  /*39880*/  PRMT R15, R43, 0x4210, R16 ;  /* 0x000042102b0f7816 */ /* 0x000fc60000000010 */
[----:B------:R-:W0:Y:S01]  /*39890*/  LDS.128 R40, [R0] ;  /* 0x0000000000287984 */ /* 0x000e220000000c00 */
[----:B------:R-:W-:-:S03]  /*398a0*/  NOP ;  /* 0x0000000000007918 */ /* 0x000fc60000000000 */
[----:B------:R-:W-:Y:S01]  /*398b0*/  STSM.16.M88.4 [R0], R12 ;  /* 0x0000000c00007844 */ /* 0x000fe20000000200 */
[----:B------:R-:W-:-:S03]  /*398c0*/  NOP ;  /* 0x0000000000007918 */ /* 0x000fc60000000000 */
[----:B------:R-:W1:Y:S04]  /*398d0*/  LDS.128 R36, [R0] ;  /* 0x0000000000247984 */ /* 0x000e680000000c00 */
[----:B0-----:R-:W-:Y:S04]  /*398e0*/  STL.64 [R1+0x1770], R40 ;  /* 0x0017702801007387 */ /* 0x001fe80000100a00 */
[----:B------:R-:W-:Y:S04]  /*398f0*/  STL [R1+0x1764], R42 ;  /* 0x0017642a01007387 */ /* 0x000fe80000100800 */
[----:B------:R-:W-:Y:S04]  /*39900*/  STL [R1+0x1758], R43 ;  /* 0x0017582b01007387 */ /* 0x000fe80000100800 */
[----:B-1----:R-:W-:Y:S04]  /*39910*/  STL.64 [R1+0x1778], R36 ;  /* 0x0017782401007387 */ /* 0x002fe80000100a00 */
[----:B------:R-:W-:Y:S04]  /*39920*/  STL [R1+0x175c], R38 ;  /* 0x00175c2601007387 */ /* 0x000fe80000100800 */
[----:B------:R-:W-:Y:S04]  /*39930*/  STL [R1+0x1754], R39 ;  /* 0x0017542701007387 */ /* 0x000fe80000100800 */
[----:B------:R-:W4:Y:S04]  /*39940*/  LDL.LU R50, [R1+0x1a0] ;  /* 0x0001a00001327983 */ /* 0x000f280000300800 */
[----:B------:R-:W4:Y:S01]  /*39950*/  LDL.LU R51, [R1+0x19c] ;  /* 0x00019c0001337983 */ /* 0x000f220000300800 */
[----:B------:R-:W-:-:S02]  /*39960*/  PRMT R12, R5, 0x5210, R9 ;  /* 0x00005210050c7816 */ /* 0x000fc40000000009 */
[----:B------:R-:W-:Y:S01]  /*39970*/  PRMT R13, R6, 0x5210, R10 ;  /* 0x00005210060d7816 */ /* 0x000fe2000000000a */
[----:B------:R-:W4:Y:S01]  /*39980*/  LDL.LU R27, [R1+0x138] ;  /* 0x00013800011b7983 */ /* 0x000f220000300800 */
[----:B------:R-:W-:Y:S02]  /*39990*/  PRMT R14, R7, 0x5210, R11 ;  /* 0x00005210070e7816 */ /* 0x000fe4000000000b */
[----:B------:R-:W-:Y:S01]  /*399a0*/  PRMT R15, R8, 0x5210, R16 ;  /* 0x00005210080f7816 */ /* 0x000fe20000000010 */
[----:B------:R-:W-:-:S04]  /*399b0*/  NOP ;  /* 0x0000000000007918 */ /* 0x000fc80000000000 */
[----:B------:R0:W-:Y:S02]  /*399c0*/  STSM.16.M88.4 [R0], R12 ;  /* 0x0000000c00007844 */ /* 0x0001e40000000200 */
[----:B0-----:R-:W-:Y:S02]  /*399d0*/  LOP3.LUT R12, R33, 0xffff, RZ, 0xc0, !PT ;  /* 0x0000ffff210c7812 */ /* 0x001fe400078ec0ff */
[----:B------:R-:W-:Y:S02]  /*399e0*/  LOP3.LUT R7, R34, 0xffff, RZ, 0xc0, !PT ;  /* 0x0000ffff22077812 */ /* 0x000fe400078ec0ff */
[----:B------:R-:W-:Y:S02]  /*399f0*/  LOP3.LUT R5, R21, 0xffff, RZ, 0xc0, !PT ;  /* 0x0000ffff15057812 */ /* 0x000fe400078ec0ff */
[----:B------:R-:W-:Y:S01]  /*39a00*/  LOP3.LUT R6, R22, 0xffff, RZ, 0xc0, !PT ;  /* 0x0000ffff16067812 */ /* 0x000fe200078ec0ff */
[----:B------:R-:W4:Y:S04]  /*39a10*/  LDL.LU R21, [R1+0x11c] ;  /* 0x00011c0001157983 */ /* 0x000f280000300800 */
[----:B------:R-:W4:Y:S01]  /*39a20*/  LDL.LU R22, [R1+0x184] ;  /* 0x0001840001167983 */ /* 0x000f220000300800 */
[----:B--2---:R-:W-:Y:S01]  /*39a30*/  PRMT R11, R35, 0x4210, R7 ;  /* 0x00004210230b7816 */ /* 0x004fe20000000007 */
[----:B------:R-:W-:-:S02]  /*39a40*/  NOP ;  /* 0x0000000000007918 */ /* 0x000fc40000000000 */
[----:B------:R-:W0:Y:S01]  /*39a50*/  LDS.128 R32, [R0] ;  /* 0x0000000000207984 */ /* 0x000e220000000c00 */
[----:B------:R-:W-:Y:S02]  /*39a60*/  PRMT R8, R24, 0x4210, R12 ;  /* 0x0000421018087816 */ /* 0x000fe4000000000c */
[----:B---3--:R-:W-:Y:S01]  /*39a70*/  PRMT R9, R25, 0x4210, R5 ;  /* 0x0000421019097816 */ /* 0x008fe20000000005 */
[----:B------:R-:W2:Y:S01]  /*39a80*/  LDL.LU R24, [R1+0x180] ;  /* 0x0001800001187983 */ /* 0x000ea20000300800 */
[----:B----4-:R-:W-:Y:S01]  /*39a90*/  PRMT R10, R26, 0x4210, R6 ;  /* 0x000042101a0a7816 */ /* 0x010fe20000000006 */
[----:B------:R-:W-:Y:S02]  /*39aa0*/  NOP ;  /* 0x0000000000007918 */ /* 0x000fe40000000000 */
[----:B------:R-:W3:Y:S04]  /*39ab0*/  LDL.LU R25, [R1+0x17c] ;  /* 0x00017c0001197983 */ /* 0x000ee80000300800 */
[----:B------:R-:W4:Y:S04]  /*39ac0*/  LDL.LU R26, [R1+0x178] ;  /* 0x00017800011a7983 */ /* 0x000f280000300800 */
[----:B------:R-:W4:Y:S04]  /*39ad0*/  LDL.LU R45, [R1+0x1cc] ;  /* 0x0001cc00012d7983 */ /* 0x000f280000300800 */
[----:B------:R-:W4:Y:S04]  /*39ae0*/  LDL.LU R52, [R1+0x1c8] ;  /* 0x0001c80001347983 */ /* 0x000f280000300800 */
[----:B------:R-:W4:Y:S04]  /*39af0*/  LDL.LU R53, [R1+0x174] ;  /* 0x0001740001357983 */ /* 0x000f280000300800 */
[----:B------:R1:W-:Y:S01]  /*39b00*/  STSM.16.M88.4 [R0], R8 ;  /* 0x0000000800007844 */ /* 0x0003e20000000200 */
[----:B------:R-:W-:-:S03]  /*39b10*/  NOP ;  /* 0x0000000000007918 */ /* 0x000fc60000000000 */
[----:B------:R-:W4:Y:S04]  /*39b20*/  LDL.LU R56, [R1+0x16c] ;  /* 0x00016c0001387983 */ /* 0x000f280000300800 */
[----:B0-----:R-:W-:Y:S01]  /*39b30*/  STL.64 [R1+0x17a8], R32 ;  /* 0x0017a82001007387 */ /* 0x001fe20000100a00 */
[----:B-1----:R-:W-:Y:S02]  /*39b40*/  PRMT R8, R54, 0x5210, R12 ;  /* 0x0000521036087816 */ /* 0x002fe4000000000c */
[----:B------:R-:W-:Y:S02]  /*39b50*/  PRMT R9, R2, 0x5210, R5 ;  /* 0x0000521002097816 */ /* 0x000fe40000000005 */
[----:B------:R-:W-:Y:S02]  /*39b60*/  PRMT R10, R3, 0x5210, R6 ;  /* 0x00005210030a7816 */ /* 0x000fe40000000006 */
[----:B------:R-:W-:Y:S01]  /*39b70*/  PRMT R11, R4, 0x5210, R7 ;  /* 0x00005210040b7816 */ /* 0x000fe20000000007 */
[----:B------:R0:W-:Y:S04]  /*39b80*/  STL.64 [R1+0x1798], R34 ;  /* 0x0017982201007387 */ /* 0x0001e80000100a00 */
[----:B------:R-:W-:Y:S01]  /*39b90*/  LDS.128 R28, [R0] ;  /* 0x00000000001c7984 */ /* 0x000fe20000000c00 */
[----:B------:R-:W-:-:S03]  /*39ba0*/  NOP ;  /* 0x0000000000007918 */ /* 0x000fc60000000000 */
[----:B------:R-:W4:Y:S01]  /*39bb0*/  LDL.LU R17, [R1+0x170] ;  /* 0x0001700001117983 */ /* 0x000f220000300800 */
[----:B0-----:R-:W0:Y:S03]  /*39bc0*/  LDC R34, c[0x0][0x3b4] ;  /* 0x0000ed00ff227b82 */ /* 0x001e260000000800 */
[----:B------:R1:W-:Y:S04]  /*39bd0*/  STSM.16.M88.4 [R0], R8 ;  /* 0x0000000800007844 */ /* 0x0003e80000000200 */
[----:B------:R-:W4:Y:S04]  /*39be0*/  LDL.LU R18, [R1+0x160] ;  /* 0x0001600001127983 */ /* 0x000f280000300800 */
[----:B------:R-:W4:Y:S01]  /*39bf0*/  LDL.LU R19, [R1+0x15c] ;  /* 0x00015c0001137983 */ /* 0x000f220000300800 */
[----:B-1----:R-:W-:-:S03]  /*39c00*/  LOP3.LUT R8, R51, 0xffff, RZ, 0xc0, !PT ;  /* 0x0000ffff33087812 */ /* 0x002fc600078ec0ff */
[----:B------:R-:W4:Y:S01]  /*39c10*/  LDL.LU R51, [R1+0x158] ;  /* 0x0001580001337983 */ /* 0x000f220000300800 */
[----:B------:R-:W-:-:S03]  /*39c20*/  LOP3.LUT R9, R50, 0xffff, RZ, 0xc0, !PT ;  /* 0x0000ffff32097812 */ /* 0x000fc600078ec0ff */
[----:B------:R-:W4:Y:S01]  /*39c30*/  LDL.LU R50, [R1+0x10] ;  /* 0x0000100001327983 */ /* 0x000f220000300800 */
[----:B------:R-:W-:Y:S02]  /*39c40*/  LOP3.LUT R3, R27, 0xffff, RZ, 0xc0, !PT ;  /* 0x0000ffff1b037812 */ /* 0x000fe400078ec0ff */
[----:B------:R-:W-:Y:S02]  /*39c50*/  LOP3.LUT R2, R21, 0xffff, RZ, 0xc0, !PT ;  /* 0x0000ffff15027812 */ /* 0x000fe400078ec0ff */
[----:B------:R-:W-:Y:S02]  /*39c60*/  PRMT R4, R22, 0x4210, R9 ;  /* 0x0000421016047816 */ /* 0x000fe40000000009 */
[----:B--2---:R-:W-:Y:S02]  /*39c70*/  PRMT R5, R24, 0x4210, R8 ;  /* 0x0000421018057816 */ /* 0x004fe40000000008 */
[----:B---3--:R-:W-:Y:S02]  /*39c80*/  PRMT R6, R25, 0x4210, R3 ;  /* 0x0000421019067816 */ /* 0x008fe40000000003 */
[----:B----4-:R-:W-:Y:S01]  /*39c90*/  PRMT R7, R26, 0x4210, R2 ;  /* 0x000042101a077816 */ /* 0x010fe20000000002 */
[----:B------:R-:W-:Y:S01]  /*39ca0*/  NOP ;  /* 0x0000000000007918 */ /* 0x000fe20000000000 */
[----:B------:R-:W-:Y:S01]  /*39cb0*/  LDS.128 R24, [R0] ;  /* 0x0000000000187984 */ /* 0x000fe20000000c00 */
[----:B------:R-:W-:-:S03]  /*39cc0*/  NOP ;  /* 0x0000000000007918 */ /* 0x000fc60000000000 */
[----:B------:R1:W-:Y:S02]  /*39cd0*/  STSM.16.M88.4 [R0], R4 ;  /* 0x0000000400007844 */ /* 0x0003e40000000200 */
[----:B-1----:R-:W-:Y:S02]  /*39ce0*/  PRMT R6, R55, 0x5210, R3 ;  /* 0x0000521037067816 */ /* 0x002fe40000000003 */
[----:B------:R-:W-:Y:S02]  /*39cf0*/  PRMT R5, R57, 0x5210, R8 ;  /* 0x0000521039057816 */ /* 0x000fe40000000008 */
[----:B------:R-:W-:Y:S02]  /*39d00*/  LOP3.LUT R3, R53, 0xffff, RZ, 0xc0, !PT ;  /* 0x0000ffff35037812 */ /* 0x000fe400078ec0ff */
[----:B------:R-:W-:Y:S01]  /*39d10*/  LOP3.LUT R8, R52, 0xffff, RZ, 0xc0, !PT ;  /* 0x0000ffff34087812 */ /* 0x000fe200078ec0ff */
[----:B------:R-:W2:Y:S01]  /*39d20*/  LDL.LU R53, [R1+0x1dc] ;  /* 0x0001dc0001357983 */ /* 0x000ea20000300800 */
[----:B------:R-:W-:-:S03]  /*39d30*/  PRMT R4, R58, 0x5210, R9 ;  /* 0x000052103a047816 */ /* 0x000fc60000000009 */
[----:B------:R-:W3:Y:S01]  /*39d40*/  LDL.LU R52, [R1+0x1d8] ;  /* 0x0001d80001347983 */ /* 0x000ee20000300800 */
[----:B------:R-:W-:Y:S01]  /*39d50*/  PRMT R7, R23, 0x5210, R2 ;  /* 0x0000521017077816 */ /* 0x000fe20000000002 */
[----:B------:R-:W-:Y:S02]  /*39d60*/  NOP ;  /* 0x0000000000007918 */ /* 0x000fe40000000000 */
[----:B------:R-:W4:Y:S01]  /*39d70*/  LDL.LU R42, [R1+0x1ac] ;  /* 0x0001ac00012a7983 */ /* 0x000f220000300800 */
[----:B------:R-:W-:-:S03]  /*39d80*/  LOP3.LUT R2, R56, 0xffff, RZ, 0xc0, !PT ;  /* 0x0000ffff38027812 */ /* 0x000fc600078ec0ff */
[----:B------:R-:W4:Y:S04]  /*39d90*/  LDL.LU R40, [R1+0x1a4] ;  /* 0x0001a40001287983 */ /* 0x000f280000300800 */
[----:B------:R-:W4:Y:S04]  /*39da0*/  LDL.LU R41, [R1+0x154] ;  /* 0x0001540001297983 */ /* 0x000f280000300800 */
[----:B------:R-:W4:Y:S04]  /*39db0*/  LDL.LU R47, [R1+0x150] ;  /* 0x00015000012f7983 */ /* 0x000f280000300800 */
[----:B------:R-:W-:Y:S01]  /*39dc0*/  LDS.128 R20, [R0] ;  /* 0x0000000000147984 */ /* 0x000fe20000000c00 */
[----:B------:R-:W-:-:S03]  /*39dd0*/  NOP ;  /* 0x0000000000007918 */ /* 0x000fc60000000000 */
[----:B------:R-:W4:Y:S04]  /*39de0*/  LDL.LU R56, [R1+0x14c] ;  /* 0x00014c0001387983 */ /* 0x000f280000300800 */
[----:B------:R1:W-:Y:S02]  /*39df0*/  STSM.16.M88.4 [R0], R4 ;  /* 0x0000000400007844 */ /* 0x0003e40000000200 */
[----:B-1----:R-:W-:Y:S02]  /*39e00*/  PRMT R7, R51, 0x4210, R2 ;  /* 0x0000421033077816 */ /* 0x002fe40000000002 */
[----:B------:R-:W4:Y:S01]  /*39e10*/  LDL.LU R51, [R1+0x144] ;  /* 0x0001440001337983 */ /* 0x000f220000300800 */
[----:B------:R-:W-:Y:S02]  /*39e20*/  LOP3.LUT R9, R45, 0xffff, RZ, 0xc0, !PT ;  /* 0x0000ffff2d097812 */ /* 0x000fe400078ec0ff */
[----:B------:R-:W-:Y:S01]  /*39e30*/  PRMT R5, R18, 0x4210, R8 ;  /* 0x0000421012057816 */ /* 0x000fe20000000008 */
[----:B------:R-:W4:Y:S01]  /*39e40*/  LDL.LU R46, [R1+0x20] ;  /* 0x00002000012e7983 */ /* 0x000f220000300800 */
[----:B------:R-:W-:-:S02]  /*39e50*/  PRMT R4, R17, 0x4210, R9 ;  /* 0x0000421011047816 */ /* 0x000fc40000000009 */
[----:B------:R-:W-:Y:S01]  /*39e60*/  PRMT R6, R19, 0x4210, R3 ;  /* 0x0000421013067816 */ /* 0x000fe20000000003 */
[----:B------:R-:W-:Y:S01]  /*39e70*/  NOP ;  /* 0x0000000000007918 */ /* 0x000fe20000000000 */
[----:B------:R-:W-:Y:S01]  /*39e80*/  LDS.128 R16, [R0] ;  /* 0x0000000000107984 */ /* 0x000fe20000000c00 */
[----:B------:R-:W-:-:S03]  /*39e90*/  NOP ;  /* 0x0000000000007918 */ /* 0x000fc60000000000 */
[----:B------:R-:W4:Y:S04]  /*39ea0*/  LDL.LU R44, [R1+0x1c] ;  /* 0x00001c00012c7983 */ /* 0x000f280000300800 */
[----:B------:R1:W-:Y:S01]  /*39eb0*/  STSM.16.M88.4 [R0], R4 ;  /* 0x0000000400007844 */ /* 0x0003e20000000200 */
[----:B------:R-:W-:-:S03]  /*39ec0*/  NOP ;  /* 0x0000000000007918 */ /* 0x000fc60000000000 */
[----:B------:R-:W4:Y:S04]  /*39ed0*/  LDL.LU R45, [R1+0x18] ;  /* 0x00001800012d7983 */ /* 0x000f280000300800 */
[----:B------:R-:W-:Y:S01]  /*39ee0*/  LDS.128 R12, [R0] ;  /* 0x00000000000c7984 */ /* 0x000fe20000000c00 */
[----:B-1----:R-:W-:-:S03]  /*39ef0*/  PRMT R4, R50, 0x5210, R9 ;  /* 0x0000521032047816 */ /* 0x002fc60000000009 */
[----:B------:R-:W4:Y:S01]  /*39f00*/  LDL.LU R50, [R1+0x14] ;  /* 0x0000140001327983 */ /* 0x000f220000300800 */
[----:B------:R-:W-:Y:S01]  /*39f10*/  PRMT R5, R61, 0x5210, R8 ;  /* 0x000052103d057816 */ /* 0x000fe20000000008 */
[----:B------:R-:W-:Y:S01]  /*39f20*/  NOP ;  /* 0x0000000000007918 */ /* 0x000fe20000000000 */
[----:B------:R-:W-:Y:S01]  /*39f30*/  PRMT R6, R60, 0x5210, R3 ;  /* 0x000052103c067816 */ /* 0x000fe20000000003 */
[----:B------:R-:W4:Y:S01]  /*39f40*/  LDL.LU R36, [R1+0x1e4] ;  /* 0x0001e40001247983 */ /* 0x000f220000300800 */
[----:B------:R-:W-:-:S03]  /*39f50*/  PRMT R7, R59, 0x5210, R2 ;  /* 0x000052103b077816 */ /* 0x000fc60000000002 */
[----:B------:R-:W4:Y:S04]  /*39f60*/  LDL.LU R37, [R1+0x1e0] ;  /* 0x0001e00001257983 */ /* 0x000f280000300800 */
[----:B------:R1:W-:Y:S01]  /*39f70*/  STSM.16.M88.4 [R0], R4 ;  /* 0x0000000400007844 */ /* 0x0003e20000000200 */
[----:B------:R-:W-:-:S03]  /*39f80*/  NOP ;  /* 0x0000000000007918 */ /* 0x000fc60000000000 */
[----:B------:R-:W-:Y:S01]  /*39f90*/  LDS.128 R8, [R0] ;  /* 0x0000000000087984 */ /* 0x000fe20000000c00 */
[----:B--2---:R-:W-:Y:S02]  /*39fa0*/  LOP3.LUT R53, R53, 0xffff, RZ, 0xc0, !PT ;  /* 0x0000ffff35357812 */ /* 0x004fe400078ec0ff */
[----:B---3--:R-:W-:Y:S02]  /*39fb0*/  LOP3.LUT R52, R52, 0xffff, RZ, 0xc0, !PT ;  /* 0x0000ffff34347812 */ /* 0x008fe400078ec0ff */
[----:B----4-:R-:W-:Y:S02]  /*39fc0*/  LOP3.LUT R3, R42, 0xffff, RZ, 0xc0, !PT ;  /* 0x0000ffff2a037812 */ /* 0x010fe400078ec0ff */
[----:B------:R-:W2:Y:S01]  /*39fd0*/  LDL.LU R42, [R1+0x1d4] ;  /* 0x0001d400012a7983 */ /* 0x000ea20000300800 */
[----:B------:R-:W-:Y:S02]  /*39fe0*/  LOP3.LUT R2, R40, 0xffff, RZ, 0xc0, !PT ;  /* 0x0000ffff28027812 */ /* 0x000fe400078ec0ff */
[----:B-1----:R-:W-:-:S02]  /*39ff0*/  PRMT R4, R41, 0x4210, R53 ;  /* 0x0000421029047816 */ /* 0x002fc40000000035 */
[----:B------:R-:W-:Y:S02]  /*3a000*/  PRMT R5, R47, 0x4210, R52 ;  /* 0x000042102f057816 */ /* 0x000fe40000000034 */
[----:B------:R-:W-:Y:S02]  /*3a010*/  PRMT R6, R56, 0x4210, R3 ;  /* 0x0000421038067816 */ /* 0x000fe40000000003 */
[----:B------:R-:W3:Y:S04]  /*3a020*/  LDL.LU R56, [R1+0x1d0] ;  /* 0x0001d00001387983 */ /* 0x000ee80000300800 */
[----:B------:R-:W4:Y:S04]  /*3a030*/  LDL.LU R40, [R1+0x148] ;  /* 0x0001480001287983 */ /* 0x000f280000300800 */
[----:B------:R-:W4:Y:S04]  /*3a040*/  LDL.LU R41, [R1+0x140] ;  /* 0x0001400001297983 */ /* 0x000f280000300800 */
[----:B------:R-:W4:Y:S01]  /*3a050*/  LDL.LU R47, [R1+0x13c] ;  /* 0x00013c00012f7983 */ /* 0x000f220000300800 */
[----:B------:R-:W-:Y:S01]  /*3a060*/  PRMT R7, R51, 0x4210, R2 ;  /* 0x0000421033077816 */ /* 0x000fe20000000002 */
[----:B------:R-:W-:-:S02]  /*3a070*/  NOP ;  /* 0x0000000000007918 */ /* 0x000fc40000000000 */
[----:B------:R-:W4:Y:S04]  /*3a080*/  LDL.LU R51, [R1+0x118] ;  /* 0x0001180001337983 */ /* 0x000f280000300800 */
[----:B------:R1:W-:Y:S04]  /*3a090*/  STSM.16.M88.4 [R0], R4 ;  /* 0x0000000400007844 */ /* 0x0003e80000000200 */
[----:B------:R-:W4:Y:S04]  /*3a0a0*/  LDL R33, [R1+0xa2c] ;  /* 0x000a2c0001217983 */ /* 0x000f280000100800 */
[----:B------:R-:W4:Y:S01]  /*3a0b0*/  LDL R39, [R1+0xa30] ;  /* 0x000a300001277983 */ /* 0x000f220000100800 */
[----:B-1----:R-:W-:-:S03]  /*3a0c0*/  PRMT R5, R44, 0x5210, R52 ;  /* 0x000052102c057816 */ /* 0x002fc60000000034 */
[----:B------:R-:W4:Y:S01]  /*3a0d0*/  LDL.LU R44, [R1+0x30] ;  /* 0x00003000012c7983 */ /* 0x000f220000300800 */
[----:B------:R-:W-:Y:S01]  /*3a0e0*/  PRMT R4, R46, 0x5210, R53 ;  /* 0x000052102e047816 */ /* 0x000fe20000000035 */
[----:B------:R-:W-:Y:S01]  /*3a0f0*/  NOP ;  /* 0x0000000000007918 */ /* 0x000fe20000000000 */
[----:B------:R-:W-:Y:S01]  /*3a100*/  PRMT R6, R45, 0x5210, R3 ;  /* 0x000052102d067816 */ /* 0x000fe20000000003 */
[----:B------:R-:W1:Y:S04]  /*3a110*/  LDS.128 R52, [R0] ;  /* 0x0000000000347984 */ /* 0x000e680000000c00 */
[----:B------:R-:W4:Y:S01]  /*3a120*/  LDL.LU R45, [R1+0x24] ;  /* 0x00002400012d7983 */ /* 0x000f220000300800 */
[----:B------:R-:W-:Y:S01]  /*3a130*/  PRMT R7, R50, 0x5210, R2 ;  /* 0x0000521032077816 */ /* 0x000fe20000000002 */
[----:B------:R-:W-:-:S02]  /*3a140*/  NOP ;  /* 0x0000000000007918 */ /* 0x000fc40000000000 */
[----:B------:R-:W4:Y:S04]  /*3a150*/  LDL.LU R46, [R1+0x28] ;  /* 0x00002800012e7983 */ /* 0x000f280000300800 */
[----:B------:R-:W4:Y:S01]  /*3a160*/  LDL.LU R50, [R1+0x2c] ;  /* 0x00002c0001327983 */ /* 0x000f220000300800 */
[----:B------:R-:W-:Y:S02]  /*3a170*/  LOP3.LUT R58, R36, 0xffff, RZ, 0xc0, !PT ;  /* 0x0000ffff243a7812 */ /* 0x000fe400078ec0ff */
[----:B------:R-:W-:Y:S01]  /*3a180*/  LOP3.LUT R59, R37, 0xffff, RZ, 0xc0, !PT ;  /* 0x0000ffff253b7812 */ /* 0x000fe200078ec0ff */
[----:B------:R-:W4:Y:S01]  /*3a190*/  LDL R43, [R1+0x7c4] ;  /* 0x0007c400012b7983 */ /* 0x000f220000100800 */
[----:B------:R-:W0:Y:S03]  /*3a1a0*/  LDC R36, c[0x0][0x3b4] ;  /* 0x0000ed00ff247b82 */ /* 0x000e260000000800 */
[----:B------:R-:W-:Y:S01]  /*3a1b0*/  STSM.16.M88.4 [R0], R4 ;  /* 0x0000000400007844 */ /* 0x000fe20000000200 */
[----:B------:R-:W-:-:S03]  /*3a1c0*/  NOP ;  /* 0x0000000000007918 */ /* 0x000fc60000000000 */
[----:B------:R-:W-:Y:S04]  /*3a1d0*/  LDS.128 R4, [R0] ;  /* 0x0000000000047984 */ /* 0x000fe80000000c00 */
[----:B-1----:R4:W-:Y:S04]  /*3a1e0*/  STL.64 [R1+0x10], R52 ;  /* 0x0000103401007387 */ /* 0x0029e80000100a00 */
[----:B------:R1:W-:Y:S01]  /*3a1f0*/  STL.64 [R1+0x18], R54 ;  /* 0x0000183601007387 */ /* 0x0003e20000100a00 */
[----:B--2---:R-:W-:Y:S02]  /*3a200*/  LOP3.LUT R60, R42, 0xffff, RZ, 0xc0, !PT ;  /* 0x0000ffff2a3c7812 */ /* 0x004fe400078ec0ff */
[----:B---3--:R-:W-:-:S02]  /*3a210*/  LOP3.LUT R61, R56, 0xffff, RZ, 0xc0, !PT ;  /* 0x0000ffff383d7812 */ /* 0x008fc400078ec0ff */
[----:B----4-:R-:W-:Y:S02]  /*3a220*/  PRMT R52, R40, 0x4210, R58 ;  /* 0x0000421028347816 */ /* 0x010fe4000000003a */
[----:B------:R-:W-:Y:S02]  /*3a230*/  PRMT R53, R41, 0x4210, R59 ;  /* 0x0000421029357816 */ /* 0x000fe4000000003b */
[----:B-1----:R-:W-:Y:S02]  /*3a240*/  PRMT R54, R47, 0x4210, R60 ;  /* 0x000042102f367816 */ /* 0x002fe4000000003c */
[----:B------:R-:W-:Y:S01]  /*3a250*/  PRMT R55, R51, 0x4210, R61 ;  /* 0x0000421033377816 */ /* 0x000fe2000000003d */
[----:B------:R-:W-:-:S04]  /*3a260*/  NOP ;  /* 0x0000000000007918 */ /* 0x000fc80000000000 */
[----:B------:R-:W-:Y:S01]  /*3a270*/  STSM.16.M88.4 [R0], R52 ;  /* 0x0000003400007844 */ /* 0x000fe20000000200 */
[----:B------:R-:W-:-:S03]  /*3a280*/  NOP ;  /* 0x0000000000007918 */ /* 0x000fc60000000000 */
[----:B------:R-:W1:Y:S04]  /*3a290*/  LDS.128 R52, [R0] ;  /* 0x0000000000347984 */ /* 0x000e680000000c00 */
[----:B------:R-:W2:Y:S01]  /*3a2a0*/  LDL.LU R51, [R1] ;  /* 0x0000000001337983 */ /* 0x000ea20000300800 */
[----:B------:R-:W-:Y:S02]  /*3a2b0*/  PRMT R44, R44, 0x5210, R58 ;  /* 0x000052102c2c7816 */ /* 0x000fe4000000003a */
[----:B------:R-:W-:Y:S02]  /*3a2c0*/  PRMT R45, R45, 0x5210, R59 ;  /* 0x000052102d2d7816 */ /* 0x000fe4000000003b */
[----:B------:R-:W-:Y:S02]  /*3a2d0*/  PRMT R46, R46, 0x5210, R60 ;  /* 0x000052102e2e7816 */ /* 0x000fe4000000003c */
[----:B------:R-:W-:Y:S01]  /*3a2e0*/  PRMT R47, R50, 0x5210, R61 ;  /* 0x00005210322f7816 */ /* 0x000fe2000000003d */
[----:B------:R-:W-:Y:S01]  /*3a2f0*/  NOP ;  /* 0x0000000000007918 */ /* 0x000fe20000000000 */
[----:B-1----:R-:W-:Y:S04]  /*3a300*/  STL [R1+0x1750], R55 ;  /* 0x0017503701007387 */ /* 0x002fe80000100800 */
[----:B------:R-:W3:Y:S04]  /*3a310*/  LDL R38, [R1+0xa38] ;  /* 0x000a380001267983 */ /* 0x000ee80000100800 */
[----:B------:R1:W-:Y:S04]  /*3a320*/  STSM.16.M88.4 [R0], R44 ;  /* 0x0000002c00007844 */ /* 0x0003e80000000200 */
[----:B-1----:R-:W4:Y:S04]  /*3a330*/  LDL R47, [R1+0xa34] ;  /* 0x000a3400012f7983 */ /* 0x002f280000100800 */
[----:B------:R-:W4:Y:S04]  /*3a340*/  LDL.LU R55, [R1+0xa2c] ;  /* 0x000a2c0001377983 */ /* 0x000f280000300800 */
[----:B------:R-:W4:Y:S01]  /*3a350*/  LDL.LU R45, [R1+0x4] ;  /* 0x00000400012d7983 */ /* 0x000f220000300800 */
[----:B------:R-:W-:-:S02]  /*3a360*/  IMAD R37, R33, UR4, RZ ;  /* 0x0000000421257c24 */ /* 0x000fc4000f8e02ff */
[C---:B------:R-:W-:Y:S01]  /*3a370*/  IMAD R56, R39.reuse, UR8, RZ ;  /* 0x0000000827387c24 */ /* 0x040fe2000f8e02ff */
[----:B------:R-:W-:Y:S01]  /*3a380*/  ISETP.GE.AND P2, PT, R39, UR12, PT ;  /* 0x0000000c27007c0c */ /* 0x000fe2000bf46270 */
[----:B------:R-:W-:Y:S01]  /*3a390*/  IMAD R32, R43, UR5, RZ ;  /* 0x000000052b207c24 */ /* 0x000fe2000f8e02ff */
[C---:B------:R-:W-:Y:S01]  /*3a3a0*/  IADD3 R3, P3, PT, R37.reuse, UR6, RZ ;  /* 0x0000000625037c10 */ /* 0x040fe2000ff7e0ff */
[----:B------:R-:W1:Y:S03]  /*3a3b0*/  LDCU.64 UR8, c[0x0][0x390] ;  /* 0x00007200ff0877ac */ /* 0x000e660008000a00 */
[----:B------:R-:W-:Y:S01]  /*3a3c0*/  LEA.HI.X.SX32 R57, R37, UR7, 0x1, P3 ;  /* 0x0000000725397c11 */ /* 0x000fe200098f0eff */
[----:B------:R-:W3:Y:S01]  /*3a3d0*/  LDCU.64 UR4, c[0x0][0x398] ;  /* 0x00007300ff0477ac */ /* 0x000ee20008000a00 */
[----:B------:R-:W-:Y:S02]  /*3a3e0*/  ISETP.GE.AND P3, PT, R33, UR14, PT ;  /* 0x0000000e21007c0c */ /* 0x000fe4000bf66270 */
[----:B------:R-:W-:Y:S01]  /*3a3f0*/  IADD3 R2, P4, PT, R56, UR10, RZ ;  /* 0x0000000a38027c10 */ /* 0x000fe2000ff9e0ff */
[----:B------:R-:W0:Y:S01]  /*3a400*/  LDCU.64 UR12, c[0x0][0x390] ;  /* 0x00007200ff0c77ac */ /* 0x000e220008000a00 */
[----:B------:R-:W-:-:S02]  /*3a410*/  ISETP.LT.AND P3, PT, R43, UR27, !P3 ;  /* 0x0000001b2b007c0c */ /* 0x000fc4000df61270 */
[----:B------:R-:W-:Y:S01]  /*3a420*/  LEA.HI.X.SX32 R56, R56, UR11, 0x1, P4 ;  /* 0x0000000b38387c11 */ /* 0x000fe2000a0f0eff */
[----:B------:R-:W4:Y:S01]  /*3a430*/  LDCU.64 UR6, c[0x0][0x398] ;  /* 0x00007300ff0677ac */ /* 0x000f220008000a00 */
[----:B------:R-:W-:Y:S02]  /*3a440*/  SHF.R.S32.HI R33, RZ, 0x1f, R32 ;  /* 0x0000001fff217819 */ /* 0x000fe40000011420 */
[C---:B------:R-:W-:Y:S01]  /*3a450*/  IADD3 R60, P4, PT, R32.reuse, R3, RZ ;  /* 0x00000003203c7210 */ /* 0x040fe20007f9e0ff */
[----:B------:R-:W0:Y:S01]  /*3a460*/  LDCU UR14, c[0x0][0x3b8] ;  /* 0x00007700ff0e77ac */ /* 0x000e220008000800 */
[----:B------:R-:W-:Y:S02]  /*3a470*/  ISETP.LT.AND P2, PT, R43, UR29, !P2 ;  /* 0x0000001d2b007c0c */ /* 0x000fe4000d741270 */
[----:B------:R-:W-:Y:S01]  /*3a480*/  IADD3 R58, P5, PT, R32, R2, RZ ;  /* 0x00000002203a7210 */ /* 0x000fe20007fbe0ff */
[C---:B------:R-:W-:Y:S01]  /*3a490*/  IMAD.X R61, R33.reuse, 0x1, R57, P4 ;  /* 0x00000001213d7824 */ /* 0x040fe200020e0639 */
[----:B------:R-:W0:Y:S03]  /*3a4a0*/  LDCU.64 UR10, c[0x0][0x398] ;  /* 0x00007300ff0a77ac */ /* 0x000e260008000a00 */
[----:B------:R-:W-:Y:S01]  /*3a4b0*/  IMAD.X R59, R33, 0x1, R56, P5 ;  /* 0x00000001213b7824 */ /* 0x000fe200028e0638 */
[C---:B--2---:R-:W-:Y:S01]  /*3a4c0*/  PRMT R40, R51.reuse, 0x7770, RZ ;  /* 0x0000777033287816 */ /* 0x044fe200000000ff */
[----:B------:R-:W-:Y:S01]  /*3a4d0*/  NOP ;  /* 0x0000000000007918 */ /* 0x000fe20000000000 */
[----:B------:R-:W-:-:S03]  /*3a4e0*/  PRMT R35, R51, 0x7771, RZ ;  /* 0x0000777133237816 */ /* 0x000fc600000000ff */
[----:B------:R0:W-:Y:S04]  /*3a4f0*/  @P3 STG.E.U8 desc[UR40][R60.64], R40 ;  /* 0x000000283c003986 */ /* 0x0001e8000c101128 */
[----:B------:R1:W-:Y:S01]  /*3a500*/  @P2 STG.E.U8 desc[UR40][R58.64], R35 ;  /* 0x000000233a002986 */ /* 0x0003e2000c101128 */
[----:B------:R-:W-:Y:S01]  /*3a510*/  ISETP.GE.AND P2, PT, R43, UR15, PT ;  /* 0x0000000f2b007c0c */ /* 0x000fe2000bf46270 */
[----:B0-----:R-:W-:-:S05]  /*3a520*/  IMAD R60, R36, 0x40, R37 ;  /* 0x00000040243c7824 */ /* 0x001fca00078e0225 */
[----:B-1----:R-:W-:Y:S01]  /*3a530*/  IADD3 R58, P3, PT, R60, UR8, RZ ;  /* 0x000000083c3a7c10 */ /* 0x002fe2000ff7e0ff */
[----:B------:R-:W-:-:S03]  /*3a540*/  IMAD R61, R34, 0x20, R60 ;  /* 0x00000020223d7824 */ /* 0x000fc600078e023c */
[----:B------:R-:W-:Y:S01]  /*3a550*/  LEA.HI.X.SX32 R59, R60, UR9, 0x1, P3 ;  /* 0x000000093c3b7c11 */ /* 0x000fe200098f0eff */
[----:B------:R-:W0:Y:S01]  /*3a560*/  LDCU.64 UR8, c[0x0][0x398] ;  /* 0x00007300ff0877ac */ /* 0x000e220008000a00 */
[C---:B------:R-:W-:Y:S02]  /*3a570*/  IADD3 R60, P4, PT, R61.reuse, UR12, RZ ;  /* 0x0000000c3d3c7c10 */ /* 0x040fe4000ff9e0ff */
[----:B------:R-:W-:Y:S02]  /*3a580*/  IADD3 R40, P5, PT, R32, R58, RZ ;  /* 0x0000003a20287210 */ /* 0x000fe40007fbe0ff */
[----:B---3--:R-:W-:Y:S01]  /*3a590*/  ISETP.LT.AND P3, PT, R38, UR4, !P2 ;  /* 0x0000000426007c0c */ /* 0x008fe2000d761270 */
[----:B------:R-:W1:Y:S01]  /*3a5a0*/  LDCU UR4, c[0x0][0x39c] ;  /* 0x00007380ff0477ac */ /* 0x000e620008000800 */
[----:B------:R-:W-:Y:S01]  /*3a5b0*/  LEA.HI.X.SX32 R61, R61, UR13, 0x1, P4 ;  /* 0x0000000d3d3d7c11 */ /* 0x000fe2000a0f0eff */
[----:B------:R-:W-:Y:S01]  /*3a5c0*/  IMAD.X R41, R33, 0x1, R59, P5 ;  /* 0x0000000121297824 */ /* 0x000fe200028e063b */
[----:B------:R-:W-:Y:S01]  /*3a5d0*/  IADD3 R34, P4, PT, R32, R60, RZ ;  /* 0x0000003c20227210 */ /* 0x000fe20007f9e0ff */
[----:B------:R-:W2:Y:S01]  /*3a5e0*/  LDCU.64 UR12, c[0x0][0x398] ;  /* 0x00007300ff0c77ac */ /* 0x000ea20008000a00 */
[----:B------:R-:W-:-:S03]  /*3a5f0*/  PRMT R36, R51, 0x7772, RZ ;  /* 0x0000777233247816 */ /* 0x000fc600000000ff */
[----:B------:R-:W-:Y:S01]  /*3a600*/  IMAD.X R35, R33, 0x1, R61, P4 ;  /* 0x0000000121237824 */ /* 0x000fe200020e063d */
[----:B------:R-:W-:Y:S02]  /*3a610*/  PRMT R33, R51, 0x7773, RZ ;  /* 0x0000777333217816 */ /* 0x000fe400000000ff */
[----:B----4-:R-:W-:Y:S01]  /*3a620*/  ISETP.LT.AND P2, PT, R47, UR6, !P2 ;  /* 0x000000062f007c0c */ /* 0x010fe2000d741270 */
[----:B------:R3:W-:Y:S01]  /*3a630*/  @P3 STG.E.U8 desc[UR40][R40.64], R36 ;  /* 0x0000002428003986 */ /* 0x0007e2000c101128 */
[----:B0-----:R-:W-:Y:S01]  /*3a640*/  ISETP.LT.AND P3, PT, R39, UR8, !P1 ;  /* 0x0000000827007c0c */ /* 0x001fe2000cf61270 */
[----:B------:R-:W0:Y:S01]  /*3a650*/  LDCU UR6, c[0x0][0x39c] ;  /* 0x00007380ff0677ac */ /* 0x000e220008000800 */
[----:B------:R-:W-:Y:S01]  /*3a660*/  ISETP.LT.AND P6, PT, R55, UR10, !P1 ;  /* 0x0000000a37007c0c */ /* 0x000fe2000cfc1270 */
[----:B------:R-:W4:Y:S01]  /*3a670*/  LDCU UR8, c[0x0][0x39c] ;  /* 0x00007380ff0877ac */ /* 0x000f220008000800 */
[----:B------:R-:W0:Y:S01]  /*3a680*/  LDCU UR10, c[0x0][0x398] ;  /* 0x00007300ff0a77ac */ /* 0x000e220008000800 */
[----:B---3--:R-:W-:-:S06]  /*3a690*/  VIADD R36, R32, UR14 ;  /* 0x0000000e20247c36 */ /* 0x008fcc0008000000 */
[----:B------:R3:W-:Y:S01]  /*3a6a0*/  @P2 STG.E.U8 desc[UR40][R34.64], R33 ;  /* 0x0000002122002986 */ /* 0x0007e2000c101128 */
[----:B------:R-:W-:Y:S01]  /*3a6b0*/  VIADD R32, R43, 0x2 ;  /* 0x000000022b207836 */ /* 0x000fe20000000000 */
[----:B------:R-:W0:Y:S01]  /*3a6c0*/  LDCU.64 UR14, c[0x0][0x398] ;  /* 0x00007300ff0e77ac */ /* 0x000e220008000a00 */
[----:B------:R-:W-:Y:S02]  /*3a6d0*/  SHF.R.S32.HI R40, RZ, 0x1f, R36 ;  /* 0x0000001fff287819 */ /* 0x000fe40000011424 */
[----:B------:R-:W-:Y:S02]  /*3a6e0*/  IADD3 R50, P2, PT, R36, R3, RZ ;  /* 0x0000000324327210 */ /* 0x000fe40007f5e0ff */
[----:B-1----:R-:W-:Y:S01]  /*3a6f0*/  ISETP.GE.AND P4, PT, R32, UR4, PT ;  /* 0x0000000420007c0c */ /* 0x002fe2000bf86270 */
[----:B------:R-:W1:Y:S01]  /*3a700*/  LDCU UR4, c[0x0][0x3b8] ;  /* 0x00007700ff0477ac */ /* 0x000e620008000800 */
[----:B---3--:R-:W-:Y:S01]  /*3a710*/  IADD3 R34, P5, PT, R36, R2, RZ ;  /* 0x0000000224227210 */ /* 0x008fe20007fbe0ff */
[----:B------:R-:W-:Y:S01]  /*3a720*/  IMAD.X R51, R40, 0x1, R57, P2 ;  /* 0x0000000128337824 */ /* 0x000fe200010e0639 */
[----:B------:R-:W-:-:S02]  /*3a730*/  PRMT R33, R48, 0x7770, RZ ;  /* 0x0000777030217816 */ /* 0x000fc400000000ff */
[----:B------:R-:W-:Y:S01]  /*3a740*/  PRMT R32, R48, 0x7771, RZ ;  /* 0x0000777130207816 */ /* 0x000fe200000000ff */
[----:B------:R-:W-:Y:S02]  /*3a750*/  IMAD.X R35, R40, 0x1, R56, P5 ;  /* 0x0000000128237824 */ /* 0x000fe400028e0638 */
[----:B------:R-:W-:Y:S04]  /*3a760*/  @P6 STG.E.U8 desc[UR40][R50.64], R33 ;  /* 0x0000002132006986 */ /* 0x000fe8000c101128 */
[----:B------:R3:W-:Y:S01]  /*3a770*/  @P3 STG.E.U8 desc[UR40][R34.64], R32 ;  /* 0x0000002022003986 */ /* 0x0007e2000c101128 */
[----:B--2---:R-:W-:Y:S01]  /*3a780*/  ISETP.LT.AND P2, PT, R38, UR12, !P1 ;  /* 0x0000000c26007c0c */ /* 0x004fe2000cf41270 */
[----:B------:R-:W2:Y:S01]  /*3a790*/  LDCU UR12, c[0x0][0x398] ;  /* 0x00007300ff0c77ac */ /* 0x000ea20008000800 */
[----:B------:R-:W-:-:S02]  /*3a7a0*/  ISETP.LT.AND P1, PT, R47, UR20, !P1 ;  /* 0x000000142f007c0c */ /* 0x000fc4000cf21270 */
[C---:B---3--:R-:W-:Y:S01]  /*3a7b0*/  IADD3 R32, P5, PT, R36.reuse, R58, RZ ;  /* 0x0000003a24207210 */ /* 0x048fe20007fbe0ff */
[----:B------:R-:W-:-:S04]  /*3a7c0*/  VIADD R35, R36, UR22 ;  /* 0x0000001624237c36 */ /* 0x000fc80008000000 */
[----:B------:R-:W-:Y:S01]  /*3a7d0*/  IMAD.X R33, R40, 0x1, R59, P5 ;  /* 0x0000000128217824 */ /* 0x000fe200028e063b */
[----:B------:R-:W-:Y:S02]  /*3a7e0*/  IADD3 R50, P5, PT, R36, R60, RZ ;  /* 0x0000003c24327210 */ /* 0x000fe40007fbe0ff */
[----:B0-----:R-:W-:Y:S01]  /*3a7f0*/  ISETP.LT.AND P3, PT, R55, UR14, !P4 ;  /* 0x0000000e37007c0c */ /* 0x001fe2000e761270 */
[----:B------:R-:W0:Y:S01]  /*3a800*/  LDCU UR14, c[0x0][0x398] ;  /* 0x00007300ff0e77ac */ /* 0x000e220008000800 */
[----:B------:R-:W-:Y:S01]  /*3a810*/  PRMT R41, R48, 0x7772, RZ ;  /* 0x0000777230297816 */ /* 0x000fe200000000ff */
[----:B------:R-:W-:Y:S01]  /*3a820*/  IMAD.X R51, R40, 0x1, R61, P5 ;  /* 0x0000000128337824 */ /* 0x000fe200028e063d */
[----:B------:R-:W-:Y:S02]  /*3a830*/  PRMT R40, R48, 0x7773, RZ ;  /* 0x0000777330287816 */ /* 0x000fe400000000ff */
[----:B------:R-:W-:Y:S02]  /*3a840*/  SHF.R.S32.HI R34, RZ, 0x1f, R35 ;  /* 0x0000001fff227819 */ /* 0x000fe40000011423 */
[----:B------:R-:W-:Y:S01]  /*3a850*/  IADD3 R36, P6, PT, R35, R3, RZ ;  /* 0x0000000323247210 */ /* 0x000fe20007fde0ff */
[----:B------:R3:W-:Y:S01]  /*3a860*/  @P2 STG.E.U8 desc[UR40][R32.64], R41 ;  /* 0x0000002920002986 */ /* 0x0007e2000c101128 */
[----:B------:R-:W-:-:S03]  /*3a870*/  PRMT R48, R45, 0x7770, RZ ;  /* 0x000077702d307816 */ /* 0x000fc600000000ff */
[----:B------:R0:W-:Y:S01]  /*3a880*/  @P1 STG.E.U8 desc[UR40][R50.64], R40 ;  /* 0x0000002832001986 */ /* 0x0001e2000c101128 */
[----:B------:R-:W-:Y:S01]  /*3a890*/  ISETP.LT.AND P1, PT, R39, UR18, !P4 ;  /* 0x0000001227007c0c */ /* 0x000fe2000e721270 */
[----:B------:R-:W-:-:S05]  /*3a8a0*/  IMAD.X R37, R34, 0x1, R57, P6 ;  /* 0x0000000122257824 */ /* 0x000fca00030e0639 */
[----:B------:R1:W-:Y:S04]  /*3a8b0*/  @P3 STG.E.U8 desc[UR40][R36.64], R48 ;  /* 0x0000003024003986 */ /* 0x0003e8000c101128 */
[----:B---3--:R-:W3:Y:S01]  /*3a8c0*/  LDL.LU.64 R32, [R1+0x17a8] ;  /* 0x0017a80001207983 */ /* 0x008ee20000300a00 */
[----:B0-----:R-:W-:Y:S01]  /*3a8d0*/  VIADD R40, R43, 0x3 ;  /* 0x000000032b287836 */ /* 0x001fe20000000000 */
[----:B------:R-:W-:-:S04]  /*3a8e0*/  IADD3 R50, P2, PT, R35, R2, RZ ;  /* 0x0000000223327210 */ /* 0x000fc80007f5e0ff */
[----:B------:R-:W-:Y:S01]  /*3a8f0*/  ISETP.GE.AND P3, PT, R40, UR6, PT ;  /* 0x0000000628007c0c */ /* 0x000fe2000bf66270 */
[----:B------:R-:W-:Y:S01]  /*3a900*/  IMAD.X R51, R34, 0x1, R56, P2 ;  /* 0x0000000122337824 */ /* 0x000fe200010e0638 */
[----:B------:R-:W-:Y:S02]  /*3a910*/  PRMT R40, R45, 0x7771, RZ ;  /* 0x000077712d287816 */ /* 0x000fe400000000ff */
[----:B------:R-:W-:Y:S01]  /*3a920*/  ISETP.LT.AND P5, PT, R38, UR16, !P4 ;  /* 0x0000001026007c0c */ /* 0x000fe2000e7a1270 */
[----:B-1----:R-:W-:Y:S01]  /*3a930*/  VIADD R48, R43, 0x4 ;  /* 0x000000042b307836 */ /* 0x002fe20000000000 */
[----:B------:R-:W-:Y:S01]  /*3a940*/  IADD3 R36, P6, PT, R35, R58, RZ ;  /* 0x0000003a23247210 */ /* 0x000fe20007fde0ff */
[----:B------:R0:W-:Y:S01]  /*3a950*/  @P1 STG.E.U8 desc[UR40][R50.64], R40 ;  /* 0x0000002832001986 */ /* 0x0001e2000c101128 */
[----:B------:R-:W1:Y:S01]  /*3a960*/  LDCU UR6, c[0x0][0x39c] ;  /* 0x00007380ff0677ac */ /* 0x000e620008000800 */
[----:B------:R-:W1:Y:S02]  /*3a970*/  LDCU UR16, c[0x0][0x398] ;  /* 0x00007300ff1077ac */ /* 0x000e640008000800 */
[----:B0-----:R-:W3:Y:S04]  /*3a980*/  LDL.LU.64 R50, [R1+0x17a0] ;  /* 0x0017a00001327983 */ /* 0x001ee80000300a00 */
[----:B------:R-:W3:Y:S01]  /*3a990*/  LDL.LU R46, [R1+0x8] ;  /* 0x00000800012e7983 */ /* 0x000ee20000300800 */
[----:B----4-:R-:W-:Y:S01]  /*3a9a0*/  ISETP.GE.AND P2, PT, R48, UR8, PT ;  /* 0x0000000830007c0c */ /* 0x010fe2000bf46270 */
[----:B------:R-:W-:Y:S01]  /*3a9b0*/  IMAD.X R37, R34, 0x1, R59, P6 ;  /* 0x0000000122257824 */ /* 0x000fe200030e063b */
[----:B------:R-:W-:Y:S01]  /*3a9c0*/  PRMT R48, R45, 0x7772, RZ ;  /* 0x000077722d307816 */ /* 0x000fe200000000ff */
[----:B------:R-:W0:Y:S01]  /*3a9d0*/  LDCU UR8, c[0x0][0x398] ;  /* 0x00007300ff0877ac */ /* 0x000e220008000800 */
[----:B------:R-:W-:-:S03]  /*3a9e0*/  ISETP.LT.AND P4, PT, R47, UR24, !P4 ;  /* 0x000000182f007c0c */ /* 0x000fc6000e781270 */
[----:B------:R4:W-:Y:S01]  /*3a9f0*/  @P5 STG.E.U8 desc[UR40][R36.64], R48 ;  /* 0x0000003024005986 */ /* 0x0009e2000c101128 */
[----:B------:R-:W-:Y:S02]  /*3aa00*/  ISETP.LT.AND P1, PT, R55, UR26, !P3 ;  /* 0x0000001a37007c0c */ /* 0x000fe4000df21270 */
[C---:B----4-:R-:W-:Y:S01]  /*3aa10*/  IADD3 R36, P5, PT, R35.reuse, R60, RZ ;  /* 0x0000003c23247210 */ /* 0x050fe20007fbe0ff */
[----:B------:R-:W-:Y:S01]  /*3aa20*/  VIADD R48, R35, UR4 ;  /* 0x0000000423307c36 */ /* 0x000fe20008000000 */
[----:B------:R-:W4:Y:S03]  /*3aa30*/  LDCU UR4, c[0x0][0x3b8] ;  /* 0x00007700ff0477ac */ /* 0x000f260008000800 */
[----:B------:R-:W-:Y:S01]  /*3aa40*/  IMAD.X R37, R34, 0x1, R61, P5 ;  /* 0x0000000122257824 */ /* 0x000fe200028e063d */
[----:B------:R-:W-:Y:S02]  /*3aa50*/  PRMT R34, R45, 0x7773, RZ ;  /* 0x000077732d227816 */ /* 0x000fe400000000ff */
[----:B------:R-:W-:-:S02]  /*3aa60*/  SHF.R.S32.HI R35, RZ, 0x1f, R48 ;  /* 0x0000001fff237819 */ /* 0x000fc40000011430 */
[----:B------:R-:W-:Y:S01]  /*3aa70*/  IADD3 R40, P6, PT, R48, R3, RZ ;  /* 0x0000000330287210 */ /* 0x000fe20007fde0ff */
[----:B------:R0:W-:Y:S01]  /*3aa80*/  @P4 STG.E.U8 desc[UR40][R36.64], R34 ;  /* 0x0000002224004986 */ /* 0x0001e2000c101128 */
[----:B------:R-:W-:-:S03]  /*3aa90*/  ISETP.LT.AND P5, PT, R39, UR28, !P3 ;  /* 0x0000001c27007c0c */ /* 0x000fc6000dfa1270 */
[----:B------:R-:W-:Y:S01]  /*3aaa0*/  IMAD.X R41, R35, 0x1, R57, P6 ;  /* 0x0000000123297824 */ /* 0x000fe200030e0639 */
[----:B------:R-:W-:Y:S02]  /*3aab0*/  IADD3 R44, P6, PT, R48, R2, RZ ;  /* 0x00000002302c7210 */ /* 0x000fe40007fde0ff */
[----:B0-----:R-:W-:Y:S01]  /*3aac0*/  PRMT R36, R49, 0x7770, RZ ;  /* 0x0000777031247816 */ /* 0x001fe200000000ff */
[----:B------:R-:W-:Y:S01]  /*3aad0*/  VIADD R34, R43, 0x5 ;  /* 0x000000052b227836 */ /* 0x000fe20000000000 */
[----:B------:R-:W-:Y:S01]  /*3aae0*/  ISETP.LT.AND P4, PT, R38, UR8, !P3 ;  /* 0x0000000826007c0c */ /* 0x000fe2000df81270 */
[----:B------:R-:W-:Y:S02]  /*3aaf0*/  IMAD.X R45, R35, 0x1, R56, P6 ;  /* 0x00000001232d7824 */ /* 0x000fe400030e0638 */
[----:B------:R0:W-:Y:S01]  /*3ab00*/  @P1 STG.E.U8 desc[UR40][R40.64], R36 ;  /* 0x0000002428001986 */ /* 0x0001e2000c101128 */
[----:B-1----:R-:W-:Y:S01]  /*3ab10*/  ISETP.GE.AND P1, PT, R34, UR6, PT ;  /* 0x0000000622007c0c */ /* 0x002fe2000bf26270 */
[----:B------:R-:W1:Y:S01]  /*3ab20*/  LDCU UR6, c[0x0][0x398] ;  /* 0x00007300ff0677ac */ /* 0x000e620008000800 */
[----:B------:R-:W-:Y:S01]  /*3ab30*/  ISETP.LT.AND P3, PT, R47, UR10, !P3 ;  /* 0x0000000a2f007c0c */ /* 0x000fe2000df61270 */
[----:B------:R-:W1:Y:S01]  /*3ab40*/  LDCU UR8, c[0x0][0x398] ;  /* 0x00007300ff0877ac */ /* 0x000e620008000800 */
[----:B0-----:R-:W-:Y:S01]  /*3ab50*/  PRMT R40, R49, 0x7771, RZ ;  /* 0x0000777131287816 */ /* 0x001fe200000000ff */
[----:B------:R-:W0:Y:S01]  /*3ab60*/  LDCU UR10, c[0x0][0x398] ;  /* 0x00007300ff0a77ac */ /* 0x000e220008000800 */
[----:B------:R-:W-:-:S03]  /*3ab70*/  IADD3 R36, P6, PT, R48, R58, RZ ;  /* 0x0000003a30247210 */ /* 0x000fc60007fde0ff */
[----:B------:R1:W-:Y:S01]  /*3ab80*/  @P5 STG.E.U8 desc[UR40][R44.64], R40 ;  /* 0x000000282c005986 */ /* 0x0003e2000c101128 */
[----:B------:R-:W-:Y:S01]  /*3ab90*/  PRMT R34, R49, 0x7772, RZ ;  /* 0x0000777231227816 */ /* 0x000fe200000000ff */
[----:B------:R-:W-:Y:S01]  /*3aba0*/  IMAD.X R37, R35, 0x1, R59, P6 ;  /* 0x0000000123257824 */ /* 0x000fe200030e063b */
[----:B------:R-:W-:Y:S02]  /*3abb0*/  PRMT R49, R49, 0x7773, RZ ;  /* 0x0000777331317816 */ /* 0x000fe400000000ff */
[C---:B-1----:R-:W-:Y:S02]  /*3abc0*/  IADD3 R40, P5, PT, R48.reuse, R60, RZ ;  /* 0x0000003c30287210 */ /* 0x042fe40007fbe0ff */
[----:B------:R4:W-:Y:S03]  /*3abd0*/  @P4 STG.E.U8 desc[UR40][R36.64], R34 ;  /* 0x0000002224004986 */ /* 0x0009e6000c101128 */
[----:B------:R-:W-:Y:S01]  /*3abe0*/  IMAD.X R41, R35, 0x1, R61, P5 ;  /* 0x0000000123297824 */ /* 0x000fe200028e063d */
[----:B--2---:R-:W-:Y:S01]  /*3abf0*/  ISETP.LT.AND P4, PT, R55, UR12, !P2 ;  /* 0x0000000c37007c0c */ /* 0x004fe2000d781270 */
[----:B------:R-:W1:Y:S03]  /*3ac00*/  LDCU UR12, c[0x0][0x398] ;  /* 0x00007300ff0c77ac */ /* 0x000e660008000800 */
[----:B------:R2:W-:Y:S01]  /*3ac10*/  @P3 STG.E.U8 desc[UR40][R40.64], R49 ;  /* 0x0000003128003986 */ /* 0x0005e2000c101128 */
[----:B----4-:R-:W-:Y:S01]  /*3ac20*/  VIADD R34, R48, UR4 ;  /* 0x0000000430227c36 */ /* 0x010fe20008000000 */
[----:B------:R-:W-:Y:S01]  /*3ac30*/  ISETP.LT.AND P3, PT, R39, UR6, !P2 ;  /* 0x0000000627007c0c */ /* 0x000fe2000d761270 */
[----:B------:R-:W4:Y:S03]  /*3ac40*/  LDCU UR4, c[0x0][0x3b8] ;  /* 0x00007700ff0477ac */ /* 0x000f260008000800 */
[----:B------:R-:W-:Y:S01]  /*3ac50*/  SHF.R.S32.HI R36, RZ, 0x1f, R34 ;  /* 0x0000001fff247819 */ /* 0x000fe20000011422 */
[----:B------:R-:W1:Y:S01]  /*3ac60*/  LDCU UR6, c[0x0][0x39c] ;  /* 0x00007380ff0677ac */ /* 0x000e620008000800 */
[----:B------:R-:W-:-:S02]  /*3ac70*/  IADD3 R48, P5, PT, R34, R3, RZ ;  /* 0x0000000322307210 */ /* 0x000fc40007fbe0ff */
[----:B--2---:R-:W-:-:S03]  /*3ac80*/  IADD3 R40, P6, PT, R34, R2, RZ ;  /* 0x0000000222287210 */ /* 0x004fc60007fde0ff */
[C---:B------:R-:W-:Y:S02]  /*3ac90*/  IMAD.X R49, R36.reuse, 0x1, R57, P5 ;  /* 0x0000000124317824 */ /* 0x040fe400028e0639 */
[----:B------:R-:W-:Y:S01]  /*3aca0*/  IMAD.X R41, R36, 0x1, R56, P6 ;  /* 0x0000000124297824 */ /* 0x000fe200030e0638 */
[----:B------:R-:W-:Y:S01]  /*3acb0*/  ISETP.LT.AND P5, PT, R38, UR8, !P2 ;  /* 0x0000000826007c0c */ /* 0x000fe2000d7a1270 */
[----:B------:R-:W2:Y:S01]  /*3acc0*/  LDCU UR8, c[0x0][0x39c] ;  /* 0x00007380ff0877ac */ /* 0x000ea20008000800 */
[----:B0-----:R-:W-:Y:S01]  /*3acd0*/  ISETP.LT.AND P2, PT, R47, UR10, !P2 ;  /* 0x0000000a2f007c0c */ /* 0x001fe2000d741270 */
[----:B------:R-:W0:Y:S01]  /*3ace0*/  LDCU UR10, c[0x0][0x398] ;  /* 0x00007300ff0a77ac */ /* 0x000e220008000800 */
[C---:B---3--:R-:W-:Y:S02]  /*3acf0*/  PRMT R35, R46.reuse, 0x7770, RZ ;  /* 0x000077702e237816 */ /* 0x048fe400000000ff */
[----:B------:R-:W-:-:S03]  /*3ad00*/  PRMT R37, R46, 0x7771, RZ ;  /* 0x000077712e257816 */ /* 0x000fc600000000ff */
[----:B------:R3:W-:Y:S04]  /*3ad10*/  @P4 STG.E.U8 desc[UR40][R48.64], R35 ;  /* 0x0000002330004986 */ /* 0x0007e8000c101128 */
[----:B------:R-:W-:Y:S01]  /*3ad20*/  @P3 STG.E.U8 desc[UR40][R40.64], R37 ;  /* 0x0000002528003986 */ /* 0x000fe2000c101128 */
[C---:B------:R-:W-:Y:S02]  /*3ad30*/  IADD3 R44, P3, PT, R34.reuse, R60, RZ ;  /* 0x0000003c222c7210 */ /* 0x040fe40007f7e0ff */
[----:B---3--:R-:W-:-:S03]  /*3ad40*/  IADD3 R48, P4, PT, R34, R58, RZ ;  /* 0x0000003a22307210 */ /* 0x008fc60007f9e0ff */
[----:B------:R-:W-:Y:S01]  /*3ad50*/  IMAD.X R45, R36, 0x1, R61, P3 ;  /* 0x00000001242d7824 */ /* 0x000fe200018e063d */
[----:B------:R-:W-:Y:S01]  /*3ad60*/  PRMT R35, R46, 0x7772, RZ ;  /* 0x000077722e237816 */ /* 0x000fe200000000ff */
[----:B------:R-:W-:Y:S01]  /*3ad70*/  IMAD.X R49, R36, 0x1, R59, P4 ;  /* 0x0000000124317824 */ /* 0x000fe200020e063b */
[----:B------:R-:W-:Y:S02]  /*3ad80*/  PRMT R36, R46, 0x7773, RZ ;  /* 0x000077732e247816 */ /* 0x000fe400000000ff */
[----:B------:R-:W3:Y:S04]  /*3ad90*/  LDL.LU R46, [R1+0xc] ;  /* 0x00000c00012e7983 */ /* 0x000ee80000300800 */
[----:B------:R4:W-:Y:S01]  /*3ada0*/  @P5 STG.E.U8 desc[UR40][R48.64], R35 ;  /* 0x0000002330005986 */ /* 0x0009e2000c101128 */
[----:B-1----:R-:W-:Y:S01]  /*3adb0*/  ISETP.LT.AND P5, PT, R55, UR12, !P1 ;  /* 0x0000000c37007c0c */ /* 0x002fe2000cfa1270 */
[----:B------:R-:W1:Y:S01]  /*3adc0*/  LDCU UR12, c[0x0][0x398] ;  /* 0x00007300ff0c77ac */ /* 0x000e620008000800 */
[----:B----4-:R-:W-:-:S02]  /*3add0*/  VIADD R48, R34, UR4 ;  /* 0x0000000422307c36 */ /* 0x010fc40008000000 */
[----:B------:R-:W-:Y:S01]  /*3ade0*/  VIADD R49, R43, 0x6 ;  /* 0x000000062b317836 */ /* 0x000fe20000000000 */
[----:B------:R4:W-:Y:S01]  /*3adf0*/  @P2 STG.E.U8 desc[UR40][R44.64], R36 ;  /* 0x000000242c002986 */ /* 0x0009e2000c101128 */
[----:B------:R-:W-:Y:S01]  /*3ae00*/  ISETP.LT.AND P3, PT, R39, UR14, !P1 ;  /* 0x0000000e27007c0c */ /* 0x000fe2000cf61270 */
[----:B------:R-:W0:Y:S01]  /*3ae10*/  LDCU UR4, c[0x0][0x3b8] ;  /* 0x00007700ff0477ac */ /* 0x000e220008000800 */
[----:B------:R-:W-:Y:S02]  /*3ae20*/  SHF.R.S32.HI R40, RZ, 0x1f, R48 ;  /* 0x0000001fff287819 */ /* 0x000fe40000011430 */
[----:B------:R-:W-:Y:S01]  /*3ae30*/  IADD3 R34, P6, PT, R48, R3, RZ ;  /* 0x0000000330227210 */ /* 0x000fe20007fde0ff */
[----:B------:R-:W0:Y:S01]  /*3ae40*/  LDCU UR14, c[0x0][0x398] ;  /* 0x00007300ff0e77ac */ /* 0x000e220008000800 */
[----:B------:R-:W-:Y:S02]  /*3ae50*/  ISETP.GE.AND P4, PT, R49, UR6, PT ;  /* 0x0000000631007c0c */ /* 0x000fe4000bf86270 */
[----:B------:R-:W-:Y:S01]  /*3ae60*/  PRMT R49, R50, 0x7770, RZ ;  /* 0x0000777032317816 */ /* 0x000fe200000000ff */
[----:B------:R-:W-:Y:S01]  /*3ae70*/  IMAD.X R35, R40, 0x1, R57, P6 ;  /* 0x0000000128237824 */ /* 0x000fe200030e0639 */
[----:B------:R-:W-:Y:S01]  /*3ae80*/  PRMT R37, R50, 0x7771, RZ ;  /* 0x0000777132257816 */ /* 0x000fe200000000ff */
[----:B------:R-:W0:Y:S03]  /*3ae90*/  LDCU UR6, c[0x0][0x39c] ;  /* 0x00007380ff0677ac */ /* 0x000e260008000800 */
[----:B------:R1:W-:Y:S01]  /*3aea0*/  @P5 STG.E.U8 desc[UR40][R34.64], R49 ;  /* 0x0000003122005986 */ /* 0x0003e2000c101128 */
[----:B------:R-:W-:Y:S01]  /*3aeb0*/  ISETP.LT.AND P5, PT, R38, UR16, !P1 ;  /* 0x0000001026007c0c */ /* 0x000fe2000cfa1270 */
[----:B------:R-:W0:Y:S01]  /*3aec0*/  LDCU UR16, c[0x0][0x398] ;  /* 0x00007300ff1077ac */ /* 0x000e220008000800 */
[----:B----4-:R-:W-:-:S02]  /*3aed0*/  IADD3 R44, P6, PT, R48, R58, RZ ;  /* 0x0000003a302c7210 */ /* 0x010fc40007fde0ff */
[----:B------:R-:W-:Y:S02]  /*3aee0*/  PRMT R36, R50, 0x7772, RZ ;  /* 0x0000777232247816 */ /* 0x000fe400000000ff */
[----:B-1----:R-:W-:Y:S01]  /*3aef0*/  IADD3 R34, P2, PT, R48, R2, RZ ;  /* 0x0000000230227210 */ /* 0x002fe20007f5e0ff */
[----:B------:R-:W-:-:S04]  /*3af00*/  IMAD.X R45, R40, 0x1, R59, P6 ;  /* 0x00000001282d7824 */ /* 0x000fc800030e063b */
[----:B------:R-:W-:-:S05]  /*3af10*/  IMAD.X R35, R40, 0x1, R56, P2 ;  /* 0x0000000128237824 */ /* 0x000fca00010e0638 */
[----:B------:R1:W-:Y:S04]  /*3af20*/  @P3 STG.E.U8 desc[UR40][R34.64], R37 ;  /* 0x0000002522003986 */ /* 0x0003e8000c101128 */
[----:B------:R4:W-:Y:S04]  /*3af30*/  @P5 STG.E.U8 desc[UR40][R44.64], R36 ;  /* 0x000000242c005986 */ /* 0x0009e8000c101128 */
[----:B-1----:R-:W3:Y:S04]  /*3af40*/  LDL.LU.64 R34, [R1+0x1798] ;  /* 0x0017980001227983 */ /* 0x002ee80000300a00 */
[----:B----4-:R-:W4:Y:S01]  /*3af50*/  LDL.LU.64 R44, [R1+0x1790] ;  /* 0x00179000012c7983 */ /* 0x010f220000300a00 */
[----:B------:R-:W-:-:S05]  /*3af60*/  VIADD R49, R43, 0x7 ;  /* 0x000000072b317836 */ /* 0x000fca0000000000 */
[----:B--2---:R-:W-:Y:S01]  /*3af70*/  ISETP.GE.AND P2, PT, R49, UR8, PT ;  /* 0x0000000831007c0c */ /* 0x004fe2000bf46270 */
[----:B------:R-:W-:Y:S01]  /*3af80*/  VIADD R49, R43, 0x8 ;  /* 0x000000082b317836 */ /* 0x000fe20000000000 */
[C---:B------:R-:W-:Y:S01]  /*3af90*/  IADD3 R36, P5, PT, R48.reuse, R60, RZ ;  /* 0x0000003c30247210 */ /* 0x040fe20007fbe0ff */
[----:B------:R-:W1:Y:S03]  /*3afa0*/  LDCU UR8, c[0x0][0x398] ;  /* 0x00007300ff0877ac */ /* 0x000e660008000800 */
[----:B0-----:R-:W-:Y:S01]  /*3afb0*/  ISETP.GE.AND P3, PT, R49, UR6, PT ;  /* 0x0000000631007c0c */ /* 0x001fe2000bf66270 */
[----:B------:R-:W0:Y:S01]  /*3afc0*/  LDCU UR6, c[0x0][0x398] ;  /* 0x00007300ff0677ac */ /* 0x000e220008000800 */
[----:B------:R-:W-:Y:S01]  /*3afd0*/  VIADD R49, R48, UR4 ;  /* 0x0000000430317c36 */ /* 0x000fe20008000000 */
[----:B------:R-:W-:Y:S02]  /*3afe0*/  ISETP.LT.AND P1, PT, R47, UR10, !P1 ;  /* 0x0000000a2f007c0c */ /* 0x000fe4000cf21270 */
[----:B------:R-:W-:Y:S01]  /*3aff0*/  ISETP.LT.AND P6, PT, R55, UR12, !P4 ;  /* 0x0000000c37007c0c */ /* 0x000fe2000e7c1270 */
[----:B------:R-:W-:Y:S01]  /*3b000*/  IMAD.X R37, R40, 0x1, R61, P5 ;  /* 0x0000000128257824 */ /* 0x000fe200028e063d */
[----:B------:R-:W-:Y:S01]  /*3b010*/  SHF.R.S32.HI R48, RZ, 0x1f, R49 ;  /* 0x0000001fff307819 */ /* 0x000fe20000011431 */
[----:B------:R2:W-:Y:S01]  /*3b020*/  STL.64 [R1+0x1788], R6 ;  /* 0x0017880601007387 */ /* 0x0005e20000100a00 */
[----:B------:R-:W-:Y:S01]  /*3b030*/  IADD3 R40, P5, PT, R49, R3, RZ ;  /* 0x0000000331287210 */ /* 0x000fe20007fbe0ff */
[----:B------:R-:W1:Y:S01]  /*3b040*/  LDCU UR10, c[0x0][0x398] ;  /* 0x00007300ff0a77ac */ /* 0x000e620008000800 */
[----:B------:R-:W-:-:S03]  /*3b050*/  PRMT R50, R50, 0x7773, RZ ;  /* 0x0000777332327816 */ /* 0x000fc600000000ff */
[----:B------:R-:W-:Y:S01]  /*3b060*/  IMAD.X R41, R48, 0x1, R57, P5 ;  /* 0x0000000130297824 */ /* 0x000fe200028e0639 */
[----:B------:R-:W3:Y:S01]  /*3b070*/  LDCU UR4, c[0x0][0x3b8] ;  /* 0x00007700ff0477ac */ /* 0x000ee20008000800 */
[----:B------:R-:W3:Y:S01]  /*3b080*/  LDCU UR12, c[0x0][0x398] ;  /* 0x00007300ff0c77ac */ /* 0x000ee20008000800 */
[----:B--2---:R-:W-:Y:S02]  /*3b090*/  IMAD.MOV.U32 R6, RZ, RZ, R36 ;  /* 0x000000ffff067224 */ /* 0x004fe400078e0024 */
[----:B------:R-:W-:Y:S01]  /*3b0a0*/  IMAD.MOV.U32 R7, RZ, RZ, R37 ;  /* 0x000000ffff077224 */ /* 0x000fe200078e0025 */
[----:B------:R2:W-:Y:S01]  /*3b0b0*/  STL.64 [R1+0x1780], R52 ;  /* 0x0017803401007387 */ /* 0x0005e20000100a00 */
[----:B0-----:R-:W-:Y:S01]  /*3b0c0*/  ISETP.LT.AND P5, PT, R39, UR6, !P4 ;  /* 0x0000000627007c0c */ /* 0x001fe2000e7a1270 */
[----:B------:R-:W0:Y:S02]  /*3b0d0*/  LDCU UR6, c[0x0][0x398] ;  /* 0x00007300ff0677ac */ /* 0x000e240008000800 */
[----:B------:R0:W-:Y:S01]  /*3b0e0*/  @P1 STG.E.U8 desc[UR40][R6.64], R50 ;  /* 0x0000003206001986 */ /* 0x0001e2000c101128 */
[----:B-1----:R-:W-:Y:S01]  /*3b0f0*/  ISETP.LT.AND P1, PT, R38, UR8, !P4 ;  /* 0x0000000826007c0c */ /* 0x002fe2000e721270 */
[----:B------:R-:W1:Y:S01]  /*3b100*/  LDCU UR8, c[0x0][0x398] ;  /* 0x00007300ff0877ac */ /* 0x000e620008000800 */
[----:B------:R-:W-:Y:S01]  /*3b110*/  ISETP.LT.AND P4, PT, R47, UR10, !P4 ;  /* 0x0000000a2f007c0c */ /* 0x000fe2000e781270 */
[----:B------:R-:W0:Y:S01]  /*3b120*/  LDCU UR10, c[0x0][0x398] ;  /* 0x00007300ff0a77ac */ /* 0x000e220008000800 */
[----:B---3--:R-:W-:-:S05]  /*3b130*/  PRMT R36, R46, 0x7770, RZ ;  /* 0x000077702e247816 */ /* 0x008fca00000000ff */
[----:B------:R3:W-:Y:S01]  /*3b140*/  @P6 STG.E.U8 desc[UR40][R40.64], R36 ;  /* 0x0000002428006986 */ /* 0x0007e2000c101128 */
[----:B--2---:R-:W-:Y:S02]  /*3b150*/  IADD3 R52, P6, PT, R49, R2, RZ ;  /* 0x0000000231347210 */ /* 0x004fe40007fde0ff */
[----:B0-----:R-:W-:-:S03]  /*3b160*/  PRMT R50, R46, 0x7771, RZ ;  /* 0x000077712e327816 */ /* 0x001fc600000000ff */
[----:B------:R-:W-:Y:S01]  /*3b170*/  IMAD.X R53, R48, 0x1, R56, P6 ;  /* 0x0000000130357824 */ /* 0x000fe200030e0638 */
[----:B------:R-:W-:Y:S02]  /*3b180*/  IADD3 R6, P6, PT, R49, R58, RZ ;  /* 0x0000003a31067210 */ /* 0x000fe40007fde0ff */
[----:B---3--:R-:W-:-:S03]  /*3b190*/  PRMT R36, R46, 0x7772, RZ ;  /* 0x000077722e247816 */ /* 0x008fc600000000ff */
[----:B------:R-:W-:Y:S01]  /*3b1a0*/  IMAD.X R7, R48, 0x1, R59, P6 ;  /* 0x0000000130077824 */ /* 0x000fe200030e063b */
[----:B------:R0:W-:Y:S04]  /*3b1b0*/  @P5 STG.E.U8 desc[UR40][R52.64], R50 ;  /* 0x0000003234005986 */ /* 0x0001e8000c101128 */
[----:B------:R2:W-:Y:S01]  /*3b1c0*/  @P1 STG.E.U8 desc[UR40][R6.64], R36 ;  /* 0x0000002406001986 */ /* 0x0005e2000c101128 */
[----:B------:R-:W-:Y:S01]  /*3b1d0*/  ISETP.LT.AND P1, PT, R55, UR12, !P2 ;  /* 0x0000000c37007c0c */ /* 0x000fe2000d721270 */
[----:B------:R-:W3:Y:S01]  /*3b1e0*/  LDCU UR12, c[0x0][0x398] ;  /* 0x00007300ff0c77ac */ /* 0x000ee20008000800 */
[C---:B0-----:R-:W-:Y:S01]  /*3b1f0*/  IADD3 R52, P5, PT, R49.reuse, R60, RZ ;  /* 0x0000003c31347210 */ /* 0x041fe20007fbe0ff */
[----:B------:R-:W-:Y:S01]  /*3b200*/  VIADD R49, R49, UR4 ;  /* 0x0000000431317c36 */ /* 0x000fe20008000000 */
[----:B------:R-:W-:Y:S01]  /*3b210*/  PRMT R40, R46, 0x7773, RZ ;  /* 0x000077732e287816 */ /* 0x000fe200000000ff */
[----:B------:R-:W0:Y:S01]  /*3b220*/  LDCU UR4, c[0x0][0x3b8] ;  /* 0x00007700ff0477ac */ /* 0x000e220008000800 */
[----:B------:R-:W-:Y:S01]  /*3b230*/  PRMT R50, R51, 0x7772, RZ ;  /* 0x0000777233327816 */ /* 0x000fe200000000ff */
[----:B------:R-:W-:Y:S01]  /*3b240*/  IMAD.X R53, R48, 0x1, R61, P5 ;  /* 0x0000000130357824 */ /* 0x000fe200028e063d */
[----:B------:R-:W-:Y:S01]  /*3b250*/  SHF.R.S32.HI R41, RZ, 0x1f, R49 ;  /* 0x0000001fff297819 */ /* 0x000fe20000011431 */
[----:B--2---:R-:W2:Y:S01]  /*3b260*/  LDL.LU.64 R6, [R1+0x1788] ;  /* 0x0017880001067983 */ /* 0x004ea20000300a00 */
[----:B------:R-:W-:-:S02]  /*3b270*/  IADD3 R36, P5, PT, R49, R3, RZ ;  /* 0x0000000331247210 */ /* 0x000fc40007fbe0ff */
[----:B------:R-:W-:Y:S01]  /*3b280*/  PRMT R48, R51, 0x7770, RZ ;  /* 0x0000777033307816 */ /* 0x000fe200000000ff */
[----:B------:R0:W-:Y:S01]  /*3b290*/  @P4 STG.E.U8 desc[UR40][R52.64], R40 ;  /* 0x0000002834004986 */ /* 0x0001e2000c101128 */
[----:B------:R-:W-:Y:S01]  /*3b2a0*/  ISETP.LT.AND P4, PT, R39, UR6, !P2 ;  /* 0x0000000627007c0c */ /* 0x000fe2000d781270 */
[----:B------:R-:W-:Y:S01]  /*3b2b0*/  IMAD.X R37, R41, 0x1, R57, P5 ;  /* 0x0000000129257824 */ /* 0x000fe200028e0639 */
[----:B-1----:R-:W-:Y:S01]  /*3b2c0*/  ISETP.LT.AND P5, PT, R38, UR8, !P2 ;  /* 0x0000000826007c0c */ /* 0x002fe2000d7a1270 */
[----:B------:R-:W1:Y:S03]  /*3b2d0*/  LDCU UR6, c[0x0][0x39c] ;  /* 0x00007380ff0677ac */ /* 0x000e660008000800 */
[----:B------:R1:W-:Y:S01]  /*3b2e0*/  @P1 STG.E.U8 desc[UR40][R36.64], R48 ;  /* 0x0000003024001986 */ /* 0x0003e2000c101128 */
[----:B------:R-:W3:Y:S01]  /*3b2f0*/  LDCU UR8, c[0x0][0x39c] ;  /* 0x00007380ff0877ac */ /* 0x000ee20008000800 */
[----:B0-----:R-:W-:-:S02]  /*3b300*/  IADD3 R52, P6, PT, R49, R2, RZ ;  /* 0x0000000231347210 */ /* 0x001fc40007fde0ff */
[----:B-1----:R-:W-:-:S03]  /*3b310*/  IADD3 R36, P1, PT, R49, R58, RZ ;  /* 0x0000003a31247210 */ /* 0x002fc60007f3e0ff */
[----:B------:R-:W-:Y:S01]  /*3b320*/  IMAD.X R53, R41, 0x1, R56, P6 ;  /* 0x0000000129357824 */ /* 0x000fe200030e0638 */
[----:B------:R-:W-:Y:S01]  /*3b330*/  PRMT R48, R51, 0x7771, RZ ;  /* 0x0000777133307816 */ /* 0x000fe200000000ff */
[----:B------:R-:W-:-:S04]  /*3b340*/  IMAD.X R37, R41, 0x1, R59, P1 ;  /* 0x0000000129257824 */ /* 0x000fc800008e063b */
[----:B------:R0:W-:Y:S01]  /*3b350*/  @P4 STG.E.U8 desc[UR40][R52.64], R48 ;  /* 0x0000003034004986 */ /* 0x0001e2000c101128 */
[----:B------:R-:W-:Y:S01]  /*3b360*/  ISETP.LT.AND P1, PT, R47, UR10, !P2 ;  /* 0x0000000a2f007c0c */ /* 0x000fe2000d721270 */
[----:B------:R-:W-:Y:S01]  /*3b370*/  VIADD R40, R43, 0x9 ;  /* 0x000000092b287836 */ /* 0x000fe20000000000 */
[----:B------:R-:W1:Y:S01]  /*3b380*/  LDCU UR10, c[0x0][0x398] ;  /* 0x00007300ff0a77ac */ /* 0x000e620008000800 */
[----:B------:R0:W-:Y:S01]  /*3b390*/  @P5 STG.E.U8 desc[UR40][R36.64], R50 ;  /* 0x0000003224005986 */ /* 0x0001e2000c101128 */
[----:B---3--:R-:W-:Y:S02]  /*3b3a0*/  ISETP.LT.AND P5, PT, R55, UR12, !P3 ;  /* 0x0000000c37007c0c */ /* 0x008fe4000dfa1270 */
[C---:B----4-:R-:W-:Y:S01]  /*3b3b0*/  PRMT R46, R44.reuse, 0x7771, RZ ;  /* 0x000077712c2e7816 */ /* 0x050fe200000000ff */
[----:B------:R-:W3:Y:S01]  /*3b3c0*/  LDCU UR12, c[0x0][0x398] ;  /* 0x00007300ff0c77ac */ /* 0x000ee20008000800 */
[C---:B0-----:R-:W-:Y:S01]  /*3b3d0*/  VIADD R48, R49.reuse, UR4 ;  /* 0x0000000431307c36 */ /* 0x041fe20008000000 */
[----:B------:R-:W-:Y:S01]  /*3b3e0*/  PRMT R42, R44, 0x7772, RZ ;  /* 0x000077722c2a7816 */ /* 0x000fe200000000ff */
[----:B------:R-:W4:Y:S01]  /*3b3f0*/  LDL.LU.64 R52, [R1+0x1780] ;  /* 0x0017800001347983 */ /* 0x000f220000300a00 */
[----:B------:R-:W0:Y:S01]  /*3b400*/  LDCU UR4, c[0x0][0x3b8] ;  /* 0x00007700ff0477ac */ /* 0x000e220008000800 */
[----:B------:R-:W-:-:S02]  /*3b410*/  IADD3 R36, P2, PT, R49, R60, RZ ;  /* 0x0000003c31247210 */ /* 0x000fc40007f5e0ff */
[----:B------:R-:W-:Y:S02]  /*3b420*/  SHF.R.S32.HI R49, RZ, 0x1f, R48 ;  /* 0x0000001fff317819 */ /* 0x000fe40000011430 */
[----:B------:R-:W-:Y:S01]  /*3b430*/  IADD3 R50, P4, PT, R48, R3, RZ ;  /* 0x0000000330327210 */ /* 0x000fe20007f9e0ff */
[----:B------:R-:W-:Y:S01]  /*3b440*/  IMAD.X R37, R41, 0x1, R61, P2 ;  /* 0x0000000129257824 */ /* 0x000fe200010e063d */
[----:B------:R-:W-:Y:S01]  /*3b450*/  ISETP.GE.AND P2, PT, R40, UR6, PT ;  /* 0x0000000628007c0c */ /* 0x000fe2000bf46270 */
[----:B------:R-:W0:Y:S01]  /*3b460*/  LDCU UR6, c[0x0][0x398] ;  /* 0x00007300ff0677ac */ /* 0x000e220008000800 */
[----:B------:R-:W-:Y:S01]  /*3b470*/  PRMT R41, R51, 0x7773, RZ ;  /* 0x0000777333297816 */ /* 0x000fe200000000ff */
[----:B------:R-:W-:Y:S01]  /*3b480*/  IMAD.X R51, R49, 0x1, R57, P4 ;  /* 0x0000000131337824 */ /* 0x000fe200020e0639 */
[----:B------:R-:W-:-:S03]  /*3b490*/  PRMT R40, R44, 0x7770, RZ ;  /* 0x000077702c287816 */ /* 0x000fc600000000ff */
[----:B------:R0:W-:Y:S04]  /*3b4a0*/  @P1 STG.E.U8 desc[UR40][R36.64], R41 ;  /* 0x0000002924001986 */ /* 0x0001e8000c101128 */
[----:B------:R1:W-:Y:S01]  /*3b4b0*/  @P5 STG.E.U8 desc[UR40][R50.64], R40 ;  /* 0x0000002832005986 */ /* 0x0003e2000c101128 */
[----:B------:R-:W-:Y:S01]  /*3b4c0*/  ISETP.LT.AND P4, PT, R39, UR14, !P3 ;  /* 0x0000000e27007c0c */ /* 0x000fe2000df81270 */
[----:B------:R-:W2:Y:S01]  /*3b4d0*/  LDCU UR14, c[0x0][0x398] ;  /* 0x00007300ff0e77ac */ /* 0x000ea20008000800 */
[----:B------:R-:W-:Y:S01]  /*3b4e0*/  ISETP.LT.AND P5, PT, R38, UR16, !P3 ;  /* 0x0000001026007c0c */ /* 0x000fe2000dfa1270 */
[----:B------:R-:W2:Y:S01]  /*3b4f0*/  LDCU UR16, c[0x0][0x398] ;  /* 0x00007300ff1077ac */ /* 0x000ea20008000800 */
[----:B0-----:R-:W2:Y:S01]  /*3b500*/  LDL.LU.64 R36, [R1+0x1778] ;  /* 0x0017780001247983 */ /* 0x001ea20000300a00 */
[----:B-1----:R-:W-:Y:S01]  /*3b510*/  VIADD R51, R43, 0xa ;  /* 0x0000000a2b337836 */ /* 0x002fe20000000000 */
[----:B------:R-:W-:-:S04]  /*3b520*/  IADD3 R50, P6, PT, R48, R2, RZ ;  /* 0x0000000230327210 */ /* 0x000fc80007fde0ff */
[----:B------:R-:W-:Y:S01]  /*3b530*/  ISETP.GE.AND P1, PT, R51, UR8, PT ;  /* 0x0000000833007c0c */ /* 0x000fe2000bf26270 */
[C---:B------:R-:W-:Y:S01]  /*3b540*/  IMAD.X R51, R49.reuse, 0x1, R56, P6 ;  /* 0x0000000131337824 */ /* 0x040fe200030e0638 */
[C---:B------:R-:W-:Y:S01]  /*3b550*/  IADD3 R40, P6, PT, R48.reuse, R58, RZ ;  /* 0x0000003a30287210 */ /* 0x040fe20007fde0ff */
[----:B------:R-:W0:Y:S04]  /*3b560*/  LDCU UR8, c[0x0][0x398] ;  /* 0x00007300ff0877ac */ /* 0x000e280008000800 */
[----:B------:R-:W-:Y:S01]  /*3b570*/  IMAD.X R41, R49, 0x1, R59, P6 ;  /* 0x0000000131297824 */ /* 0x000fe200030e063b */
[----:B------:R-:W-:Y:S04]  /*3b580*/  @P4 STG.E.U8 desc[UR40][R50.64], R46 ;  /* 0x0000002e32004986 */ /* 0x000fe8000c101128 */
[----:B------:R1:W-:Y:S04]  /*3b590*/  @P5 STG.E.U8 desc[UR40][R40.64], R42 ;  /* 0x0000002a28005986 */ /* 0x0003e8000c101128 */
[----:B-1----:R-:W2:Y:S01]  /*3b5a0*/  LDL.LU.64 R40, [R1+0x1770] ;  /* 0x0017700001287983 */ /* 0x002ea20000300a00 */
[----:B------:R-:W-:Y:S01]  /*3b5b0*/  ISETP.LT.AND P3, PT, R47, UR6, !P3 ;  /* 0x000000062f007c0c */ /* 0x000fe2000df61270 */
[----:B------:R-:W1:Y:S01]  /*3b5c0*/  LDCU UR6, c[0x0][0x39c] ;  /* 0x00007380ff0677ac */ /* 0x000e620008000800 */
[----:B------:R-:W-:-:S05]  /*3b5d0*/  IADD3 R50, P4, PT, R48, R60, RZ ;  /* 0x0000003c30327210 */ /* 0x000fca0007f9e0ff */
[----:B------:R-:W-:Y:S01]  /*3b5e0*/  IMAD.X R51, R49, 0x1, R61, P4 ;  /* 0x0000000131337824 */ /* 0x000fe200020e063d */
[----:B------:R-:W-:Y:S01]  /*3b5f0*/  PRMT R49, R44, 0x7773, RZ ;  /* 0x000077732c317816 */ /* 0x000fe200000000ff */
[----:B------:R-:W-:Y:S01]  /*3b600*/  VIADD R44, R48, UR4 ;  /* 0x00000004302c7c36 */ /* 0x000fe20008000000 */
[----:B------:R-:W-:Y:S01]  /*3b610*/  ISETP.LT.AND P4, PT, R55, UR10, !P2 ;  /* 0x0000000a37007c0c */ /* 0x000fe2000d781270 */
[----:B------:R-:W1:Y:S02]  /*3b620*/  LDCU UR10, c[0x0][0x398] ;  /* 0x00007300ff0a77ac */ /* 0x000e640008000800 */
[----:B------:R3:W-:Y:S01]  /*3b630*/  @P3 STG.E.U8 desc[UR40][R50.64], R49 ;  /* 0x0000003132003986 */ /* 0x0007e2000c101128 */
[----:B------:R-:W-:Y:S01]  /*3b640*/  SHF.R.S32.HI R42, RZ, 0x1f, R44 ;  /* 0x0000001fff2a7819 */ /* 0x000fe2000001142c */
[----:B------:R-:W2:Y:S01]  /*3b650*/  LDCU UR4, c[0x0][0x3b8] ;  /* 0x00007700ff0477ac */ /* 0x000ea20008000800 */
[----:B------:R-:W-:Y:S02]  /*3b660*/  IADD3 R48, P3, PT, R44, R3, RZ ;  /* 0x000000032c307210 */ /* 0x000fe40007f7e0ff */
[----:B0-----:R-:W-:Y:S01]  /*3b670*/  ISETP.LT.AND P5, PT, R39, UR8, !P2 ;  /* 0x0000000827007c0c */ /* 0x001fe2000d7a1270 */
[----:B------:R-:W-:Y:S01]  /*3b680*/  VIADD R46, R43, 0xb ;  /* 0x0000000b2b2e7836 */ /* 0x000fe20000000000 */
[----:B------:R-:W0:Y:S01]  /*3b690*/  LDCU UR8, c[0x0][0x398] ;  /* 0x00007300ff0877ac */ /* 0x000e220008000800 */
[----:B---3--:R-:W-:Y:S01]  /*3b6a0*/  IMAD.X R49, R42, 0x1, R57, P3 ;  /* 0x000000012a317824 */ /* 0x008fe200018e0639 */
[----:B------:R-:W-:-:S02]  /*3b6b0*/  IADD3 R50, P6, PT, R44, R2, RZ ;  /* 0x000000022c327210 */ /* 0x000fc40007fde0ff */
[----:B------:R-:W-:Y:S01]  /*3b6c0*/  ISETP.LT.AND P3, PT, R38, UR12, !P2 ;  /* 0x0000000c26007c0c */ /* 0x000fe2000d761270 */
[----:B------:R-:W3:Y:S01]  /*3b6d0*/  LDCU UR12, c[0x0][0x398] ;  /* 0x00007300ff0c77ac */ /* 0x000ee20008000800 */
[----:B-1----:R-:W-:Y:S01]  /*3b6e0*/  ISETP.LT.AND P2, PT, R47, UR10, !P2 ;  /* 0x0000000a2f007c0c */ /* 0x002fe2000d741270 */
[----:B------:R-:W1:Y:S01]  /*3b6f0*/  LDCU UR10, c[0x0][0x398] ;  /* 0x00007300ff0a77ac */ /* 0x000e620008000800 */
[----:B--2---:R-:W-:-:S05]  /*3b700*/  PRMT R51, R40, 0x7770, RZ ;  /* 0x0000777028337816 */ /* 0x004fca00000000ff */
[----:B------:R2:W-:Y:S02]  /*3b710*/  @P4 STG.E.U8 desc[UR40][R48.64], R51 ;  /* 0x0000003330004986 */ /* 0x0005e4000c101128 */
[----:B--2---:R-:W-:Y:S01]  /*3b720*/  IMAD.X R51, R42, 0x1, R56, P6 ;  /* 0x000000012a337824 */ /* 0x004fe200030e0638 */
[----:B------:R-:W-:Y:S01]  /*3b730*/  ISETP.GE.AND P6, PT, R46, UR6, PT ;  /* 0x000000062e007c0c */ /* 0x000fe2000bfc6270 */
[----:B------:R-:W2:Y:S01]  /*3b740*/  LDCU UR6, c[0x0][0x39c] ;  /* 0x00007380ff0677ac */ /* 0x000ea20008000800 */
[----:B------:R-:W-:Y:S02]  /*3b750*/  PRMT R46, R40, 0x7771, RZ ;  /* 0x00007771282e7816 */ /* 0x000fe400000000ff */
[----:B------:R-:W-:-:S03]  /*3b760*/  IADD3 R48, P4, PT, R44, R58, RZ ;  /* 0x0000003a2c307210 */ /* 0x000fc60007f9e0ff */
[----:B------:R0:W-:Y:S02]  /*3b770*/  @P5 STG.E.U8 desc[UR40][R50.64], R46 ;  /* 0x0000002e32005986 */ /* 0x0001e4000c101128 */
[----:B------:R-:W-:Y:S01]  /*3b780*/  IMAD.X R49, R42, 0x1, R59, P4 ;  /* 0x000000012a317824 */ /* 0x000fe200020e063b */
[----:B0-----:R-:W-:Y:S01]  /*3b790*/  PRMT R51, R40, 0x7772, RZ ;  /* 0x0000777228337816 */ /* 0x001fe200000000ff */
[----:B------:R-:W4:Y:S01]  /*3b7a0*/  LDL.LU R46, [R1+0x1768] ;  /* 0x00176800012e7983 */ /* 0x000f220000300800 */
[C---:B------:R-:W-:Y:S01]  /*3b7b0*/  IADD3 R50, P4, PT, R44.reuse, R60, RZ ;  /* 0x0000003c2c327210 */ /* 0x040fe20007f9e0ff */
[----:B------:R-:W-:Y:S01]  /*3b7c0*/  VIADD R44, R44, UR4 ;  /* 0x000000042c2c7c36 */ /* 0x000fe20008000000 */
[----:B------:R-:W-:Y:S01]  /*3b7d0*/  PRMT R40, R40, 0x7773, RZ ;  /* 0x0000777328287816 */ /* 0x000fe200000000ff */
[----:B------:R0:W-:Y:S01]  /*3b7e0*/  @P3 STG.E.U8 desc[UR40][R48.64], R51 ;  /* 0x0000003330003986 */ /* 0x0001e2000c101128 */
[----:B------:R-:W-:Y:S01]  /*3b7f0*/  ISETP.LT.AND P3, PT, R55, UR8, !P1 ;  /* 0x0000000837007c0c */ /* 0x000fe2000cf61270 */
[----:B------:R-:W1:Y:S01]  /*3b800*/  LDCU UR8, c[0x0][0x398] ;  /* 0x00007300ff0877ac */ /* 0x000e620008000800 */
[----:B------:R-:W1:Y:S01]  /*3b810*/  LDCU UR4, c[0x0][0x3b8] ;  /* 0x00007700ff0477ac */ /* 0x000e620008000800 */
[----:B0-----:R-:W-:Y:S01]  /*3b820*/  IMAD.X R51, R42, 0x1, R61, P4 ;  /* 0x000000012a337824 */ /* 0x001fe200020e063d */
[----:B------:R-:W-:-:S02]  /*3b830*/  SHF.R.S32.HI R42, RZ, 0x1f, R44 ;  /* 0x0000001fff2a7819 */ /* 0x000fc4000001142c */
[----:B------:R-:W-:Y:S02]  /*3b840*/  IADD3 R48, P4, PT, R44, R3, RZ ;  /* 0x000000032c307210 */ /* 0x000fe40007f9e0ff */
[----:B------:R0:W-:Y:S03]  /*3b850*/  @P2 STG.E.U8 desc[UR40][R50.64], R40 ;  /* 0x0000002832002986 */ /* 0x0001e6000c101128 */
[----:B------:R-:W-:Y:S01]  /*3b860*/  IMAD.X R49, R42, 0x1, R57, P4 ;  /* 0x000000012a317824 */ /* 0x000fe200020e0639 */
[----:B---3--:R-:W-:Y:S01]  /*3b870*/  ISETP.LT.AND P4, PT, R39, UR12, !P1 ;  /* 0x0000000c27007c0c */ /* 0x008fe2000cf81270 */
[----:B------:R-:W3:Y:S01]  /*3b880*/  LDCU UR12, c[0x0][0x398] ;  /* 0x00007300ff0c77ac */ /* 0x000ee20008000800 */
[----:B0-----:R-:W-:Y:S01]  /*3b890*/  PRMT R51, R45, 0x7770, RZ ;  /* 0x000077702d337816 */ /* 0x001fe200000000ff */
[----:B------:R-:W-:Y:S01]  /*3b8a0*/  VIADD R40, R43, 0xc ;  /* 0x0000000c2b287836 */ /* 0x000fe20000000000 */
[----:B------:R-:W-:-:S03]  /*3b8b0*/  IADD3 R50, P5, PT, R44, R2, RZ ;  /* 0x000000022c327210 */ /* 0x000fc60007fbe0ff */
[----:B------:R0:W-:Y:S01]  /*3b8c0*/  @P3 STG.E.U8 desc[UR40][R48.64], R51 ;  /* 0x0000003330003986 */ /* 0x0001e2000c101128 */
[----:B-1----:R-:W-:Y:S01]  /*3b8d0*/  ISETP.LT.AND P3, PT, R38, UR10, !P1 ;  /* 0x0000000a26007c0c */ /* 0x002fe2000cf61270 */
[----:B------:R-:W1:Y:S01]  /*3b8e0*/  LDCU UR10, c[0x0][0x398] ;  /* 0x00007300ff0a77ac */ /* 0x000e620008000800 */
[----:B--2---:R-:W-:Y:S02]  /*3b8f0*/  ISETP.GE.AND P2, PT, R40, UR6, PT ;  /* 0x0000000628007c0c */ /* 0x004fe4000bf46270 */
[----:B------:R-:W-:Y:S01]  /*3b900*/  PRMT R40, R45, 0x7771, RZ ;  /* 0x000077712d287816 */ /* 0x000fe200000000ff */
[----:B------:R-:W2:Y:S01]  /*3b910*/  LDCU UR6, c[0x0][0x398] ;  /* 0x00007300ff0677ac */ /* 0x000ea20008000800 */
[----:B0-----:R-:W-:Y:S01]  /*3b920*/  IMAD.X R51, R42, 0x1, R56, P5 ;  /* 0x000000012a337824 */ /* 0x001fe200028e0638 */
[----:B------:R-:W-:Y:S02]  /*3b930*/  IADD3 R48, P5, PT, R44, R58, RZ ;  /* 0x0000003a2c307210 */ /* 0x000fe40007fbe0ff */
[----:B------:R-:W-:Y:S01]  /*3b940*/  ISETP.LT.AND P1, PT, R47, UR8, !P1 ;  /* 0x000000082f007c0c */ /* 0x000fe2000cf21270 */
[----:B------:R-:W0:Y:S01]  /*3b950*/  LDCU UR8, c[0x0][0x398] ;  /* 0x00007300ff0877ac */ /* 0x000e220008000800 */
[----:B------:R1:W-:Y:S01]  /*3b960*/  @P4 STG.E.U8 desc[UR40][R50.64], R40 ;  /* 0x0000002832004986 */ /* 0x0003e2000c101128 */
[----:B------:R-:W-:Y:S01]  /*3b970*/  IMAD.X R49, R42, 0x1, R59, P5 ;  /* 0x000000012a317824 */ /* 0x000fe200028e063b */
[----:B-1----:R-:W-:-:S02]  /*3b980*/  PRMT R40, R45, 0x7772, RZ ;  /* 0x000077722d287816 */ /* 0x002fc400000000ff */
[----:B------:R-:W-:-:S03]  /*3b990*/  IADD3 R50, P4, PT, R44, R60, RZ ;  /* 0x0000003c2c327210 */ /* 0x000fc60007f9e0ff */
[----:B------:R1:W-:Y:S01]  /*3b9a0*/  @P3 STG.E.U8 desc[UR40][R48.64], R40 ;  /* 0x0000002830003986 */ /* 0x0003e2000c101128 */
[----:B---3--:R-:W-:Y:S01]  /*3b9b0*/  ISETP.LT.AND P3, PT, R55, UR12, !P6 ;  /* 0x0000000c37007c0c */ /* 0x008fe2000f761270 */
[----:B------:R-:W-:Y:S01]  /*3b9c0*/  IMAD.X R51, R42, 0x1, R61, P4 ;  /* 0x000000012a337824 */ /* 0x000fe200020e063d */
[----:B------:R-:W-:Y:S01]  /*3b9d0*/  PRMT R45, R45, 0x7773, RZ ;  /* 0x000077732d2d7816 */ /* 0x000fe200000000ff */
[----:B------:R-:W3:Y:S01]  /*3b9e0*/  LDCU UR12, c[0x0][0x398] ;  /* 0x00007300ff0c77ac */ /* 0x000ee20008000800 */
[----:B-1----:R-:W-:-:S03]  /*3b9f0*/  VIADD R40, R44, UR4 ;  /* 0x000000042c287c36 */ /* 0x002fc60008000000 */
[----:B------:R1:W-:Y:S01]  /*3ba00*/  @P1 STG.E.U8 desc[UR40][R50.64], R45 ;  /* 0x0000002d32001986 */ /* 0x0003e2000c101128 */
[----:B--2---:R-:W-:Y:S01]  /*3ba10*/  ISETP.LT.AND P1, PT, R39, UR6, !P6 ;  /* 0x0000000627007c0c */ /* 0x004fe2000f721270 */
[----:B------:R-:W2:Y:S01]  /*3ba20*/  LDCU UR4, c[0x0][0x3b8] ;  /* 0x00007700ff0477ac */ /* 0x000ea20008000800 */
[----:B------:R-:W-:Y:S02]  /*3ba30*/  SHF.R.S32.HI R42, RZ, 0x1f, R40 ;  /* 0x0000001fff2a7819 */ /* 0x000fe40000011428 */
[C---:B------:R-:W-:Y:S01]  /*3ba40*/  IADD3 R44, P4, PT, R40.reuse, R3, RZ ;  /* 0x00000003282c7210 */ /* 0x040fe20007f9e0ff */
[----:B------:R-:W0:Y:S01]  /*3ba50*/  LDCU UR6, c[0x0][0x39c] ;  /* 0x00007380ff0677ac */ /* 0x000e220008000800 */
[C---:B------:R-:W-:Y:S02]  /*3ba60*/  PRMT R49, R41.reuse, 0x7770, RZ ;  /* 0x0000777029317816 */ /* 0x040fe400000000ff */
[----:B------:R-:W-:Y:S01]  /*3ba70*/  IADD3 R48, P5, PT, R40, R2, RZ ;  /* 0x0000000228307210 */ /* 0x000fe20007fbe0ff */
[----:B-1----:R-:W-:Y:S01]  /*3ba80*/  IMAD.X R45, R42, 0x1, R57, P4 ;  /* 0x000000012a2d7824 */ /* 0x002fe200020e0639 */
[----:B------:R-:W-:-:S04]  /*3ba90*/  PRMT R50, R41, 0x7771, RZ ;  /* 0x0000777129327816 */ /* 0x000fc800000000ff */
[----:B------:R1:W-:Y:S02]  /*3baa0*/  @P3 STG.E.U8 desc[UR40][R44.64], R49 ;  /* 0x000000312c003986 */ /* 0x0003e4000c101128 */
[----:B-1----:R-:W-:Y:S01]  /*3bab0*/  IADD3 R44, P3, PT, R40, R58, RZ ;  /* 0x0000003a282c7210 */ /* 0x002fe20007f7e0ff */
[----:B------:R-:W-:-:S04]  /*3bac0*/  IMAD.X R49, R42, 0x1, R56, P5 ;  /* 0x000000012a317824 */ /* 0x000fc800028e0638 */
[----:B------:R-:W-:Y:S01]  /*3bad0*/  IMAD.X R45, R42, 0x1, R59, P3 ;  /* 0x000000012a2d7824 */ /* 0x000fe200018e063b */
[----:B------:R1:W-:Y:S02]  /*3bae0*/  @P1 STG.E.U8 desc[UR40][R48.64], R50 ;  /* 0x0000003230001986 */ /* 0x0003e4000c101128 */
[----:B-1----:R-:W-:-:S05]  /*3baf0*/  IADD3 R48, P3, PT, R40, R60, RZ ;  /* 0x0000003c28307210 */ /* 0x002fca0007f7e0ff */
[----:B------:R-:W-:Y:S02]  /*3bb00*/  IMAD.X R49, R42, 0x1, R61, P3 ;  /* 0x000000012a317824 */ /* 0x000fe400018e063d */
[----:B------:R-:W4:Y:S01]  /*3bb10*/  LDL.LU R42, [R1+0x1764] ;  /* 0x00176400012a7983 */ /* 0x000f220000300800 */
[----:B0-----:R-:W-:Y:S02]  /*3bb20*/  ISETP.LT.AND P4, PT, R38, UR8, !P6 ;  /* 0x0000000826007c0c */ /* 0x001fe4000f781270 */
[----:B------:R-:W-:Y:S01]  /*3bb30*/  PRMT R51, R41, 0x7772, RZ ;  /* 0x0000777229337816 */ /* 0x000fe200000000ff */
[----:B------:R-:W-:Y:S01]  /*3bb40*/  VIADD R50, R43, 0xd ;  /* 0x0000000d2b327836 */ /* 0x000fe20000000000 */
[----:B------:R-:W-:Y:S01]  /*3bb50*/  ISETP.LT.AND P6, PT, R47, UR10, !P6 ;  /* 0x0000000a2f007c0c */ /* 0x000fe2000f7c1270 */
[----:B------:R-:W0:Y:S01]  /*3bb60*/  LDCU UR8, c[0x0][0x39c] ;  /* 0x00007380ff0877ac */ /* 0x000e220008000800 */
[----:B---3--:R-:W-:-:S07]  /*3bb70*/  ISETP.LT.AND P1, PT, R55, UR12, !P2 ;  /* 0x0000000c37007c0c */ /* 0x008fce000d721270 */
[----:B------:R2:W-:Y:S01]  /*3bb80*/  @P4 STG.E.U8 desc[UR40][R44.64], R51 ;  /* 0x000000332c004986 */ /* 0x0005e2000c101128 */
[----:B------:R-:W-:Y:S01]  /*3bb90*/  ISETP.GE.AND P3, PT, R50, UR6, PT ;  /* 0x0000000632007c0c */ /* 0x000fe2000bf66270 */
[----:B------:R-:W1:Y:S01]  /*3bba0*/  LDCU UR6, c[0x0][0x398] ;  /* 0x00007300ff0677ac */ /* 0x000e620008000800 */
[----:B------:R-:W-:Y:S02]  /*3bbb0*/  PRMT R50, R41, 0x7773, RZ ;  /* 0x0000777329327816 */ /* 0x000fe400000000ff */
[----:B------:R-:W-:Y:S01]  /*3bbc0*/  ISETP.LT.AND P5, PT, R39, UR14, !P2 ;  /* 0x0000000e27007c0c */ /* 0x000fe2000d7a1270 */
[----:B------:R-:W3:Y:S01]  /*3bbd0*/  LDCU UR10, c[0x0][0x398] ;  /* 0x00007300ff0a77ac */ /* 0x000ee20008000800 */
[----:B------:R-:W0:Y:S01]  /*3bbe0*/  LDCU UR12, c[0x0][0x398] ;  /* 0x00007300ff0c77ac */ /* 0x000e220008000800 */
[----:B--2---:R-:W-:Y:S01]  /*3bbf0*/  VIADD R44, R40, UR4 ;  /* 0x00000004282c7c36 */ /* 0x004fe20008000000 */
[----:B------:R2:W-:Y:S01]  /*3bc00*/  @P6 STG.E.U8 desc[UR40][R48.64], R50 ;  /* 0x0000003230006986 */ /* 0x0005e2000c101128 */
[----:B------:R-:W0:Y:S03]  /*3bc10*/  LDCU UR4, c[0x0][0x3b8] ;  /* 0x00007700ff0477ac */ /* 0x000e260008000800 */
[----:B------:R-:W-:Y:S01]  /*3bc20*/  SHF.R.S32.HI R45, RZ, 0x1f, R44 ;  /* 0x0000001fff2d7819 */ /* 0x000fe2000001142c */
[----:B------:R-:W0:Y:S01]  /*3bc30*/  LDCU UR14, c[0x0][0x398] ;  /* 0x00007300ff0e77ac */ /* 0x000e220008000800 */
[----:B------:R-:W-:-:S05]  /*3bc40*/  IADD3 R40, P4, PT, R44, R3, RZ ;  /* 0x000000032c287210 */ /* 0x000fca0007f9e0ff */
[----:B------:R-:W-:Y:S01]  /*3bc50*/  IMAD.X R41, R45, 0x1, R57, P4 ;  /* 0x000000012d297824 */ /* 0x000fe200020e0639 */
[----:B------:R-:W-:Y:S01]  /*3bc60*/  ISETP.LT.AND P4, PT, R38, UR16, !P2 ;  /* 0x0000001026007c0c */ /* 0x000fe2000d781270 */
[----:B------:R-:W0:Y:S01]  /*3bc70*/  LDCU UR16, c[0x0][0x398] ;  /* 0x00007300ff1077ac */ /* 0x000e220008000800 */
[----:B-1----:R-:W-:Y:S01]  /*3bc80*/  ISETP.LT.AND P2, PT, R47, UR6, !P2 ;  /* 0x000000062f007c0c */ /* 0x002fe2000d741270 */
[----:B------:R-:W1:Y:S01]  /*3bc90*/  LDCU UR6, c[0x0][0x39c] ;  /* 0x00007380ff0677ac */ /* 0x000e620008000800 */
[----:B----4-:R-:W-:-:S05]  /*3bca0*/  PRMT R51, R46, 0x7770, RZ ;  /* 0x000077702e337816 */ /* 0x010fca00000000ff */
[----:B------:R4:W-:Y:S01]  /*3bcb0*/  @P1 STG.E.U8 desc[UR40][R40.64], R51 ;  /* 0x0000003328001986 */ /* 0x0009e2000c101128 */
[----:B--2---:R-:W-:Y:S01]  /*3bcc0*/  PRMT R50, R46, 0x7771, RZ ;  /* 0x000077712e327816 */ /* 0x004fe200000000ff */
[----:B----4-:R-:W-:Y:S01]  /*3bcd0*/  VIADD R41, R43, 0xe ;  /* 0x0000000e2b297836 */ /* 0x010fe20000000000 */
[----:B------:R-:W-:-:S04]  /*3bce0*/  IADD3 R40, P6, PT, R44, R2, RZ ;  /* 0x000000022c287210 */ /* 0x000fc80007fde0ff */
[----:B0-----:R-:W-:Y:S01]  /*3bcf0*/  ISETP.GE.AND P1, PT, R41, UR8, PT ;  /* 0x0000000829007c0c */ /* 0x001fe2000bf26270 */
[C---:B------:R-:W-:Y:S01]  /*3bd00*/  IMAD.X R41, R45.reuse, 0x1, R56, P6 ;  /* 0x000000012d297824 */ /* 0x040fe200030e0638 */
[----:B------:R-:W-:Y:S01]  /*3bd10*/  IADD3 R48, P6, PT, R44, R58, RZ ;  /* 0x0000003a2c307210 */ /* 0x000fe20007fde0ff */
[----:B------:R-:W0:Y:S01]  /*3bd20*/  LDCU UR8, c[0x0][0x398] ;  /* 0x00007300ff0877ac */ /* 0x000e220008000800 */
[C---:B------:R-:W-:Y:S02]  /*3bd30*/  PRMT R51, R46.reuse, 0x7772, RZ ;  /* 0x000077722e337816 */ /* 0x040fe400000000ff */
[----:B------:R2:W-:Y:S01]  /*3bd40*/  @P5 STG.E.U8 desc[UR40][R40.64], R50 ;  /* 0x0000003228005986 */ /* 0x0005e2000c101128 */
[----:B------:R-:W-:Y:S01]  /*3bd50*/  IMAD.X R49, R45, 0x1, R59, P6 ;  /* 0x000000012d317824 */ /* 0x000fe200030e063b */
[----:B------:R-:W-:-:S04]  /*3bd60*/  PRMT R46, R46, 0x7773, RZ ;  /* 0x000077732e2e7816 */ /* 0x000fc800000000ff */
[----:B------:R-:W-:Y:S01]  /*3bd70*/  @P4 STG.E.U8 desc[UR40][R48.64], R51 ;  /* 0x0000003330004986 */ /* 0x000fe2000c101128 */
[----:B---3--:R-:W-:Y:S01]  /*3bd80*/  ISETP.LT.AND P4, PT, R55, UR10, !P3 ;  /* 0x0000000a37007c0c */ /* 0x008fe2000df81270 */
[----:B------:R-:W3:Y:S01]  /*3bd90*/  LDCU UR10, c[0x0][0x398] ;  /* 0x00007300ff0a77ac */ /* 0x000ee20008000800 */
[C---:B--2---:R-:W-:Y:S01]  /*3bda0*/  IADD3 R40, P5, PT, R44.reuse, R60, RZ ;  /* 0x0000003c2c287210 */ /* 0x044fe20007fbe0ff */
[----:B------:R-:W-:Y:S01]  /*3bdb0*/  VIADD R44, R44, UR4 ;  /* 0x000000042c2c7c36 */ /* 0x000fe20008000000 */
[----:B------:R-:W2:Y:S03]  /*3bdc0*/  LDCU UR4, c[0x0][0x3b8] ;  /* 0x00007700ff0477ac */ /* 0x000ea60008000800 */
[----:B------:R-:W-:Y:S01]  /*3bdd0*/  IMAD.X R41, R45, 0x1, R61, P5 ;  /* 0x000000012d297824 */ /* 0x000fe200028e063d */
[----:B------:R-:W-:-:S04]  /*3bde0*/  SHF.R.S32.HI R45, RZ, 0x1f, R44 ;  /* 0x0000001fff2d7819 */ /* 0x000fc8000001142c */
[----:B------:R4:W-:Y:S01]  /*3bdf0*/  @P2 STG.E.U8 desc[UR40][R40.64], R46 ;  /* 0x0000002e28002986 */ /* 0x0009e2000c101128 */
[----:B0-----:R-:W-:Y:S01]  /*3be00*/  ISETP.LT.AND P5, PT, R39, UR8, !P3 ;  /* 0x0000000827007c0c */ /* 0x001fe2000dfa1270 */
[----:B------:R-:W0:Y:S01]  /*3be10*/  LDCU UR8, c[0x0][0x39c] ;  /* 0x00007380ff0877ac */ /* 0x000e220008000800 */
[----:B----4-:R-:W-:-:S05]  /*3be20*/  IADD3 R40, P2, PT, R44, R3, RZ ;  /* 0x000000032c287210 */ /* 0x010fca0007f5e0ff */
[----:B------:R-:W-:Y:S01]  /*3be30*/  IMAD.X R41, R45, 0x1, R57, P2 ;  /* 0x000000012d297824 */ /* 0x000fe200010e0639 */
[----:B------:R-:W-:-:S05]  /*3be40*/  PRMT R48, R42, 0x7770, RZ ;  /* 0x000077702a307816 */ /* 0x000fca00000000ff */
[----:B------:R4:W-:Y:S01]  /*3be50*/  @P4 STG.E.U8 desc[UR40][R40.64], R48 ;  /* 0x0000003028004986 */ /* 0x0009e2000c101128 */
[----:B------:R-:W-:Y:S02]  /*3be60*/  ISETP.LT.AND P4, PT, R38, UR12, !P3 ;  /* 0x0000000c26007c0c */ /* 0x000fe4000df81270 */
[----:B------:R-:W-:Y:S01]  /*3be70*/  IADD3 R50, P6, PT, R44, R2, RZ ;  /* 0x000000022c327210 */ /* 0x000fe20007fde0ff */
[----:B------:R-:W-:Y:S01]  /*3be80*/  VIADD R46, R43, 0xf ;  /* 0x0000000f2b2e7836 */ /* 0x000fe20000000000 */
[----:B---3--:R-:W-:Y:S01]  /*3be90*/  ISETP.LT.AND P3, PT, R47, UR10, !P3 ;  /* 0x0000000a2f007c0c */ /* 0x008fe2000df61270 */
[----:B------:R-:W3:Y:S01]  /*3bea0*/  LDCU UR12, c[0x0][0x398] ;  /* 0x00007300ff0c77ac */ /* 0x000ee20008000800 */
[----:B------:R-:W3:Y:S01]  /*3beb0*/  LDL.LU R47, [R1+0x1760] ;  /* 0x00176000012f7983 */ /* 0x000ee20000300800 */
[----:B------:R-:W-:Y:S01]  /*3bec0*/  IMAD.X R51, R45, 0x1, R56, P6 ;  /* 0x000000012d337824 */ /* 0x000fe200030e0638 */
[----:B----4-:R-:W-:Y:S01]  /*3bed0*/  PRMT R40, R42, 0x7771, RZ ;  /* 0x000077712a287816 */ /* 0x010fe200000000ff */
[----:B------:R-:W4:Y:S01]  /*3bee0*/  LDCU UR10, c[0x0][0x398] ;  /* 0x00007300ff0a77ac */ /* 0x000f220008000800 */
[----:B------:R-:W-:-:S03]  /*3bef0*/  IADD3 R48, P6, PT, R44, R58, RZ ;  /* 0x0000003a2c307210 */ /* 0x000fc60007fde0ff */
[----:B------:R0:W-:Y:S01]  /*3bf00*/  @P5 STG.E.U8 desc[UR40][R50.64], R40 ;  /* 0x0000002832005986 */ /* 0x0001e2000c101128 */
[----:B-1----:R-:W-:Y:S01]  /*3bf10*/  ISETP.GE.AND P2, PT, R46, UR6, PT ;  /* 0x000000062e007c0c */ /* 0x002fe2000bf46270 */
[C---:B------:R-:W-:Y:S01]  /*3bf20*/  IMAD.X R49, R45.reuse, 0x1, R59, P6 ;  /* 0x000000012d317824 */ /* 0x040fe200030e063b */
[C---:B------:R-:W-:Y:S01]  /*3bf30*/  PRMT R46, R42.reuse, 0x7772, RZ ;  /* 0x000077722a2e7816 */ /* 0x040fe200000000ff */
[----:B------:R-:W1:Y:S01]  /*3bf40*/  LDCU UR6, c[0x0][0x3b8] ;  /* 0x00007700ff0677ac */ /* 0x000e620008000800 */
[----:B------:R-:W-:Y:S02]  /*3bf50*/  PRMT R42, R42, 0x7773, RZ ;  /* 0x000077732a2a7816 */ /* 0x000fe400000000ff */
[C---:B0-----:R-:W-:Y:S01]  /*3bf60*/  IADD3 R40, P5, PT, R44.reuse, R60, RZ ;  /* 0x0000003c2c287210 */ /* 0x041fe20007fbe0ff */
[----:B--2---:R-:W-:Y:S01]  /*3bf70*/  VIADD R44, R44, UR4 ;  /* 0x000000042c2c7c36 */ /* 0x004fe20008000000 */
[----:B------:R0:W-:Y:S03]  /*3bf80*/  @P4 STG.E.U8 desc[UR40][R48.64], R46 ;  /* 0x0000002e30004986 */ /* 0x0001e6000c101128 */
[----:B------:R-:W-:Y:S01]  /*3bf90*/  IMAD.X R41, R45, 0x1, R61, P5 ;  /* 0x000000012d297824 */ /* 0x000fe200028e063d */
[----:B------:R-:W-:Y:S01]  /*3bfa0*/  ISETP.LT.AND P4, PT, R55, UR14, !P1 ;  /* 0x0000000e37007c0c */ /* 0x000fe2000cf81270 */
[----:B------:R-:W4:Y:S01]  /*3bfb0*/  LDL.LU R51, [R1+0xa34] ;  /* 0x000a340001337983 */ /* 0x000f220000300800 */
[----:B------:R-:W-:Y:S01]  /*3bfc0*/  VIADD R45, R43, 0x10 ;  /* 0x000000102b2d7836 */ /* 0x000fe20000000000 */
[----:B------:R-:W2:Y:S02]  /*3bfd0*/  LDCU UR14, c[0x0][0x398] ;  /* 0x00007300ff0e77ac */ /* 0x000ea40008000800 */
[----:B------:R1:W-:Y:S01]  /*3bfe0*/  @P3 STG.E.U8 desc[UR40][R40.64], R42 ;  /* 0x0000002a28003986 */ /* 0x0003e2000c101128 */
[----:B------:R-:W-:Y:S01]  /*3bff0*/  ISETP.LT.AND P3, PT, R39, UR16, !P1 ;  /* 0x0000001027007c0c */ /* 0x000fe2000cf61270 */
[----:B------:R-:W2:Y:S01]  /*3c000*/  LDCU UR4, c[0x0][0x39c] ;  /* 0x00007380ff0477ac */ /* 0x000ea20008000800 */
[----:B0-----:R-:W-:Y:S01]  /*3c010*/  IADD3 R48, P5, PT, R44, R2, RZ ;  /* 0x000000022c307210 */ /* 0x001fe20007fbe0ff */
[----:B------:R-:W0:Y:S01]  /*3c020*/  LDCU UR16, c[0x0][0x398] ;  /* 0x00007300ff1077ac */ /* 0x000e220008000800 */
[----:B-1----:R-:W-:-:S02]  /*3c030*/  SHF.R.S32.HI R42, RZ, 0x1f, R44 ;  /* 0x0000001fff2a7819 */ /* 0x002fc4000001142c */
[----:B------:R-:W-:-:S03]  /*3c040*/  IADD3 R40, P6, PT, R44, R3, RZ ;  /* 0x000000032c287210 */ /* 0x000fc60007fde0ff */
[C---:B------:R-:W-:Y:S02]  /*3c050*/  IMAD.X R49, R42.reuse, 0x1, R56, P5 ;  /* 0x000000012a317824 */ /* 0x040fe400028e0638 */
[----:B------:R-:W-:Y:S01]  /*3c060*/  IMAD.X R41, R42, 0x1, R57, P6 ;  /* 0x000000012a297824 */ /* 0x000fe200030e0639 */
[----:B---3--:R-:W-:Y:S01]  /*3c070*/  ISETP.LT.AND P6, PT, R38, UR12, !P1 ;  /* 0x0000000c26007c0c */ /* 0x008fe2000cfc1270 */
[----:B------:R-:W1:Y:S01]  /*3c080*/  LDCU UR12, c[0x0][0x398] ;  /* 0x00007300ff0c77ac */ /* 0x000e620008000800 */
[----:B------:R-:W3:Y:S01]  /*3c090*/  LDL.LU R38, [R1+0x175c] ;  /* 0x00175c0001267983 */ /* 0x000ee20000300800 */
[C---:B------:R-:W-:Y:S02]  /*3c0a0*/  PRMT R46, R47.reuse, 0x7770, RZ ;  /* 0x000077702f2e7816 */ /* 0x040fe400000000ff */
[----:B------:R-:W-:-:S03]  /*3c0b0*/  PRMT R50, R47, 0x7771, RZ ;  /* 0x000077712f327816 */ /* 0x000fc600000000ff */
[----:B------:R-:W-:Y:S01]  /*3c0c0*/  @P4 STG.E.U8 desc[UR40][R40.64], R46 ;  /* 0x0000002e28004986 */ /* 0x000fe2000c101128 */
[----:B------:R-:W-:Y:S01]  /*3c0d0*/  ISETP.GE.AND P4, PT, R45, UR8, PT ;  /* 0x000000082d007c0c */ /* 0x000fe2000bf86270 */
[----:B------:R-:W-:Y:S01]  /*3c0e0*/  VIADD R45, R43, 0x11 ;  /* 0x000000112b2d7836 */ /* 0x000fe20000000000 */
[----:B------:R-:W0:Y:S01]  /*3c0f0*/  LDCU UR8, c[0x0][0x398] ;  /* 0x00007300ff0877ac */ /* 0x000e220008000800 */
[----:B------:R1:W-:Y:S04]  /*3c100*/  @P3 STG.E.U8 desc[UR40][R48.64], R50 ;  /* 0x0000003230003986 */ /* 0x0003e8000c101128 */
[----:B-1----:R-:W3:Y:S04]  /*3c110*/  LDL.LU R50, [R1+0xa38] ;  /* 0x000a380001327983 */ /* 0x002ee80000300800 */
[----:B------:R-:W3:Y:S01]  /*3c120*/  LDL.LU R43, [R1+0x1758] ;  /* 0x00175800012b7983 */ /* 0x000ee20000300800 */
[----:B------:R-:W-:-:S02]  /*3c130*/  IADD3 R40, P5, PT, R44, R58, RZ ;  /* 0x0000003a2c287210 */ /* 0x000fc40007fbe0ff */
[----:B------:R-:W-:-:S03]  /*3c140*/  PRMT R46, R47, 0x7772, RZ ;  /* 0x000077722f2e7816 */ /* 0x000fc600000000ff */
[----:B------:R-:W-:Y:S01]  /*3c150*/  IMAD.X R41, R42, 0x1, R59, P5 ;  /* 0x000000012a297824 */ /* 0x000fe200028e063b */
[----:B----4-:R-:W-:Y:S01]  /*3c160*/  ISETP.LT.AND P5, PT, R51, UR10, !P1 ;  /* 0x0000000a33007c0c */ /* 0x010fe2000cfa1270 */
[----:B------:R-:W1:Y:S03]  /*3c170*/  LDCU UR10, c[0x0][0x398] ;  /* 0x00007300ff0a77ac */ /* 0x000e660008000800 */
[----:B------:R4:W-:Y:S01]  /*3c180*/  @P6 STG.E.U8 desc[UR40][R40.64], R46 ;  /* 0x0000002e28006986 */ /* 0x0009e2000c101128 */
[C---:B------:R-:W-:Y:S01]  /*3c190*/  IADD3 R48, P6, PT, R44.reuse, R60, RZ ;  /* 0x0000003c2c307210 */ /* 0x040fe20007fde0ff */
[----:B------:R-:W-:Y:S01]  /*3c1a0*/  VIADD R44, R44, UR6 ;  /* 0x000000062c2c7c36 */ /* 0x000fe20008000000 */
[----:B--2---:R-:W-:Y:S01]  /*3c1b0*/  ISETP.LT.AND P1, PT, R55, UR14, !P2 ;  /* 0x0000000e37007c0c */ /* 0x004fe2000d721270 */
[----:B------:R-:W2:Y:S01]  /*3c1c0*/  LDCU UR6, c[0x0][0x398] ;  /* 0x00007300ff0677ac */ /* 0x000ea20008000800 */
[----:B------:R-:W-:Y:S01]  /*3c1d0*/  ISETP.GE.AND P3, PT, R45, UR4, PT ;  /* 0x000000042d007c0c */ /* 0x000fe2000bf66270 */
[----:B------:R-:W-:Y:S01]  /*3c1e0*/  IMAD.X R49, R42, 0x1, R61, P6 ;  /* 0x000000012a317824 */ /* 0x000fe200030e063d */
[----:B------:R-:W-:Y:S01]  /*3c1f0*/  SHF.R.S32.HI R45, RZ, 0x1f, R44 ;  /* 0x0000001fff2d7819 */ /* 0x000fe2000001142c */
[----:B------:R-:W1:Y:S01]  /*3c200*/  LDCU UR4, c[0x0][0x3b8] ;  /* 0x00007700ff0477ac */ /* 0x000e620008000800 */
[----:B----4-:R-:W-:Y:S01]  /*3c210*/  IADD3 R40, P6, PT, R44, R3, RZ ;  /* 0x000000032c287210 */ /* 0x010fe20007fde0ff */
[----:B------:R-:W4:Y:S01]  /*3c220*/  LDCU UR14, c[0x0][0x398] ;  /* 0x00007300ff0e77ac */ /* 0x000f220008000800 */
[----:B------:R-:W-:-:S03]  /*3c230*/  PRMT R47, R47, 0x7773, RZ ;  /* 0x000077732f2f7816 */ /* 0x000fc600000000ff */
[----:B------:R-:W-:Y:S01]  /*3c240*/  IMAD.X R41, R45, 0x1, R57, P6 ;  /* 0x000000012d297824 */ /* 0x000fe200030e0639 */
[----:B------:R-:W-:Y:S01]  /*3c250*/  IADD3 R46, P6, PT, R44, R2, RZ ;  /* 0x000000022c2e7210 */ /* 0x000fe20007fde0ff */
[----:B------:R1:W-:Y:S01]  /*3c260*/  @P5 STG.E.U8 desc[UR40][R48.64], R47 ;  /* 0x0000002f30005986 */ /* 0x0003e2000c101128 */
[----:B0-----:R-:W-:Y:S01]  /*3c270*/  ISETP.LT.AND P5, PT, R39, UR8, !P2 ;  /* 0x0000000827007c0c */ /* 0x001fe2000d7a1270 */
[----:B------:R-:W0:Y:S02]  /*3c280*/  LDCU UR8, c[0x0][0x398] ;  /* 0x00007300ff0877ac */ /* 0x000e240008000800 */
[----:B------:R-:W2:Y:S01]  /*3c290*/  LDL.LU R39, [R1+0x1754] ;  /* 0x0017540001277983 */ /* 0x000ea20000300800 */
[----:B-1----:R-:W-:Y:S01]  /*3c2a0*/  IMAD.X R47, R45, 0x1, R56, P6 ;  /* 0x000000012d2f7824 */ /* 0x002fe200030e0638 */
[----:B---3--:R-:W-:-:S05]  /*3c2b0*/  PRMT R42, R43, 0x7770, RZ ;  /* 0x000077702b2a7816 */ /* 0x008fca00000000ff */
[----:B------:R1:W-:Y:S01]  /*3c2c0*/  @P1 STG.E.U8 desc[UR40][R40.64], R42 ;  /* 0x0000002a28001986 */ /* 0x0003e2000c101128 */
[----:B------:R-:W-:Y:S01]  /*3c2d0*/  ISETP.LT.AND P1, PT, R50, UR10, !P2 ;  /* 0x0000000a32007c0c */ /* 0x000fe2000d721270 */
[----:B------:R-:W3:Y:S01]  /*3c2e0*/  LDCU UR10, c[0x0][0x398] ;  /* 0x00007300ff0a77ac */ /* 0x000ee20008000800 */
[C---:B------:R-:W-:Y:S02]  /*3c2f0*/  PRMT R49, R43.reuse, 0x7773, RZ ;  /* 0x000077732b317816 */ /* 0x040fe400000000ff */
[C---:B------:R-:W-:Y:S02]  /*3c300*/  PRMT R48, R43.reuse, 0x7772, RZ ;  /* 0x000077722b307816 */ /* 0x040fe400000000ff */
[----:B------:R-:W-:Y:S02]  /*3c310*/  PRMT R43, R43, 0x7771, RZ ;  /* 0x000077712b2b7816 */ /* 0x000fe400000000ff */
[----:B-1----:R-:W-:-:S03]  /*3c320*/  IADD3 R40, P6, PT, R44, R58, RZ ;  /* 0x0000003a2c287210 */ /* 0x002fc60007fde0ff */
[----:B------:R-:W-:Y:S02]  /*3c330*/  @P5 STG.E.U8 desc[UR40][R46.64], R43 ;  /* 0x0000002b2e005986 */ /* 0x000fe4000c101128 */
[----:B------:R-:W-:Y:S01]  /*3c340*/  IMAD.X R41, R45, 0x1, R59, P6 ;  /* 0x000000012d297824 */ /* 0x000fe200030e063b */
[----:B------:R-:W-:Y:S01]  /*3c350*/  ISETP.LT.AND P2, PT, R51, UR12, !P2 ;  /* 0x0000000c33007c0c */ /* 0x000fe2000d741270 */
[----:B------:R-:W1:Y:S03]  /*3c360*/  LDCU UR12, c[0x0][0x398] ;  /* 0x00007300ff0c77ac */ /* 0x000e660008000800 */
[----:B------:R0:W-:Y:S01]  /*3c370*/  @P1 STG.E.U8 desc[UR40][R40.64], R48 ;  /* 0x0000003028001986 */ /* 0x0001e2000c101128 */
[----:B------:R-:W-:-:S03]  /*3c380*/  IADD3 R42, P5, PT, R44, R60, RZ ;  /* 0x0000003c2c2a7210 */ /* 0x000fc60007fbe0ff */
[----:B0-----:R-:W4:Y:S02]  /*3c390*/  LDL.LU R48, [R1+0xa30] ;  /* 0x000a300001307983 */ /* 0x001f240000300800 */
[----:B------:R-:W-:-:S05]  /*3c3a0*/  IMAD.X R43, R45, 0x1, R61, P5 ;  /* 0x000000012d2b7824 */ /* 0x000fca00028e063d */
[----:B------:R0:W-:Y:S04]  /*3c3b0*/  @P2 STG.E.U8 desc[UR40][R42.64], R49 ;  /* 0x000000312a002986 */ /* 0x0001e8000c101128 */
[----:B0-----:R-:W4:Y:S01]  /*3c3c0*/  LDL.LU R49, [R1+0x7c4] ;  /* 0x0007c40001317983 */ /* 0x001f220000300800 */
[----:B------:R-:W-:Y:S01]  /*3c3d0*/  VIADD R44, R44, UR4 ;  /* 0x000000042c2c7c36 */ /* 0x000fe20008000000 */
[----:B--2---:R-:W-:Y:S01]  /*3c3e0*/  ISETP.LT.AND P1, PT, R55, UR6, !P4 ;  /* 0x0000000637007c0c */ /* 0x004fe2000e721270 */
[----:B------:R-:W0:Y:S03]  /*3c3f0*/  LDCU UR4, c[0x0][0x3b8] ;  /* 0x00007700ff0477ac */ /* 0x000e260008000800 */
[----:B------:R-:W-:Y:S01]  /*3c400*/  SHF.R.S32.HI R45, RZ, 0x1f, R44 ;  /* 0x0000001fff2d7819 */ /* 0x000fe2000001142c */
[----:B------:R-:W2:Y:S01]  /*3c410*/  LDCU UR6, c[0x0][0x39c] ;  /* 0x00007380ff0677ac */ /* 0x000ea20008000800 */
[----:B------:R-:W-:-:S02]  /*3c420*/  IADD3 R40, P5, PT, R44, R3, RZ ;  /* 0x000000032c287210 */ /* 0x000fc40007fbe0ff */
[----:B------:R-:W-:-:S03]  /*3c430*/  PRMT R43, R36, 0x7770, RZ ;  /* 0x00007770242b7816 */ /* 0x000fc600000000ff */
[C---:B------:R-:W-:Y:S01]  /*3c440*/  IMAD.X R41, R45.reuse, 0x1, R57, P5 ;  /* 0x000000012d297824 */ /* 0x040fe200028e0639 */
[----:B---3--:R-:W-:Y:S01]  /*3c450*/  ISETP.LT.AND P5, PT, R50, UR10, !P4 ;  /* 0x0000000a32007c0c */ /* 0x008fe2000e7a1270 */
[----:B------:R-:W3:Y:S01]  /*3c460*/  LDCU UR10, c[0x0][0x398] ;  /* 0x00007300ff0a77ac */ /* 0x000ee20008000800 */
[----:B------:R-:W-:Y:S02]  /*3c470*/  IADD3 R42, P6, PT, R44, R2, RZ ;  /* 0x000000022c2a7210 */ /* 0x000fe40007fde0ff */
[----:B------:R0:W-:Y:S01]  /*3c480*/  @P1 STG.E.U8 desc[UR40][R40.64], R43 ;  /* 0x0000002b28001986 */ /* 0x0001e2000c101128 */
[C---:B------:R-:W-:Y:S02]  /*3c490*/  PRMT R46, R36.reuse, 0x7771, RZ ;  /* 0x00007771242e7816 */ /* 0x040fe400000000ff */
[----:B------:R-:W-:Y:S02]  /*3c4a0*/  PRMT R47, R36, 0x7772, RZ ;  /* 0x00007772242f7816 */ /* 0x000fe400000000ff */
[----:B0-----:R-:W-:Y:S01]  /*3c4b0*/  IADD3 R40, P1, PT, R44, R58, RZ ;  /* 0x0000003a2c287210 */ /* 0x001fe20007f3e0ff */
[----:B------:R-:W-:-:S04]  /*3c4c0*/  IMAD.X R43, R45, 0x1, R56, P6 ;  /* 0x000000012d2b7824 */ /* 0x000fc800030e0638 */
[----:B------:R-:W-:Y:S01]  /*3c4d0*/  IMAD.X R41, R45, 0x1, R59, P1 ;  /* 0x000000012d297824 */ /* 0x000fe200008e063b */
[----:B------:R-:W-:Y:S02]  /*3c4e0*/  PRMT R36, R36, 0x7773, RZ ;  /* 0x0000777324247816 */ /* 0x000fe400000000ff */
[----:B----4-:R-:W-:Y:S01]  /*3c4f0*/  ISETP.LT.AND P2, PT, R48, UR8, !P4 ;  /* 0x0000000830007c0c */ /* 0x010fe2000e741270 */
[----:B------:R-:W0:Y:S01]  /*3c500*/  LDCU UR8, c[0x0][0x39c] ;  /* 0x00007380ff0877ac */ /* 0x000e220008000800 */
[----:B-1----:R-:W-:Y:S01]  /*3c510*/  ISETP.LT.AND P4, PT, R51, UR12, !P4 ;  /* 0x0000000c33007c0c */ /* 0x002fe2000e781270 */
[----:B------:R-:W1:Y:S10]  /*3c520*/  LDCU UR12, c[0x0][0x398] ;  /* 0x00007300ff0c77ac */ /* 0x000e740008000800 */
[----:B------:R4:W-:Y:S01]  /*3c530*/  @P2 STG.E.U8 desc[UR40][R42.64], R46 ;  /* 0x0000002e2a002986 */ /* 0x0009e2000c101128 */
[----:B------:R-:W-:Y:S01]  /*3c540*/  ISETP.LT.AND P2, PT, R55, UR14, !P3 ;  /* 0x0000000e37007c0c */ /* 0x000fe2000df41270 */
[----:B------:R-:W0:Y:S02]  /*3c550*/  LDCU UR14, c[0x0][0x398] ;  /* 0x00007300ff0e77ac */ /* 0x000e240008000800 */
[----:B------:R1:W-:Y:S01]  /*3c560*/  @P5 STG.E.U8 desc[UR40][R40.64], R47 ;  /* 0x0000002f28005986 */ /* 0x0003e2000c101128 */
[C---:B----4-:R-:W-:Y:S01]  /*3c570*/  VIADD R42, R44.reuse, UR4 ;  /* 0x000000042c2a7c36 */ /* 0x050fe20008000000 */
[----:B------:R-:W-:Y:S01]  /*3c580*/  IADD3 R44, P1, PT, R44, R60, RZ ;  /* 0x0000003c2c2c7210 */ /* 0x000fe20007f3e0ff */
[----:B------:R-:W4:Y:S01]  /*3c590*/  LDCU UR4, c[0x0][0x3b8] ;  /* 0x00007700ff0477ac */ /* 0x000f220008000800 */
[----:B-1----:R-:W-:-:S02]  /*3c5a0*/  VIADD R41, R49, 0x12 ;  /* 0x0000001231297836 */ /* 0x002fc40000000000 */
[----:B------:R-:W-:Y:S01]  /*3c5b0*/  SHF.R.S32.HI R43, RZ, 0x1f, R42 ;  /* 0x0000001fff2b7819 */ /* 0x000fe2000001142a */
[----:B------:R-:W-:Y:S01]  /*3c5c0*/  IMAD.X R45, R45, 0x1, R61, P1 ;  /* 0x000000012d2d7824 */ /* 0x000fe200008e063d */
[----:B------:R-:W-:Y:S02]  /*3c5d0*/  IADD3 R40, P5, PT, R42, R3, RZ ;  /* 0x000000032a287210 */ /* 0x000fe40007fbe0ff */
[----:B--2---:R-:W-:Y:S01]  /*3c5e0*/  ISETP.GE.AND P1, PT, R41, UR6, PT ;  /* 0x0000000629007c0c */ /* 0x004fe2000bf26270 */
[----:B------:R-:W1:Y:S01]  /*3c5f0*/  LDCU UR6, c[0x0][0x398] ;  /* 0x00007300ff0677ac */ /* 0x000e620008000800 */
[----:B------:R-:W-:Y:S01]  /*3c600*/  PRMT R46, R32, 0x7770, RZ ;  /* 0x00007770202e7816 */ /* 0x000fe200000000ff */
[----:B------:R-:W-:Y:S01]  /*3c610*/  IMAD.X R41, R43, 0x1, R57, P5 ;  /* 0x000000012b297824 */ /* 0x000fe200028e0639 */
[----:B------:R2:W-:Y:S01]  /*3c620*/  @P4 STG.E.U8 desc[UR40][R44.64], R36 ;  /* 0x000000242c004986 */ /* 0x0005e2000c101128 */
[----:B---3--:R-:W-:Y:S01]  /*3c630*/  ISETP.LT.AND P4, PT, R48, UR10, !P3 ;  /* 0x0000000a30007c0c */ /* 0x008fe2000df81270 */
[----:B------:R-:W3:Y:S02]  /*3c640*/  LDCU UR10, c[0x0][0x398] ;  /* 0x00007300ff0a77ac */ /* 0x000ee40008000800 */
[----:B------:R0:W-:Y:S01]  /*3c650*/  @P2 STG.E.U8 desc[UR40][R40.64], R46 ;  /* 0x0000002e28002986 */ /* 0x0001e2000c101128 */
[----:B------:R-:W-:Y:S01]  /*3c660*/  ISETP.LT.AND P5, PT, R50, UR16, !P3 ;  /* 0x0000001032007c0c */ /* 0x000fe2000dfa1270 */
[----:B------:R-:W3:Y:S01]  /*3c670*/  LDCU UR16, c[0x0][0x398] ;  /* 0x00007300ff1077ac */ /* 0x000ee20008000800 */
[----:B--2---:R-:W-:Y:S01]  /*3c680*/  VIADD R36, R49, 0x13 ;  /* 0x0000001331247836 */ /* 0x004fe20000000000 */
[----:B0-----:R-:W-:-:S02]  /*3c690*/  IADD3 R40, P6, PT, R42, R2, RZ ;  /* 0x000000022a287210 */ /* 0x001fc40007fde0ff */
[----:B------:R-:W-:-:S03]  /*3c6a0*/  PRMT R46, R32, 0x7771, RZ ;  /* 0x00007771202e7816 */ /* 0x000fc600000000ff */
[----:B------:R-:W-:Y:S01]  /*3c6b0*/  IMAD.X R41, R43, 0x1, R56, P6 ;  /* 0x000000012b297824 */ /* 0x000fe200030e0638 */
[----:B-1----:R-:W-:Y:S01]  /*3c6c0*/  ISETP.LT.AND P3, PT, R51, UR6, !P3 ;  /* 0x0000000633007c0c */ /* 0x002fe2000df61270 */
[----:B------:R-:W0:Y:S01]  /*3c6d0*/  LDCU UR6, c[0x0][0x39c] ;  /* 0x00007380ff0677ac */ /* 0x000e220008000800 */
[----:B------:R-:W-:Y:S02]  /*3c6e0*/  ISETP.GE.AND P2, PT, R36, UR8, PT ;  /* 0x0000000824007c0c */ /* 0x000fe4000bf46270 */
[----:B------:R-:W-:Y:S01]  /*3c6f0*/  IADD3 R44, P6, PT, R42, R58, RZ ;  /* 0x0000003a2a2c7210 */ /* 0x000fe20007fde0ff */
[----:B------:R-:W1:Y:S01]  /*3c700*/  LDCU UR8, c[0x0][0x398] ;  /* 0x00007300ff0877ac */ /* 0x000e620008000800 */
[----:B------:R2:W-:Y:S01]  /*3c710*/  @P4 STG.E.U8 desc[UR40][R40.64], R46 ;  /* 0x0000002e28004986 */ /* 0x0005e2000c101128 */
[C---:B------:R-:W-:Y:S02]  /*3c720*/  PRMT R36, R32.reuse, 0x7772, RZ ;  /* 0x0000777220247816 */ /* 0x040fe400000000ff */
[C---:B------:R-:W-:Y:S01]  /*3c730*/  IMAD.X R45, R43.reuse, 0x1, R59, P6 ;  /* 0x000000012b2d7824 */ /* 0x040fe200030e063b */
[----:B------:R-:W-:Y:S01]  /*3c740*/  PRMT R47, R32, 0x7773, RZ ;  /* 0x00007773202f7816 */ /* 0x000fe200000000ff */
[C---:B----4-:R-:W-:Y:S01]  /*3c750*/  VIADD R32, R42.reuse, UR4 ;  /* 0x000000042a207c36 */ /* 0x050fe20008000000 */
[----:B------:R-:W4:Y:S01]  /*3c760*/  LDCU UR4, c[0x0][0x3b8] ;  /* 0x00007700ff0477ac */ /* 0x000f220008000800 */
[----:B--2---:R-:W-:Y:S01]  /*3c770*/  IADD3 R40, P4, PT, R42, R60, RZ ;  /* 0x0000003c2a287210 */ /* 0x004fe20007f9e0ff */
[----:B------:R2:W-:Y:S04]  /*3c780*/  @P5 STG.E.U8 desc[UR40][R44.64], R36 ;  /* 0x000000242c005986 */ /* 0x0005e8000c101128 */
[----:B------:R-:W-:Y:S01]  /*3c790*/  IMAD.X R41, R43, 0x1, R61, P4 ;  /* 0x000000012b297824 */ /* 0x000fe200020e063d */
[----:B---3--:R-:W-:Y:S01]  /*3c7a0*/  ISETP.LT.AND P4, PT, R55, UR10, !P1 ;  /* 0x0000000a37007c0c */ /* 0x008fe2000cf81270 */
[----:B------:R-:W3:Y:S01]  /*3c7b0*/  LDCU UR10, c[0x0][0x398] ;  /* 0x00007300ff0a77ac */ /* 0x000ee20008000800 */
[----:B------:R-:W4:Y:S04]  /*3c7c0*/  LDL.LU R46, [R1+0x10] ;  /* 0x00001000012e7983 */ /* 0x000f280000300800 */
[----:B------:R0:W-:Y:S01]  /*3c7d0*/  @P3 STG.E.U8 desc[UR40][R40.64], R47 ;  /* 0x0000002f28003986 */ /* 0x0001e2000c101128 */
[----:B--2---:R-:W-:-:S02]  /*3c7e0*/  SHF.R.S32.HI R36, RZ, 0x1f, R32 ;  /* 0x0000001fff247819 */ /* 0x004fc40000011420 */
[----:B------:R-:W-:Y:S02]  /*3c7f0*/  PRMT R43, R37, 0x7770, RZ ;  /* 0x00007770252b7816 */ /* 0x000fe400000000ff */
[----:B-1----:R-:W-:Y:S01]  /*3c800*/  ISETP.LT.AND P5, PT, R48, UR8, !P1 ;  /* 0x0000000830007c0c */ /* 0x002fe2000cfa1270 */
[----:B------:R-:W1:Y:S01]  /*3c810*/  LDCU UR8, c[0x0][0x398] ;  /* 0x00007300ff0877ac */ /* 0x000e620008000800 */
[C---:B0-----:R-:W-:Y:S01]  /*3c820*/  IADD3 R40, P3, PT, R32.reuse, R3, RZ ;  /* 0x0000000320287210 */ /* 0x041fe20007f7e0ff */
[----:B------:R-:W-:Y:S01]  /*3c830*/  VIADD R44, R49, 0x14 ;  /* 0x00000014312c7836 */ /* 0x000fe20000000000 */
[----:B------:R-:W-:-:S03]  /*3c840*/  IADD3 R42, P6, PT, R32, R2, RZ ;  /* 0x00000002202a7210 */ /* 0x000fc60007fde0ff */
[----:B------:R-:W-:Y:S01]  /*3c850*/  IMAD.X R41, R36, 0x1, R57, P3 ;  /* 0x0000000124297824 */ /* 0x000fe200018e0639 */
[----:B------:R-:W-:Y:S01]  /*3c860*/  ISETP.LT.AND P3, PT, R50, UR12, !P1 ;  /* 0x0000000c32007c0c */ /* 0x000fe2000cf61270 */
[----:B------:R-:W0:Y:S03]  /*3c870*/  LDCU UR12, c[0x0][0x398] ;  /* 0x00007300ff0c77ac */ /* 0x000e260008000800 */
[----:B------:R2:W-:Y:S01]  /*3c880*/  @P4 STG.E.U8 desc[UR40][R40.64], R43 ;  /* 0x0000002b28004986 */ /* 0x0005e2000c101128 */
[----:B------:R-:W-:Y:S02]  /*3c890*/  PRMT R45, R37, 0x7772, RZ ;  /* 0x00007772252d7816 */ /* 0x000fe400000000ff */
[----:B---3--:R-:W-:Y:S01]  /*3c8a0*/  ISETP.LT.AND P1, PT, R51, UR10, !P1 ;  /* 0x0000000a33007c0c */ /* 0x008fe2000cf21270 */
[----:B------:R-:W3:Y:S01]  /*3c8b0*/  LDCU UR10, c[0x0][0x398] ;  /* 0x00007300ff0a77ac */ /* 0x000ee20008000800 */
[----:B--2---:R-:W-:Y:S01]  /*3c8c0*/  IADD3 R40, P4, PT, R32, R58, RZ ;  /* 0x0000003a20287210 */ /* 0x004fe20007f9e0ff */
[----:B------:R-:W-:Y:S01]  /*3c8d0*/  IMAD.X R43, R36, 0x1, R56, P6 ;  /* 0x00000001242b7824 */ /* 0x000fe200030e0638 */
[----:B------:R-:W-:Y:S01]  /*3c8e0*/  ISETP.GE.AND P6, PT, R44, UR6, PT ;  /* 0x000000062c007c0c */ /* 0x000fe2000bfc6270 */
[----:B------:R-:W2:Y:S01]  /*3c8f0*/  LDCU UR6, c[0x0][0x39c] ;  /* 0x00007380ff0677ac */ /* 0x000ea20008000800 */
[----:B------:R-:W-:Y:S01]  /*3c900*/  PRMT R44, R37, 0x7771, RZ ;  /* 0x00007771252c7816 */ /* 0x000fe200000000ff */
[----:B------:R-:W-:-:S04]  /*3c910*/  IMAD.X R41, R36, 0x1, R59, P4 ;  /* 0x0000000124297824 */ /* 0x000fc800020e063b */
[----:B------:R-:W-:Y:S04]  /*3c920*/  @P5 STG.E.U8 desc[UR40][R42.64], R44 ;  /* 0x0000002c2a005986 */ /* 0x000fe8000c101128 */
[----:B------:R0:W-:Y:S01]  /*3c930*/  @P3 STG.E.U8 desc[UR40][R40.64], R45 ;  /* 0x0000002d28003986 */ /* 0x0001e2000c101128 */
[----:B-1----:R-:W-:Y:S01]  /*3c940*/  ISETP.LT.AND P3, PT, R55, UR8, !P2 ;  /* 0x0000000837007c0c */ /* 0x002fe2000d761270 */
[----:B------:R-:W1:Y:S01]  /*3c950*/  LDCU UR8, c[0x0][0x398] ;  /* 0x00007300ff0877ac */ /* 0x000e620008000800 */
[----:B------:R-:W-:Y:S02]  /*3c960*/  PRMT R37, R37, 0x7773, RZ ;  /* 0x0000777325257816 */ /* 0x000fe400000000ff */
[C---:B0-----:R-:W-:Y:S01]  /*3c970*/  IADD3 R40, P4, PT, R32.reuse, R60, RZ ;  /* 0x0000003c20287210 */ /* 0x041fe20007f9e0ff */
[----:B----4-:R-:W-:Y:S01]  /*3c980*/  VIADD R32, R32, UR4 ;  /* 0x0000000420207c36 */ /* 0x010fe20008000000 */
[----:B------:R-:W-:Y:S01]  /*3c990*/  PRMT R43, R33, 0x7770, RZ ;  /* 0x00007770212b7816 */ /* 0x000fe200000000ff */
[----:B------:R-:W0:Y:S02]  /*3c9a0*/  LDCU UR4, c[0x0][0x3b8] ;  /* 0x00007700ff0477ac */ /* 0x000e240008000800 */
[----:B------:R-:W-:Y:S01]  /*3c9b0*/  IMAD.X R41, R36, 0x1, R61, P4 ;  /* 0x0000000124297824 */ /* 0x000fe200020e063d */
[----:B------:R-:W-:-:S02]  /*3c9c0*/  SHF.R.S32.HI R42, RZ, 0x1f, R32 ;  /* 0x0000001fff2a7819 */ /* 0x000fc40000011420 */
[----:B------:R-:W-:Y:S02]  /*3c9d0*/  IADD3 R36, P4, PT, R32, R3, RZ ;  /* 0x0000000320247210 */ /* 0x000fe40007f9e0ff */
[----:B------:R4:W-:Y:S03]  /*3c9e0*/  @P1 STG.E.U8 desc[UR40][R40.64], R37 ;  /* 0x0000002528001986 */ /* 0x0009e6000c101128 */
[----:B----4-:R-:W-:Y:S01]  /*3c9f0*/  IMAD.X R37, R42, 0x1, R57, P4 ;  /* 0x000000012a257824 */ /* 0x010fe200020e0639 */
[----:B------:R-:W-:Y:S01]  /*3ca00*/  ISETP.LT.AND P4, PT, R48, UR12, !P2 ;  /* 0x0000000c30007c0c */ /* 0x000fe2000d781270 */
[----:B------:R-:W-:Y:S01]  /*3ca10*/  VIADD R41, R49, 0x15 ;  /* 0x0000001531297836 */ /* 0x000fe20000000000 */
[----:B------:R-:W-:Y:S01]  /*3ca20*/  IADD3 R40, P5, PT, R32, R2, RZ ;  /* 0x0000000220287210 */ /* 0x000fe20007fbe0ff */
[----:B------:R-:W4:Y:S01]  /*3ca30*/  LDCU UR12, c[0x0][0x398] ;  /* 0x00007300ff0c77ac */ /* 0x000f220008000800 */
[----:B------:R0:W-:Y:S01]  /*3ca40*/  @P3 STG.E.U8 desc[UR40][R36.64], R43 ;  /* 0x0000002b24003986 */ /* 0x0001e2000c101128 */
[----:B---3--:R-:W-:-:S02]  /*3ca50*/  ISETP.LT.AND P3, PT, R50, UR10, !P2 ;  /* 0x0000000a32007c0c */ /* 0x008fc4000d761270 */
[----:B--2---:R-:W-:Y:S01]  /*3ca60*/  ISETP.GE.AND P1, PT, R41, UR6, PT ;  /* 0x0000000629007c0c */ /* 0x004fe2000bf26270 */
[----:B------:R-:W-:Y:S01]  /*3ca70*/  IMAD.X R41, R42, 0x1, R56, P5 ;  /* 0x000000012a297824 */ /* 0x000fe200028e0638 */
[----:B------:R-:W-:Y:S01]  /*3ca80*/  PRMT R44, R33, 0x7771, RZ ;  /* 0x00007771212c7816 */ /* 0x000fe200000000ff */
[----:B------:R-:W2:Y:S01]  /*3ca90*/  LDCU UR6, c[0x0][0x398] ;  /* 0x00007300ff0677ac */ /* 0x000ea20008000800 */
[----:B-1----:R-:W-:Y:S01]  /*3caa0*/  ISETP.LT.AND P2, PT, R51, UR8, !P2 ;  /* 0x0000000833007c0c */ /* 0x002fe2000d741270 */
[----:B------:R-:W1:Y:S01]  /*3cab0*/  LDCU UR8, c[0x0][0x398] ;  /* 0x00007300ff0877ac */ /* 0x000e620008000800 */
[----:B0-----:R-:W-:Y:S02]  /*3cac0*/  IADD3 R36, P5, PT, R32, R58, RZ ;  /* 0x0000003a20247210 */ /* 0x001fe40007fbe0ff */
[----:B------:R-:W-:Y:S01]  /*3cad0*/  PRMT R43, R33, 0x7772, RZ ;  /* 0x00007772212b7816 */ /* 0x000fe200000000ff */
[----:B------:R-:W0:Y:S02]  /*3cae0*/  LDCU UR10, c[0x0][0x398] ;  /* 0x00007300ff0a77ac */ /* 0x000e240008000800 */
[----:B------:R-:W-:Y:S01]  /*3caf0*/  IMAD.X R37, R42, 0x1, R59, P5 ;  /* 0x000000012a257824 */ /* 0x000fe200028e063b */
[----:B------:R3:W-:Y:S04]  /*3cb00*/  @P4 STG.E.U8 desc[UR40][R40.64], R44 ;  /* 0x0000002c28004986 */ /* 0x0007e8000c101128 */
[----:B------:R0:W-:Y:S01]  /*3cb10*/  @P3 STG.E.U8 desc[UR40][R36.64], R43 ;  /* 0x0000002b24003986 */ /* 0x0001e2000c101128 */
[----:B----4-:R-:W-:Y:S01]  /*3cb20*/  ISETP.LT.AND P3, PT, R55, UR12, !P6 ;  /* 0x0000000c37007c0c */ /* 0x010fe2000f761270 */
[----:B------:R-:W4:Y:S01]  /*3cb30*/  LDCU UR12, c[0x0][0x398] ;  /* 0x00007300ff0c77ac */ /* 0x000f220008000800 */
[C---:B---3--:R-:W-:Y:S01]  /*3cb40*/  IADD3 R40, P4, PT, R32.reuse, R60, RZ ;  /* 0x0000003c20287210 */ /* 0x048fe20007f9e0ff */
[----:B0-----:R-:W-:Y:S01]  /*3cb50*/  VIADD R43, R32, UR4 ;  /* 0x00000004202b7c36 */ /* 0x001fe20008000000 */
[----:B------:R-:W-:-:S03]  /*3cb60*/  PRMT R47, R33, 0x7773, RZ ;  /* 0x00007773212f7816 */ /* 0x000fc600000000ff */
[----:B------:R-:W-:Y:S01]  /*3cb70*/  IMAD.X R41, R42, 0x1, R61, P4 ;  /* 0x000000012a297824 */ /* 0x000fe200020e063d */
[----:B------:R-:W0:Y:S01]  /*3cb80*/  LDCU UR4, c[0x0][0x3b8] ;  /* 0x00007700ff0477ac */ /* 0x000e220008000800 */
[----:B------:R-:W-:Y:S02]  /*3cb90*/  SHF.R.S32.HI R42, RZ, 0x1f, R43 ;  /* 0x0000001fff2a7819 */ /* 0x000fe4000001142b */
[----:B------:R-:W-:Y:S01]  /*3cba0*/  IADD3 R32, P4, PT, R43, R3, RZ ;  /* 0x000000032b207210 */ /* 0x000fe20007f9e0ff */
[----:B------:R3:W-:Y:S01]  /*3cbb0*/  @P2 STG.E.U8 desc[UR40][R40.64], R47 ;  /* 0x0000002f28002986 */ /* 0x0007e2000c101128 */
[----:B------:R-:W-:-:S03]  /*3cbc0*/  PRMT R45, R38, 0x7770, RZ ;  /* 0x00007770262d7816 */ /* 0x000fc600000000ff */
[----:B------:R-:W-:Y:S01]  /*3cbd0*/  IMAD.X R33, R42, 0x1, R57, P4 ;  /* 0x000000012a217824 */ /* 0x000fe200020e0639 */
[----:B--2---:R-:W-:Y:S01]  /*3cbe0*/  ISETP.LT.AND P2, PT, R48, UR6, !P6 ;  /* 0x0000000630007c0c */ /* 0x004fe2000f741270 */
[----:B------:R-:W2:Y:S01]  /*3cbf0*/  LDCU UR6, c[0x0][0x39c] ;  /* 0x00007380ff0677ac */ /* 0x000ea20008000800 */
[----:B-1----:R-:W-:Y:S02]  /*3cc00*/  ISETP.LT.AND P4, PT, R50, UR8, !P6 ;  /* 0x0000000832007c0c */ /* 0x002fe4000f781270 */
[----:B------:R-:W-:Y:S01]  /*3cc10*/  IADD3 R36, P5, PT, R43, R2, RZ ;  /* 0x000000022b247210 */ /* 0x000fe20007fbe0ff */
[----:B------:R1:W-:Y:S01]  /*3cc20*/  @P3 STG.E.U8 desc[UR40][R32.64], R45 ;  /* 0x0000002d20003986 */ /* 0x0003e2000c101128 */
[----:B------:R-:W0:Y:S01]  /*3cc30*/  LDCU UR8, c[0x0][0x39c] ;  /* 0x00007380ff0877ac */ /* 0x000e220008000800 */
[----:B---3--:R-:W-:Y:S02]  /*3cc40*/  PRMT R40, R38, 0x7771, RZ ;  /* 0x0000777126287816 */ /* 0x008fe400000000ff */
[----:B------:R-:W-:Y:S01]  /*3cc50*/  IMAD.X R37, R42, 0x1, R56, P5 ;  /* 0x000000012a257824 */ /* 0x000fe200028e0638 */
[----:B------:R-:W-:-:S02]  /*3cc60*/  PRMT R41, R38, 0x7772, RZ ;  /* 0x0000777226297816 */ /* 0x000fc400000000ff */
[----:B-1----:R-:W-:Y:S02]  /*3cc70*/  IADD3 R32, P3, PT, R43, R58, RZ ;  /* 0x0000003a2b207210 */ /* 0x002fe40007f7e0ff */
[----:B------:R1:W-:Y:S03]  /*3cc80*/  @P2 STG.E.U8 desc[UR40][R36.64], R40 ;  /* 0x0000002824002986 */ /* 0x0003e6000c101128 */
[----:B------:R-:W-:Y:S01]  /*3cc90*/  IMAD.X R33, R42, 0x1, R59, P3 ;  /* 0x000000012a217824 */ /* 0x000fe200018e063b */
[----:B------:R-:W-:Y:S01]  /*3cca0*/  ISETP.LT.AND P6, PT, R51, UR10, !P6 ;  /* 0x0000000a33007c0c */ /* 0x000fe2000f7c1270 */
[----:B------:R-:W3:Y:S03]  /*3ccb0*/  LDCU UR10, c[0x0][0x398] ;  /* 0x00007300ff0a77ac */ /* 0x000ee60008000800 */
[----:B------:R0:W-:Y:S01]  /*3ccc0*/  @P4 STG.E.U8 desc[UR40][R32.64], R41 ;  /* 0x0000002920004986 */ /* 0x0001e2000c101128 */
[----:B----4-:R-:W-:Y:S01]  /*3ccd0*/  ISETP.LT.AND P2, PT, R55, UR12, !P1 ;  /* 0x0000000c37007c0c */ /* 0x010fe2000cf41270 */
[----:B------:R-:W4:Y:S01]  /*3cce0*/  LDCU UR12, c[0x0][0x398] ;  /* 0x00007300ff0c77ac */ /* 0x000f220008000800 */
[C---:B-1----:R-:W-:Y:S01]  /*3ccf0*/  IADD3 R36, P3, PT, R43.reuse, R60, RZ ;  /* 0x0000003c2b247210 */ /* 0x042fe20007f7e0ff */
[----:B0-----:R-:W-:-:S02]  /*3cd00*/  VIADD R41, R43, UR4 ;  /* 0x000000042b297c36 */ /* 0x001fc40008000000 */
[----:B------:R-:W-:Y:S01]  /*3cd10*/  VIADD R33, R49, 0x16 ;  /* 0x0000001631217836 */ /* 0x000fe20000000000 */
[----:B------:R-:W-:Y:S01]  /*3cd20*/  PRMT R43, R38, 0x7773, RZ ;  /* 0x00007773262b7816 */ /* 0x000fe200000000ff */
[----:B------:R-:W-:Y:S01]  /*3cd30*/  IMAD.X R37, R42, 0x1, R61, P3 ;  /* 0x000000012a257824 */ /* 0x000fe200018e063d */
[----:B------:R-:W-:Y:S01]  /*3cd40*/  SHF.R.S32.HI R40, RZ, 0x1f, R41 ;  /* 0x0000001fff287819 */ /* 0x000fe20000011429 */
[----:B------:R-:W0:Y:S01]  /*3cd50*/  LDCU UR4, c[0x0][0x3b8] ;  /* 0x00007700ff0477ac */ /* 0x000e220008000800 */
[----:B------:R-:W-:Y:S02]  /*3cd60*/  IADD3 R32, P5, PT, R41, R3, RZ ;  /* 0x0000000329207210 */ /* 0x000fe40007fbe0ff */
[----:B--2---:R-:W-:Y:S01]  /*3cd70*/  ISETP.GE.AND P4, PT, R33, UR6, PT ;  /* 0x0000000621007c0c */ /* 0x004fe2000bf86270 */
[----:B------:R-:W1:Y:S01]  /*3cd80*/  LDCU UR6, c[0x0][0x39c] ;  /* 0x00007380ff0677ac */ /* 0x000e620008000800 */
[----:B------:R-:W-:Y:S01]  /*3cd90*/  PRMT R45, R34, 0x7770, RZ ;  /* 0x00007770222d7816 */ /* 0x000fe200000000ff */
[----:B------:R-:W-:Y:S01]  /*3cda0*/  IMAD.X R33, R40, 0x1, R57, P5 ;  /* 0x0000000128217824 */ /* 0x000fe200028e0639 */
[----:B------:R2:W-:Y:S01]  /*3cdb0*/  @P6 STG.E.U8 desc[UR40][R36.64], R43 ;  /* 0x0000002b24006986 */ /* 0x0005e2000c101128 */
[----:B------:R-:W-:Y:S01]  /*3cdc0*/  ISETP.LT.AND P3, PT, R48, UR14, !P1 ;  /* 0x0000000e30007c0c */ /* 0x000fe2000cf61270 */
[C---:B------:R-:W-:Y:S01]  /*3cdd0*/  VIADD R38, R49.reuse, 0x17 ;  /* 0x0000001731267836 */ /* 0x040fe20000000000 */
[----:B------:R-:W-:Y:S01]  /*3cde0*/  ISETP.LT.AND P5, PT, R50, UR16, !P1 ;  /* 0x0000001032007c0c */ /* 0x000fe2000cfa1270 */
[----:B------:R0:W-:Y:S01]  /*3cdf0*/  @P2 STG.E.U8 desc[UR40][R32.64], R45 ;  /* 0x0000002d20002986 */ /* 0x0001e2000c101128 */
[----:B------:R-:W-:Y:S01]  /*3ce00*/  VIADD R42, R49, 0x18 ;  /* 0x00000018312a7836 */ /* 0x000fe20000000000 */
[----:B------:R-:W-:Y:S01]  /*3ce10*/  PRMT R47, R34, 0x7773, RZ ;  /* 0x00007773222f7816 */ /* 0x000fe200000000ff */
[----:B------:R-:W1:Y:S01]  /*3ce20*/  LDCU UR14, c[0x0][0x398] ;  /* 0x00007300ff0e77ac */ /* 0x000e620008000800 */
[----:B------:R-:W1:Y:S01]  /*3ce30*/  LDCU UR16, c[0x0][0x398] ;  /* 0x00007300ff1077ac */ /* 0x000e620008000800 */
[----:B--2---:R-:W-:-:S02]  /*3ce40*/  IADD3 R36, P2, PT, R41, R2, RZ ;  /* 0x0000000229247210 */ /* 0x004fc40007f5e0ff */
[----:B0-----:R-:W-:-:S03]  /*3ce50*/  IADD3 R32, P6, PT, R41, R58, RZ ;  /* 0x0000003a29207210 */ /* 0x001fc60007fde0ff */
[----:B------:R-:W-:Y:S01]  /*3ce60*/  IMAD.X R37, R40, 0x1, R56, P2 ;  /* 0x0000000128257824 */ /* 0x000fe200010e0638 */
[----:B------:R-:W-:Y:S01]  /*3ce70*/  ISETP.GE.AND P2, PT, R38, UR8, PT ;  /* 0x0000000826007c0c */ /* 0x000fe2000bf46270 */
[----:B------:R-:W0:Y:S01]  /*3ce80*/  LDCU UR8, c[0x0][0x398] ;  /* 0x00007300ff0877ac */ /* 0x000e220008000800 */
[----:B------:R-:W-:Y:S01]  /*3ce90*/  PRMT R38, R34, 0x7771, RZ ;  /* 0x0000777122267816 */ /* 0x000fe200000000ff */
[----:B------:R-:W-:Y:S01]  /*3cea0*/  IMAD.X R33, R40, 0x1, R59, P6 ;  /* 0x0000000128217824 */ /* 0x000fe200030e063b */
[----:B------:R-:W-:-:S03]  /*3ceb0*/  PRMT R43, R34, 0x7772, RZ ;  /* 0x00007772222b7816 */ /* 0x000fc600000000ff */
[----:B------:R2:W-:Y:S01]  /*3cec0*/  @P3 STG.E.U8 desc[UR40][R36.64], R38 ;  /* 0x0000002624003986 */ /* 0x0005e2000c101128 */
[----:B-1----:R-:W-:Y:S01]  /*3ced0*/  ISETP.GE.AND P3, PT, R42, UR6, PT ;  /* 0x000000062a007c0c */ /* 0x002fe2000bf66270 */
[----:B------:R-:W1:Y:S02]  /*3cee0*/  LDCU UR6, c[0x0][0x398] ;  /* 0x00007300ff0677ac */ /* 0x000e640008000800 */
[----:B------:R0:W-:Y:S01]  /*3cef0*/  @P5 STG.E.U8 desc[UR40][R32.64], R43 ;  /* 0x0000002b20005986 */ /* 0x0001e2000c101128 */
[----:B---3--:R-:W-:Y:S01]  /*3cf00*/  ISETP.LT.AND P1, PT, R51, UR10, !P1 ;  /* 0x0000000a33007c0c */ /* 0x008fe2000cf21270 */
[----:B------:R-:W3:Y:S01]  /*3cf10*/  LDCU UR10, c[0x0][0x398] ;  /* 0x00007300ff0a77ac */ /* 0x000ee20008000800 */
[----:B----4-:R-:W-:Y:S02]  /*3cf20*/  ISETP.LT.AND P6, PT, R55, UR12, !P4 ;  /* 0x0000000c37007c0c */ /* 0x010fe4000e7c1270 */
[----:B------:R-:W-:Y:S01]  /*3cf30*/  PRMT R45, R39, 0x7770, RZ ;  /* 0x00007770272d7816 */ /* 0x000fe200000000ff */
[----:B------:R-:W4:Y:S01]  /*3cf40*/  LDCU UR12, c[0x0][0x398] ;  /* 0x00007300ff0c77ac */ /* 0x000f220008000800 */
[C---:B--2---:R-:W-:Y:S01]  /*3cf50*/  IADD3 R36, P5, PT, R41.reuse, R60, RZ ;  /* 0x0000003c29247210 */ /* 0x044fe20007fbe0ff */
[----:B------:R-:W-:Y:S01]  /*3cf60*/  VIADD R38, R41, UR4 ;  /* 0x0000000429267c36 */ /* 0x000fe20008000000 */
[----:B------:R-:W2:Y:S03]  /*3cf70*/  LDCU UR4, c[0x0][0x3b8] ;  /* 0x00007700ff0477ac */ /* 0x000ea60008000800 */
[----:B------:R-:W-:Y:S01]  /*3cf80*/  IMAD.X R37, R40, 0x1, R61, P5 ;  /* 0x0000000128257824 */ /* 0x000fe200028e063d */
[----:B------:R-:W-:-:S02]  /*3cf90*/  SHF.R.S32.HI R41, RZ, 0x1f, R38 ;  /* 0x0000001fff297819 */ /* 0x000fc40000011426 */
[----:B0-----:R-:W-:-:S05]  /*3cfa0*/  IADD3 R32, P5, PT, R38, R3, RZ ;  /* 0x0000000326207210 */ /* 0x001fca0007fbe0ff */
[----:B------:R-:W-:Y:S01]  /*3cfb0*/  IMAD.X R33, R41, 0x1, R57, P5 ;  /* 0x0000000129217824 */ /* 0x000fe200028e0639 */
[----:B------:R0:W-:Y:S01]  /*3cfc0*/  @P1 STG.E.U8 desc[UR40][R36.64], R47 ;  /* 0x0000002f24001986 */ /* 0x0001e2000c101128 */
[----:B-1----:R-:W-:Y:S01]  /*3cfd0*/  ISETP.LT.AND P5, PT, R48, UR6, !P4 ;  /* 0x0000000630007c0c */ /* 0x002fe2000e7a1270 */
[----:B------:R-:W1:Y:S02]  /*3cfe0*/  LDCU UR6, c[0x0][0x398] ;  /* 0x00007300ff0677ac */ /* 0x000e640008000800 */
[----:B------:R2:W-:Y:S01]  /*3cff0*/  @P6 STG.E.U8 desc[UR40][R32.64], R45 ;  /* 0x0000002d20006986 */ /* 0x0005e2000c101128 */
[----:B------:R-:W-:Y:S01]  /*3d000*/  ISETP.LT.AND P1, PT, R50, UR8, !P4 ;  /* 0x0000000832007c0c */ /* 0x000fe2000e721270 */
[----:B------:R-:W1:Y:S01]  /*3d010*/  LDCU UR8, c[0x0][0x398] ;  /* 0x00007300ff0877ac */ /* 0x000e620008000800 */
[----:B0-----:R-:W-:Y:S02]  /*3d020*/  IADD3 R36, P6, PT, R38, R2, RZ ;  /* 0x0000000226247210 */ /* 0x001fe40007fde0ff */
[----:B------:R-:W-:-:S03]  /*3d030*/  PRMT R43, R39, 0x7771, RZ ;  /* 0x00007771272b7816 */ /* 0x000fc600000000ff */
[----:B------:R-:W-:Y:S01]  /*3d040*/  IMAD.X R37, R41, 0x1, R56, P6 ;  /* 0x0000000129257824 */ /* 0x000fe200030e0638 */
[----:B--2---:R-:W-:Y:S02]  /*3d050*/  IADD3 R32, P6, PT, R38, R58, RZ ;  /* 0x0000003a26207210 */ /* 0x004fe40007fde0ff */
[----:B------:R-:W-:-:S03]  /*3d060*/  PRMT R40, R39, 0x7772, RZ ;  /* 0x0000777227287816 */ /* 0x000fc600000000ff */
[----:B------:R-:W-:Y:S01]  /*3d070*/  IMAD.X R33, R41, 0x1, R59, P6 ;  /* 0x0000000129217824 */ /* 0x000fe200030e063b */
[----:B---3--:R-:W-:Y:S01]  /*3d080*/  ISETP.LT.AND P4, PT, R51, UR10, !P4 ;  /* 0x0000000a33007c0c */ /* 0x008fe2000e781270 */
[----:B------:R0:W-:Y:S01]  /*3d090*/  @P5 STG.E.U8 desc[UR40][R36.64], R43 ;  /* 0x0000002b24005986 */ /* 0x0001e2000c101128 */
[----:B------:R-:W-:Y:S01]  /*3d0a0*/  PRMT R34, R39, 0x7773, RZ ;  /* 0x0000777327227816 */ /* 0x000fe200000000ff */
[C---:B------:R-:W-:Y:S01]  /*3d0b0*/  VIADD R39, R38.reuse, UR4 ;  /* 0x0000000426277c36 */ /* 0x040fe20008000000 */
[----:B------:R-:W2:Y:S01]  /*3d0c0*/  LDCU UR10, c[0x0][0x398] ;  /* 0x00007300ff0a77ac */ /* 0x000ea20008000800 */
[----:B------:R3:W-:Y:S01]  /*3d0d0*/  @P1 STG.E.U8 desc[UR40][R32.64], R40 ;  /* 0x0000002820001986 */ /* 0x0007e2000c101128 */
[----:B----4-:R-:W-:Y:S01]  /*3d0e0*/  ISETP.LT.AND P1, PT, R55, UR12, !P2 ;  /* 0x0000000c37007c0c */ /* 0x010fe2000d721270 */
[----:B------:R-:W4:Y:S01]  /*3d0f0*/  LDCU UR4, c[0x0][0x3b8] ;  /* 0x00007700ff0477ac */ /* 0x000f220008000800 */
[----:B------:R-:W-:Y:S01]  /*3d100*/  PRMT R45, R35, 0x7770, RZ ;  /* 0x00007770232d7816 */ /* 0x000fe200000000ff */
[----:B------:R-:W2:Y:S01]  /*3d110*/  LDCU UR12, c[0x0][0x398] ;  /* 0x00007300ff0c77ac */ /* 0x000ea20008000800 */
[----:B0-----:R-:W-:-:S02]  /*3d120*/  IADD3 R36, P5, PT, R38, R60, RZ ;  /* 0x0000003c26247210 */ /* 0x001fc40007fbe0ff */
[----:B------:R-:W-:-:S03]  /*3d130*/  SHF.R.S32.HI R38, RZ, 0x1f, R39 ;  /* 0x0000001fff267819 */ /* 0x000fc60000011427 */
[----:B------:R-:W-:Y:S01]  /*3d140*/  IMAD.X R37, R41, 0x1, R61, P5 ;  /* 0x0000000129257824 */ /* 0x000fe200028e063d */
[----:B---3--:R-:W-:-:S04]  /*3d150*/  IADD3 R32, P5, PT, R39, R3, RZ ;  /* 0x0000000327207210 */ /* 0x008fc80007fbe0ff */
[----:B------:R0:W-:Y:S01]  /*3d160*/  @P4 STG.E.U8 desc[UR40][R36.64], R34 ;  /* 0x0000002224004986 */ /* 0x0001e2000c101128 */
[----:B------:R-:W-:Y:S01]  /*3d170*/  IMAD.X R33, R38, 0x1, R57, P5 ;  /* 0x0000000126217824 */ /* 0x000fe200028e0639 */
[----:B-1----:R-:W-:Y:S01]  /*3d180*/  ISETP.LT.AND P4, PT, R48, UR6, !P2 ;  /* 0x0000000630007c0c */ /* 0x002fe2000d781270 */
[----:B------:R-:W1:Y:S01]  /*3d190*/  LDCU UR6, c[0x0][0x39c] ;  /* 0x00007380ff0677ac */ /* 0x000e620008000800 */
[----:B------:R-:W-:Y:S02]  /*3d1a0*/  ISETP.LT.AND P5, PT, R50, UR8, !P2 ;  /* 0x0000000832007c0c */ /* 0x000fe4000d7a1270 */
[----:B------:R3:W-:Y:S01]  /*3d1b0*/  @P1 STG.E.U8 desc[UR40][R32.64], R45 ;  /* 0x0000002d20001986 */ /* 0x0007e2000c101128 */
[----:B------:R-:W-:Y:S01]  /*3d1c0*/  PRMT R43, R35, 0x7771, RZ ;  /* 0x00007771232b7816 */ /* 0x000fe200000000ff */
[----:B------:R-:W-:Y:S01]  /*3d1d0*/  VIADD R40, R49, 0x19 ;  /* 0x0000001931287836 */ /* 0x000fe20000000000 */
[----:B------:R-:W-:Y:S01]  /*3d1e0*/  PRMT R41, R35, 0x7772, RZ ;  /* 0x0000777223297816 */ /* 0x000fe200000000ff */
[----:B------:R-:W1:Y:S01]  /*3d1f0*/  LDCU UR8, c[0x0][0x39c] ;  /* 0x00007380ff0877ac */ /* 0x000e620008000800 */
[----:B0-----:R-:W-:-:S02]  /*3d200*/  IADD3 R36, P6, PT, R39, R2, RZ ;  /* 0x0000000227247210 */ /* 0x001fc40007fde0ff */
[----:B---3--:R-:W-:-:S03]  /*3d210*/  IADD3 R32, P1, PT, R39, R58, RZ ;  /* 0x0000003a27207210 */ /* 0x008fc60007f3e0ff */
[C---:B------:R-:W-:Y:S02]  /*3d220*/  IMAD.X R37, R38.reuse, 0x1, R56, P6 ;  /* 0x0000000126257824 */ /* 0x040fe400030e0638 */
[----:B------:R-:W-:-:S03]  /*3d230*/  IMAD.X R33, R38, 0x1, R59, P1 ;  /* 0x0000000126217824 */ /* 0x000fc600008e063b */
[----:B------:R4:W-:Y:S01]  /*3d240*/  @P4 STG.E.U8 desc[UR40][R36.64], R43 ;  /* 0x0000002b24004986 */ /* 0x0009e2000c101128 */
[----:B--2---:R-:W-:Y:S01]  /*3d250*/  ISETP.LT.AND P1, PT, R51, UR10, !P2 ;  /* 0x0000000a33007c0c */ /* 0x004fe2000d721270 */
[----:B------:R-:W0:Y:S02]  /*3d260*/  LDCU UR10, c[0x0][0x398] ;  /* 0x00007300ff0a77ac */ /* 0x000e240008000800 */
[----:B------:R2:W-:Y:S01]  /*3d270*/  @P5 STG.E.U8 desc[UR40][R32.64], R41 ;  /* 0x0000002920005986 */ /* 0x0005e2000c101128 */
[----:B------:R-:W-:Y:S01]  /*3d280*/  ISETP.LT.AND P5, PT, R55, UR12, !P3 ;  /* 0x0000000c37007c0c */ /* 0x000fe2000dfa1270 */
[----:B------:R-:W3:Y:S01]  /*3d290*/  LDCU UR12, c[0x0][0x398] ;  /* 0x00007300ff0c77ac */ /* 0x000ee20008000800 */
[C---:B----4-:R-:W-:Y:S01]  /*3d2a0*/  VIADD R36, R39.reuse, UR4 ;  /* 0x0000000427247c36 */ /* 0x050fe20008000000 */
[----:B------:R-:W4:Y:S01]  /*3d2b0*/  LDCU UR4, c[0x0][0x3b8] ;  /* 0x00007700ff0477ac */ /* 0x000f220008000800 */
[----:B--2---:R-:W-:-:S03]  /*3d2c0*/  IADD3 R32, P2, PT, R39, R60, RZ ;  /* 0x0000003c27207210 */ /* 0x004fc60007f5e0ff */
[----:B------:R-:W-:Y:S02]  /*3d2d0*/  SHF.R.S32.HI R37, RZ, 0x1f, R36 ;  /* 0x0000001fff257819 */ /* 0x000fe40000011424 */
[----:B------:R-:W-:Y:S01]  /*3d2e0*/  IADD3 R34, P4, PT, R36, R3, RZ ;  /* 0x0000000324227210 */ /* 0x000fe20007f9e0ff */
[----:B------:R-:W-:Y:S01]  /*3d2f0*/  IMAD.X R33, R38, 0x1, R61, P2 ;  /* 0x0000000126217824 */ /* 0x000fe200010e063d */
[----:B-1----:R-:W-:Y:S01]  /*3d300*/  ISETP.GE.AND P2, PT, R40, UR6, PT ;  /* 0x0000000628007c0c */ /* 0x002fe2000bf46270 */
[----:B------:R-:W1:Y:S01]  /*3d310*/  LDCU UR6, c[0x0][0x398] ;  /* 0x00007300ff0677ac */ /* 0x000e620008000800 */
[----:B------:R-:W-:Y:S01]  /*3d320*/  PRMT R39, R35, 0x7773, RZ ;  /* 0x0000777323277816 */ /* 0x000fe200000000ff */
[----:B------:R-:W-:Y:S01]  /*3d330*/  IMAD.X R35, R37, 0x1, R57, P4 ;  /* 0x0000000125237824 */ /* 0x000fe200020e0639 */
[----:B------:R-:W-:Y:S02]  /*3d340*/  PRMT R41, R28, 0x7770, RZ ;  /* 0x000077701c297816 */ /* 0x000fe400000000ff */
[----:B------:R-:W-:Y:S01]  /*3d350*/  ISETP.LT.AND P4, PT, R48, UR14, !P3 ;  /* 0x0000000e30007c0c */ /* 0x000fe2000df81270 */
[----:B------:R-:W-:Y:S01]  /*3d360*/  @P1 STG.E.U8 desc[UR40][R32.64], R39 ;  /* 0x0000002720001986 */ /* 0x000fe2000c101128 */
[----:B------:R-:W-:Y:S01]  /*3d370*/  VIADD R38, R49, 0x1a ;  /* 0x0000001a31267836 */ /* 0x000fe20000000000 */
[----:B------:R-:W-:Y:S01]  /*3d380*/  PRMT R43, R28, 0x7771, RZ ;  /* 0x000077711c2b7816 */ /* 0x000fe200000000ff */
[----:B------:R-:W2:Y:S01]  /*3d390*/  LDCU UR14, c[0x0][0x398] ;  /* 0x00007300ff0e77ac */ /* 0x000ea20008000800 */
[----:B------:R0:W-:Y:S01]  /*3d3a0*/  @P5 STG.E.U8 desc[UR40][R34.64], R41 ;  /* 0x0000002922005986 */ /* 0x0001e2000c101128 */
[----:B------:R-:W-:-:S02]  /*3d3b0*/  ISETP.LT.AND P5, PT, R50, UR16, !P3 ;  /* 0x0000001032007c0c */ /* 0x000fc4000dfa1270 */
[----:B------:R-:W-:Y:S01]  /*3d3c0*/  ISETP.GE.AND P1, PT, R38, UR8, PT ;  /* 0x0000000826007c0c */ /* 0x000fe2000bf26270 */
[----:B------:R-:W2:Y:S01]  /*3d3d0*/  LDCU UR8, c[0x0][0x398] ;  /* 0x00007300ff0877ac */ /* 0x000ea20008000800 */
[----:B0-----:R-:W-:Y:S01]  /*3d3e0*/  IADD3 R34, P6, PT, R36, R2, RZ ;  /* 0x0000000224227210 */ /* 0x001fe20007fde0ff */
[----:B------:R-:W0:Y:S01]  /*3d3f0*/  LDCU UR16, c[0x0][0x398] ;  /* 0x00007300ff1077ac */ /* 0x000e220008000800 */
[----:B-1----:R-:W-:-:S03]  /*3d400*/  ISETP.LT.AND P3, PT, R51, UR6, !P3 ;  /* 0x0000000633007c0c */ /* 0x002fc6000df61270 */
[C---:B------:R-:W-:Y:S01]  /*3d410*/  IMAD.X R35, R37.reuse, 0x1, R56, P6 ;  /* 0x0000000125237824 */ /* 0x040fe200030e0638 */
[----:B------:R-:W-:Y:S01]  /*3d420*/  IADD3 R32, P6, PT, R36, R58, RZ ;  /* 0x0000003a24207210 */ /* 0x000fe20007fde0ff */
[----:B------:R-:W1:Y:S03]  /*3d430*/  LDCU UR6, c[0x0][0x39c] ;  /* 0x00007380ff0677ac */ /* 0x000e660008000800 */
[----:B------:R0:W-:Y:S01]  /*3d440*/  @P4 STG.E.U8 desc[UR40][R34.64], R43 ;  /* 0x0000002b22004986 */ /* 0x0001e2000c101128 */
[C---:B------:R-:W-:Y:S01]  /*3d450*/  IMAD.X R33, R37.reuse, 0x1, R59, P6 ;  /* 0x0000000125217824 */ /* 0x040fe200030e063b */
[C---:B------:R-:W-:Y:S02]  /*3d460*/  PRMT R41, R28.reuse, 0x7772, RZ ;  /* 0x000077721c297816 */ /* 0x040fe400000000ff */
[----:B------:R-:W-:Y:S02]  /*3d470*/  PRMT R39, R28, 0x7773, RZ ;  /* 0x000077731c277816 */ /* 0x000fe400000000ff */
[----:B0-----:R-:W-:Y:S01]  /*3d480*/  IADD3 R34, P4, PT, R36, R60, RZ ;  /* 0x0000003c24227210 */ /* 0x001fe20007f9e0ff */
[----:B------:R0:W-:Y:S04]  /*3d490*/  @P5 STG.E.U8 desc[UR40][R32.64], R41 ;  /* 0x0000002920005986 */ /* 0x0001e8000c101128 */
[----:B------:R-:W-:-:S02]  /*3d4a0*/  IMAD.X R35, R37, 0x1, R61, P4 ;  /* 0x0000000125237824 */ /* 0x000fc400020e063d */
[----:B----4-:R-:W-:Y:S01]  /*3d4b0*/  VIADD R37, R36, UR4 ;  /* 0x0000000424257c36 */ /* 0x010fe20008000000 */
[----:B------:R-:W-:Y:S01]  /*3d4c0*/  ISETP.LT.AND P4, PT, R55, UR10, !P2 ;  /* 0x0000000a37007c0c */ /* 0x000fe2000d781270 */
[----:B------:R-:W4:Y:S01]  /*3d4d0*/  LDCU UR10, c[0x0][0x398] ;  /* 0x00007300ff0a77ac */ /* 0x000f220008000800 */
[----:B------:R1:W-:Y:S02]  /*3d4e0*/  @P3 STG.E.U8 desc[UR40][R34.64], R39 ;  /* 0x0000002722003986 */ /* 0x0003e4000c101128 */
[----:B------:R-:W-:Y:S01]  /*3d4f0*/  SHF.R.S32.HI R28, RZ, 0x1f, R37 ;  /* 0x0000001fff1c7819 */ /* 0x000fe20000011425 */
[----:B------:R-:W4:Y:S01]  /*3d500*/  LDCU UR4, c[0x0][0x3b8] ;  /* 0x00007700ff0477ac */ /* 0x000f220008000800 */
[----:B--2---:R-:W-:Y:S02]  /*3d510*/  ISETP.LT.AND P5, PT, R48, UR8, !P2 ;  /* 0x0000000830007c0c */ /* 0x004fe4000d7a1270 */
[----:B0-----:R-:W-:Y:S01]  /*3d520*/  PRMT R41, R24, 0x7770, RZ ;  /* 0x0000777018297816 */ /* 0x001fe200000000ff */
[----:B------:R-:W0:Y:S01]  /*3d530*/  LDCU UR8, c[0x0][0x398] ;  /* 0x00007300ff0877ac */ /* 0x000e220008000800 */
[----:B-1----:R-:W-:-:S02]  /*3d540*/  IADD3 R34, P3, PT, R37, R3, RZ ;  /* 0x0000000325227210 */ /* 0x002fc40007f7e0ff */
[----:B------:R-:W-:-:S03]  /*3d550*/  IADD3 R32, P6, PT, R37, R2, RZ ;  /* 0x0000000225207210 */ /* 0x000fc60007fde0ff */
[----:B------:R-:W-:Y:S01]  /*3d560*/  IMAD.X R35, R28, 0x1, R57, P3 ;  /* 0x000000011c237824 */ /* 0x000fe200018e0639 */
[----:B---3--:R-:W-:Y:S01]  /*3d570*/  ISETP.LT.AND P3, PT, R50, UR12, !P2 ;  /* 0x0000000c32007c0c */ /* 0x008fe2000d761270 */
[----:B------:R-:W-:Y:S01]  /*3d580*/  IMAD.X R33, R28, 0x1, R56, P6 ;  /* 0x000000011c217824 */ /* 0x000fe200030e0638 */
[C---:B------:R-:W-:Y:S01]  /*3d590*/  PRMT R43, R24.reuse, 0x7771, RZ ;  /* 0x00007771182b7816 */ /* 0x040fe200000000ff */
[----:B------:R-:W1:Y:S01]  /*3d5a0*/  LDCU UR12, c[0x0][0x398] ;  /* 0x00007300ff0c77ac */ /* 0x000e620008000800 */
[----:B------:R2:W-:Y:S01]  /*3d5b0*/  @P4 STG.E.U8 desc[UR40][R34.64], R41 ;  /* 0x0000002922004986 */ /* 0x0005e2000c101128 */
[----:B------:R-:W-:Y:S01]  /*3d5c0*/  PRMT R39, R24, 0x7772, RZ ;  /* 0x0000777218277816 */ /* 0x000fe200000000ff */
[----:B------:R-:W-:Y:S01]  /*3d5d0*/  VIADD R36, R49, 0x1b ;  /* 0x0000001b31247836 */ /* 0x000fe20000000000 */
[----:B----4-:R-:W-:Y:S01]  /*3d5e0*/  ISETP.LT.AND P2, PT, R51, UR10, !P2 ;  /* 0x0000000a33007c0c */ /* 0x010fe2000d741270 */
[----:B------:R3:W-:Y:S01]  /*3d5f0*/  @P5 STG.E.U8 desc[UR40][R32.64], R43 ;  /* 0x0000002b20005986 */ /* 0x0007e2000c101128 */
[----:B------:R-:W4:Y:S01]  /*3d600*/  LDCU UR10, c[0x0][0x398] ;  /* 0x00007300ff0a77ac */ /* 0x000f220008000800 */
[----:B--2---:R-:W-:-:S05]  /*3d610*/  IADD3 R34, P4, PT, R37, R58, RZ ;  /* 0x0000003a25227210 */ /* 0x004fca0007f9e0ff */
[----:B------:R-:W-:Y:S01]  /*3d620*/  IMAD.X R35, R28, 0x1, R59, P4 ;  /* 0x000000011c237824 */ /* 0x000fe200020e063b */
[C---:B---3--:R-:W-:Y:S01]  /*3d630*/  IADD3 R32, P4, PT, R37.reuse, R60, RZ ;  /* 0x0000003c25207210 */ /* 0x048fe20007f9e0ff */
[----:B------:R-:W-:Y:S01]  /*3d640*/  VIADD R37, R37, UR4 ;  /* 0x0000000425257c36 */ /* 0x000fe20008000000 */
[----:B------:R-:W-:Y:S01]  /*3d650*/  ISETP.GE.AND P6, PT, R36, UR6, PT ;  /* 0x0000000624007c0c */ /* 0x000fe2000bfc6270 */
[----:B------:R-:W2:Y:S01]  /*3d660*/  LDCU UR6, c[0x0][0x39c] ;  /* 0x00007380ff0677ac */ /* 0x000ea20008000800 */
[----:B------:R3:W-:Y:S01]  /*3d670*/  @P3 STG.E.U8 desc[UR40][R34.64], R39 ;  /* 0x0000002722003986 */ /* 0x0007e2000c101128 */
[----:B0-----:R-:W-:Y:S01]  /*3d680*/  ISETP.LT.AND P3, PT, R55, UR8, !P1 ;  /* 0x0000000837007c0c */ /* 0x001fe2000cf61270 */
[----:B------:R-:W-:Y:S01]  /*3d690*/  IMAD.X R33, R28, 0x1, R61, P4 ;  /* 0x000000011c217824 */ /* 0x000fe200020e063d */
[----:B------:R-:W-:Y:S01]  /*3d6a0*/  PRMT R41, R24, 0x7773, RZ ;  /* 0x0000777318297816 */ /* 0x000fe200000000ff */
[----:B------:R-:W0:Y:S01]  /*3d6b0*/  LDCU UR8, c[0x0][0x398] ;  /* 0x00007300ff0877ac */ /* 0x000e220008000800 */
[----:B------:R-:W-:Y:S01]  /*3d6c0*/  SHF.R.S32.HI R24, RZ, 0x1f, R37 ;  /* 0x0000001fff187819 */ /* 0x000fe20000011425 */
[----:B------:R-:W0:Y:S01]  /*3d6d0*/  LDCU UR4, c[0x0][0x3b8] ;  /* 0x00007700ff0477ac */ /* 0x000e220008000800 */
[----:B---3--:R-:W-:-:S02]  /*3d6e0*/  IADD3 R34, P4, PT, R37, R3, RZ ;  /* 0x0000000325227210 */ /* 0x008fc40007f9e0ff */
[----:B------:R-:W-:Y:S01]  /*3d6f0*/  PRMT R39, R29, 0x7770, RZ ;  /* 0x000077701d277816 */ /* 0x000fe200000000ff */
[----:B------:R3:W-:Y:S02]  /*3d700*/  @P2 STG.E.U8 desc[UR40][R32.64], R41 ;  /* 0x0000002920002986 */ /* 0x0007e4000c101128 */
[----:B------:R-:W-:Y:S01]  /*3d710*/  IMAD.X R35, R24, 0x1, R57, P4 ;  /* 0x0000000118237824 */ /* 0x000fe200020e0639 */
[----:B-1----:R-:W-:Y:S01]  /*3d720*/  ISETP.LT.AND P4, PT, R48, UR12, !P1 ;  /* 0x0000000c30007c0c */ /* 0x002fe2000cf81270 */
[----:B------:R-:W1:Y:S01]  /*3d730*/  LDCU UR12, c[0x0][0x398] ;  /* 0x00007300ff0c77ac */ /* 0x000e620008000800 */
[----:B------:R-:W-:Y:S02]  /*3d740*/  VIADD R28, R49, 0x1c ;  /* 0x0000001c311c7836 */ /* 0x000fe40000000000 */
[----:B------:R0:W-:Y:S01]  /*3d750*/  @P3 STG.E.U8 desc[UR40][R34.64], R39 ;  /* 0x0000002722003986 */ /* 0x0001e2000c101128 */
[----:B----4-:R-:W-:Y:S01]  /*3d760*/  ISETP.LT.AND P3, PT, R50, UR10, !P1 ;  /* 0x0000000a32007c0c */ /* 0x010fe2000cf61270 */
[----:B------:R-:W4:Y:S01]  /*3d770*/  LDCU UR10, c[0x0][0x398] ;  /* 0x00007300ff0a77ac */ /* 0x000f220008000800 */
[----:B---3--:R-:W-:-:S02]  /*3d780*/  IADD3 R32, P5, PT, R37, R2, RZ ;  /* 0x0000000225207210 */ /* 0x008fc40007fbe0ff */
[----:B--2---:R-:W-:Y:S01]  /*3d790*/  ISETP.GE.AND P2, PT, R28, UR6, PT ;  /* 0x000000061c007c0c */ /* 0x004fe2000bf46270 */
[----:B------:R-:W2:Y:S02]  /*3d7a0*/  LDCU UR6, c[0x0][0x398] ;  /* 0x00007300ff0677ac */ /* 0x000ea40008000800 */
[C---:B------:R-:W-:Y:S01]  /*3d7b0*/  IMAD.X R33, R24.reuse, 0x1, R56, P5 ;  /* 0x0000000118217824 */ /* 0x040fe200028e0638 */
[----:B0-----:R-:W-:Y:S02]  /*3d7c0*/  IADD3 R34, P5, PT, R37, R58, RZ ;  /* 0x0000003a25227210 */ /* 0x001fe40007fbe0ff */
[----:B------:R-:W-:Y:S02]  /*3d7d0*/  PRMT R43, R29, 0x7771, RZ ;  /* 0x000077711d2b7816 */ /* 0x000fe400000000ff */
[----:B------:R-:W-:Y:S01]  /*3d7e0*/  ISETP.LT.AND P1, PT, R51, UR8, !P1 ;  /* 0x0000000833007c0c */ /* 0x000fe2000cf21270 */
[----:B------:R-:W0:Y:S01]  /*3d7f0*/  LDCU UR8, c[0x0][0x398] ;  /* 0x00007300ff0877ac */ /* 0x000e220008000800 */
[C---:B------:R-:W-:Y:S01]  /*3d800*/  IMAD.X R35, R24.reuse, 0x1, R59, P5 ;  /* 0x0000000118237824 */ /* 0x040fe200028e063b */
[----:B------:R-:W-:Y:S01]  /*3d810*/  PRMT R41, R29, 0x7772, RZ ;  /* 0x000077721d297816 */ /* 0x000fe200000000ff */
[----:B------:R3:W-:Y:S04]  /*3d820*/  @P4 STG.E.U8 desc[UR40][R32.64], R43 ;  /* 0x0000002b20004986 */ /* 0x0007e8000c101128 */
[----:B------:R0:W-:Y:S01]  /*3d830*/  @P3 STG.E.U8 desc[UR40][R34.64], R41 ;  /* 0x0000002922003986 */ /* 0x0001e2000c101128 */
[----:B-1----:R-:W-:Y:S01]  /*3d840*/  ISETP.LT.AND P3, PT, R55, UR12, !P6 ;  /* 0x0000000c37007c0c */ /* 0x002fe2000f761270 */
[----:B------:R-:W1:Y:S01]  /*3d850*/  LDCU UR12, c[0x0][0x398] ;  /* 0x00007300ff0c77ac */ /* 0x000e620008000800 */
[C---:B---3--:R-:W-:Y:S01]  /*3d860*/  IADD3 R32, P4, PT, R37.reuse, R60, RZ ;  /* 0x0000003c25207210 */ /* 0x048fe20007f9e0ff */
[----:B------:R-:W-:Y:S01]  /*3d870*/  VIADD R37, R37, UR4 ;  /* 0x0000000425257c36 */ /* 0x000fe20008000000 */
[----:B------:R-:W-:Y:S01]  /*3d880*/  PRMT R39, R29, 0x7773, RZ ;  /* 0x000077731d277816 */ /* 0x000fe200000000ff */
[----:B------:R-:W3:Y:S02]  /*3d890*/  LDCU UR4, c[0x0][0x3b8] ;  /* 0x00007700ff0477ac */ /* 0x000ee40008000800 */
[----:B------:R-:W-:Y:S01]  /*3d8a0*/  IMAD.X R33, R24, 0x1, R61, P4 ;  /* 0x0000000118217824 */ /* 0x000fe200020e063d */
[----:B------:R-:W-:-:S02]  /*3d8b0*/  SHF.R.S32.HI R36, RZ, 0x1f, R37 ;  /* 0x0000001fff247819 */ /* 0x000fc40000011425 */
[----:B------:R-:W-:Y:S02]  /*3d8c0*/  IADD3 R28, P4, PT, R37, R3, RZ ;  /* 0x00000003251c7210 */ /* 0x000fe40007f9e0ff */
[C---:B0-----:R-:W-:Y:S01]  /*3d8d0*/  PRMT R35, R25.reuse, 0x7770, RZ ;  /* 0x0000777019237816 */ /* 0x041fe200000000ff */
[----:B------:R0:W-:Y:S02]  /*3d8e0*/  @P1 STG.E.U8 desc[UR40][R32.64], R39 ;  /* 0x0000002720001986 */ /* 0x0001e4000c101128 */
[----:B------:R-:W-:Y:S01]  /*3d8f0*/  IMAD.X R29, R36, 0x1, R57, P4 ;  /* 0x00000001241d7824 */ /* 0x000fe200020e0639 */
[----:B--2---:R-:W-:Y:S01]  /*3d900*/  ISETP.LT.AND P1, PT, R48, UR6, !P6 ;  /* 0x0000000630007c0c */ /* 0x004fe2000f721270 */
[----:B------:R-:W2:Y:S01]  /*3d910*/  LDCU UR6, c[0x0][0x39c] ;  /* 0x00007380ff0677ac */ /* 0x000ea20008000800 */
[----:B------:R-:W-:Y:S02]  /*3d920*/  ISETP.LT.AND P4, PT, R50, UR8, !P6 ;  /* 0x0000000832007c0c */ /* 0x000fe4000f781270 */
[----:B------:R1:W-:Y:S01]  /*3d930*/  @P3 STG.E.U8 desc[UR40][R28.64], R35 ;  /* 0x000000231c003986 */ /* 0x0003e2000c101128 */
[----:B------:R-:W-:Y:S01]  /*3d940*/  PRMT R41, R25, 0x7771, RZ ;  /* 0x0000777119297816 */ /* 0x000fe200000000ff */
[----:B------:R-:W-:Y:S01]  /*3d950*/  VIADD R38, R49, 0x1d ;  /* 0x0000001d31267836 */ /* 0x000fe20000000000 */
[----:B------:R-:W2:Y:S01]  /*3d960*/  LDCU UR8, c[0x0][0x39c] ;  /* 0x00007380ff0877ac */ /* 0x000ea20008000800 */
[----:B0-----:R-:W-:-:S02]  /*3d970*/  IADD3 R32, P5, PT, R37, R2, RZ ;  /* 0x0000000225207210 */ /* 0x001fc40007fbe0ff */
[----:B------:R-:W-:Y:S02]  /*3d980*/  PRMT R39, R25, 0x7772, RZ ;  /* 0x0000777219277816 */ /* 0x000fe400000000ff */
[----:B-1----:R-:W-:Y:S01]  /*3d990*/  IADD3 R28, P3, PT, R37, R58, RZ ;  /* 0x0000003a251c7210 */ /* 0x002fe20007f7e0ff */
[----:B------:R-:W-:-:S04]  /*3d9a0*/  IMAD.X R33, R36, 0x1, R56, P5 ;  /* 0x0000000124217824 */ /* 0x000fc800028e0638 */
[C---:B------:R-:W-:Y:S01]  /*3d9b0*/  IMAD.X R29, R36.reuse, 0x1, R59, P3 ;  /* 0x00000001241d7824 */ /* 0x040fe200018e063b */
[----:B------:R-:W-:Y:S04]  /*3d9c0*/  @P1 STG.E.U8 desc[UR40][R32.64], R41 ;  /* 0x0000002920001986 */ /* 0x000fe8000c101128 */
[----:B------:R0:W-:Y:S01]  /*3d9d0*/  @P4 STG.E.U8 desc[UR40][R28.64], R39 ;  /* 0x000000271c004986 */ /* 0x0001e2000c101128 */
[----:B----4-:R-:W-:Y:S01]  /*3d9e0*/  ISETP.LT.AND P6, PT, R51, UR10, !P6 ;  /* 0x0000000a33007c0c */ /* 0x010fe2000f7c1270 */
[----:B---3--:R-:W-:Y:S01]  /*3d9f0*/  VIADD R35, R37, UR4 ;  /* 0x0000000425237c36 */ /* 0x008fe20008000000 */
[----:B------:R-:W-:Y:S01]  /*3da00*/  ISETP.LT.AND P1, PT, R55, UR12, !P2 ;  /* 0x0000000c37007c0c */ /* 0x000fe2000d721270 */
[----:B------:R-:W1:Y:S01]  /*3da10*/  LDCU UR4, c[0x0][0x3b8] ;  /* 0x00007700ff0477ac */ /* 0x000e620008000800 */
[----:B0-----:R-:W-:Y:S01]  /*3da20*/  IADD3 R28, P3, PT, R37, R60, RZ ;  /* 0x0000003c251c7210 */ /* 0x001fe20007f7e0ff */
[----:B------:R-:W0:Y:S04]  /*3da30*/  LDCU UR10, c[0x0][0x398] ;  /* 0x00007300ff0a77ac */ /* 0x000e280008000800 */
[----:B------:R-:W-:Y:S01]  /*3da40*/  IMAD.X R29, R36, 0x1, R61, P3 ;  /* 0x00000001241d7824 */ /* 0x000fe200018e063d */
[----:B--2---:R-:W-:Y:S01]  /*3da50*/  ISETP.GE.AND P3, PT, R38, UR6, PT ;  /* 0x0000000626007c0c */ /* 0x004fe2000bf66270 */
[----:B------:R-:W2:Y:S01]  /*3da60*/  LDCU UR6, c[0x0][0x398] ;  /* 0x00007300ff0677ac */ /* 0x000ea20008000800 */
[----:B------:R-:W-:-:S02]  /*3da70*/  PRMT R37, R25, 0x7773, RZ ;  /* 0x0000777319257816 */ /* 0x000fc400000000ff */
[----:B------:R-:W-:Y:S02]  /*3da80*/  SHF.R.S32.HI R34, RZ, 0x1f, R35 ;  /* 0x0000001fff227819 */ /* 0x000fe40000011423 */
[----:B------:R-:W-:Y:S02]  /*3da90*/  ISETP.LT.AND P5, PT, R48, UR14, !P2 ;  /* 0x0000000e30007c0c */ /* 0x000fe4000d7a1270 */
[----:B------:R-:W-:Y:S01]  /*3daa0*/  IADD3 R24, P4, PT, R35, R3, RZ ;  /* 0x0000000323187210 */ /* 0x000fe20007f9e0ff */
[----:B------:R3:W-:Y:S01]  /*3dab0*/  @P6 STG.E.U8 desc[UR40][R28.64], R37 ;  /* 0x000000251c006986 */ /* 0x0007e2000c101128 */
[C---:B------:R-:W-:Y:S01]  /*3dac0*/  PRMT R33, R30.reuse, 0x7770, RZ ;  /* 0x000077701e217816 */ /* 0x040fe200000000ff */
[----:B------:R-:W-:Y:S01]  /*3dad0*/  VIADD R32, R49, 0x1e ;  /* 0x0000001e31207836 */ /* 0x000fe20000000000 */
[----:B------:R-:W-:Y:S01]  /*3dae0*/  PRMT R39, R30, 0x7771, RZ ;  /* 0x000077711e277816 */ /* 0x000fe200000000ff */
[----:B------:R-:W-:Y:S01]  /*3daf0*/  IMAD.X R25, R34, 0x1, R57, P4 ;  /* 0x0000000122197824 */ /* 0x000fe200020e0639 */
[----:B------:R-:W-:Y:S01]  /*3db00*/  ISETP.LT.AND P4, PT, R50, UR16, !P2 ;  /* 0x0000001032007c0c */ /* 0x000fe2000d781270 */
[----:B------:R-:W4:Y:S01]  /*3db10*/  LDCU UR12, c[0x0][0x398] ;  /* 0x00007300ff0c77ac */ /* 0x000f220008000800 */
[----:B------:R-:W0:Y:S01]  /*3db20*/  LDCU UR14, c[0x0][0x398] ;  /* 0x00007300ff0e77ac */ /* 0x000e220008000800 */
[----:B---3--:R-:W-:Y:S01]  /*3db30*/  IADD3 R28, P6, PT, R35, R2, RZ ;  /* 0x00000002231c7210 */ /* 0x008fe20007fde0ff */
[----:B------:R3:W-:Y:S01]  /*3db40*/  @P1 STG.E.U8 desc[UR40][R24.64], R33 ;  /* 0x0000002118001986 */ /* 0x0007e2000c101128 */
[----:B--2---:R-:W-:Y:S01]  /*3db50*/  ISETP.LT.AND P2, PT, R51, UR6, !P2 ;  /* 0x0000000633007c0c */ /* 0x004fe2000d741270 */
[----:B------:R-:W2:Y:S02]  /*3db60*/  LDCU UR6, c[0x0][0x39c] ;  /* 0x00007380ff0677ac */ /* 0x000ea40008000800 */
[----:B------:R-:W-:Y:S01]  /*3db70*/  IMAD.X R29, R34, 0x1, R56, P6 ;  /* 0x00000001221d7824 */ /* 0x000fe200030e0638 */
[----:B------:R-:W-:Y:S01]  /*3db80*/  ISETP.GE.AND P1, PT, R32, UR8, PT ;  /* 0x0000000820007c0c */ /* 0x000fe2000bf26270 */
[----:B------:R-:W0:Y:S03]  /*3db90*/  LDCU UR8, c[0x0][0x398] ;  /* 0x00007300ff0877ac */ /* 0x000e260008000800 */
[----:B------:R1:W-:Y:S01]  /*3dba0*/  @P5 STG.E.U8 desc[UR40][R28.64], R39 ;  /* 0x000000271c005986 */ /* 0x0003e2000c101128 */
[----:B------:R-:W-:Y:S01]  /*3dbb0*/  PRMT R37, R30, 0x7772, RZ ;  /* 0x000077721e257816 */ /* 0x000fe200000000ff */
[----:B------:R-:W2:Y:S01]  /*3dbc0*/  LDCU UR16, c[0x0][0x398] ;  /* 0x00007300ff1077ac */ /* 0x000ea20008000800 */
[----:B---3--:R-:W-:-:S02]  /*3dbd0*/  IADD3 R24, P6, PT, R35, R58, RZ ;  /* 0x0000003a23187210 */ /* 0x008fc40007fde0ff */
[----:B------:R-:W-:-:S03]  /*3dbe0*/  PRMT R33, R30, 0x7773, RZ ;  /* 0x000077731e217816 */ /* 0x000fc600000000ff */
[----:B------:R-:W-:Y:S01]  /*3dbf0*/  IMAD.X R25, R34, 0x1, R59, P6 ;  /* 0x0000000122197824 */ /* 0x000fe200030e063b */
[C---:B-1----:R-:W-:Y:S01]  /*3dc00*/  IADD3 R28, P5, PT, R35.reuse, R60, RZ ;  /* 0x0000003c231c7210 */ /* 0x042fe20007fbe0ff */
[----:B------:R-:W-:-:S03]  /*3dc10*/  VIADD R35, R35, UR4 ;  /* 0x0000000423237c36 */ /* 0x000fc60008000000 */
[----:B------:R1:W-:Y:S01]  /*3dc20*/  @P4 STG.E.U8 desc[UR40][R24.64], R37 ;  /* 0x0000002518004986 */ /* 0x0003e2000c101128 */
[----:B------:R-:W-:Y:S01]  /*3dc30*/  IMAD.X R29, R34, 0x1, R61, P5 ;  /* 0x00000001221d7824 */ /* 0x000fe200028e063d */
[----:B0-----:R-:W-:Y:S01]  /*3dc40*/  ISETP.LT.AND P4, PT, R55, UR10, !P3 ;  /* 0x0000000a37007c0c */ /* 0x001fe2000df81270 */
[----:B------:R-:W0:Y:S01]  /*3dc50*/  LDCU UR10, c[0x0][0x398] ;  /* 0x00007300ff0a77ac */ /* 0x000e220008000800 */
[----:B------:R-:W-:Y:S02]  /*3dc60*/  SHF.R.S32.HI R30, RZ, 0x1f, R35 ;  /* 0x0000001fff1e7819 */ /* 0x000fe40000011423 */
[----:B------:R3:W-:Y:S01]  /*3dc70*/  @P2 STG.E.U8 desc[UR40][R28.64], R33 ;  /* 0x000000211c002986 */ /* 0x0007e2000c101128 */
[----:B------:R-:W0:Y:S01]  /*3dc80*/  LDCU UR4, c[0x0][0x3b8] ;  /* 0x00007700ff0477ac */ /* 0x000e220008000800 */
[----:B-1----:R-:W-:Y:S02]  /*3dc90*/  PRMT R37, R26, 0x7770, RZ ;  /* 0x000077701a257816 */ /* 0x002fe400000000ff */
[----:B---3--:R-:W-:-:S02]  /*3dca0*/  IADD3 R28, P2, PT, R35, R3, RZ ;  /* 0x00000003231c7210 */ /* 0x008fc40007f5e0ff */
[----:B------:R-:W-:Y:S01]  /*3dcb0*/  ISETP.LT.AND P5, PT, R48, UR8, !P3 ;  /* 0x0000000830007c0c */ /* 0x000fe2000dfa1270 */
[----:B------:R-:W-:Y:S01]  /*3dcc0*/  VIADD R32, R49, 0x1f ;  /* 0x0000001f31207836 */ /* 0x000fe20000000000 */
[----:B------:R-:W-:Y:S01]  /*3dcd0*/  IADD3 R24, P6, PT, R35, R2, RZ ;  /* 0x0000000223187210 */ /* 0x000fe20007fde0ff */
[----:B------:R-:W-:Y:S01]  /*3dce0*/  IMAD.X R29, R30, 0x1, R57, P2 ;  /* 0x000000011e1d7824 */ /* 0x000fe200010e0639 */
[----:B------:R-:W-:Y:S01]  /*3dcf0*/  PRMT R33, R26, 0x7771, RZ ;  /* 0x000077711a217816 */ /* 0x000fe200000000ff */
[----:B------:R-:W1:Y:S03]  /*3dd00*/  LDCU UR8, c[0x0][0x39c] ;  /* 0x00007380ff0877ac */ /* 0x000e660008000800 */
[----:B------:R3:W-:Y:S01]  /*3dd10*/  @P4 STG.E.U8 desc[UR40][R28.64], R37 ;  /* 0x000000251c004986 */ /* 0x0007e2000c101128 */
[----:B----4-:R-:W-:Y:S01]  /*3dd20*/  ISETP.LT.AND P4, PT, R50, UR12, !P3 ;  /* 0x0000000c32007c0c */ /* 0x010fe2000df81270 */
[----:B------:R-:W-:Y:S01]  /*3dd30*/  IMAD.X R25, R30, 0x1, R56, P6 ;  /* 0x000000011e197824 */ /* 0x000fe200030e0638 */
[----:B------:R-:W4:Y:S01]  /*3dd40*/  LDCU UR12, c[0x0][0x398] ;  /* 0x00007300ff0c77ac */ /* 0x000f220008000800 */
[----:B0-----:R-:W-:-:S02]  /*3dd50*/  ISETP.LT.AND P3, PT, R51, UR10, !P3 ;  /* 0x0000000a33007c0c */ /* 0x001fc4000df61270 */
[C---:B------:R-:W-:Y:S02]  /*3dd60*/  PRMT R39, R26.reuse, 0x7772, RZ ;  /* 0x000077721a277816 */ /* 0x040fe400000000ff */
[----:B---3--:R-:W-:Y:S01]  /*3dd70*/  IADD3 R28, P6, PT, R35, R58, RZ ;  /* 0x0000003a231c7210 */ /* 0x008fe20007fde0ff */
[----:B------:R0:W-:Y:S01]  /*3dd80*/  @P5 STG.E.U8 desc[UR40][R24.64], R33 ;  /* 0x0000002118005986 */ /* 0x0001e2000c101128 */
[----:B------:R-:W-:Y:S01]  /*3dd90*/  PRMT R37, R26, 0x7773, RZ ;  /* 0x000077731a257816 */ /* 0x000fe200000000ff */
[----:B------:R-:W3:Y:S02]  /*3dda0*/  LDCU UR10, c[0x0][0x398] ;  /* 0x00007300ff0a77ac */ /* 0x000ee40008000800 */
[----:B------:R-:W-:-:S05]  /*3ddb0*/  IMAD.X R29, R30, 0x1, R59, P6 ;  /* 0x000000011e1d7824 */ /* 0x000fca00030e063b */
[----:B------:R1:W-:Y:S01]  /*3ddc0*/  @P4 STG.E.U8 desc[UR40][R28.64], R39 ;  /* 0x000000271c004986 */ /* 0x0003e2000c101128 */
[C---:B0-----:R-:W-:Y:S01]  /*3ddd0*/  IADD3 R24, P5, PT, R35.reuse, R60, RZ ;  /* 0x0000003c23187210 */ /* 0x041fe20007fbe0ff */
[----:B------:R-:W-:Y:S01]  /*3dde0*/  VIADD R33, R35, UR4 ;  /* 0x0000000423217c36 */ /* 0x000fe20008000000 */
[----:B------:R-:W-:Y:S01]  /*3ddf0*/  ISETP.LT.AND P4, PT, R55, UR14, !P1 ;  /* 0x0000000e37007c0c */ /* 0x000fe2000cf81270 */
[----:B------:R-:W0:Y:S02]  /*3de00*/  LDCU UR14, c[0x0][0x398] ;  /* 0x00007300ff0e77ac */ /* 0x000e240008000800 */
[----:B------:R-:W-:Y:S01]  /*3de10*/  IMAD.X R25, R30, 0x1, R61, P5 ;  /* 0x000000011e197824 */ /* 0x000fe200028e063d */
[----:B------:R-:W-:Y:S01]  /*3de20*/  SHF.R.S32.HI R26, RZ, 0x1f, R33 ;  /* 0x0000001fff1a7819 */ /* 0x000fe20000011421 */
[----:B------:R-:W0:Y:S01]  /*3de30*/  LDCU UR4, c[0x0][0x39c] ;  /* 0x00007380ff0477ac */ /* 0x000e220008000800 */
[----:B-1----:R-:W-:Y:S02]  /*3de40*/  IADD3 R28, P6, PT, R33, R3, RZ ;  /* 0x00000003211c7210 */ /* 0x002fe40007fde0ff */
[----:B------:R1:W-:Y:S01]  /*3de50*/  @P3 STG.E.U8 desc[UR40][R24.64], R37 ;  /* 0x0000002518003986 */ /* 0x0003e2000c101128 */
[----:B--2---:R-:W-:Y:S01]  /*3de60*/  ISETP.GE.AND P2, PT, R32, UR6, PT ;  /* 0x0000000620007c0c */ /* 0x004fe2000bf46270 */
[----:B------:R-:W2:Y:S01]  /*3de70*/  LDCU UR6, c[0x0][0x3b8] ;  /* 0x00007700ff0677ac */ /* 0x000ea20008000800 */
[----:B------:R-:W-:Y:S01]  /*3de80*/  PRMT R39, R31, 0x7770, RZ ;  /* 0x000077701f277816 */ /* 0x000fe200000000ff */
[----:B------:R-:W-:Y:S01]  /*3de90*/  IMAD.X R29, R26, 0x1, R57, P6 ;  /* 0x000000011a1d7824 */ /* 0x000fe200030e0639 */
[----:B------:R-:W-:Y:S01]  /*3dea0*/  ISETP.LT.AND P3, PT, R48, UR16, !P1 ;  /* 0x0000001030007c0c */ /* 0x000fe2000cf61270 */
[----:B------:R-:W-:Y:S01]  /*3deb0*/  VIADD R30, R49, 0x20 ;  /* 0x00000020311e7836 */ /* 0x000fe20000000000 */
[----:B----4-:R-:W-:Y:S01]  /*3dec0*/  ISETP.LT.AND P6, PT, R50, UR12, !P1 ;  /* 0x0000000c32007c0c */ /* 0x010fe2000cfc1270 */
[----:B------:R-:W4:Y:S01]  /*3ded0*/  LDCU UR12, c[0x0][0x398] ;  /* 0x00007300ff0c77ac */ /* 0x000f220008000800 */
[----:B-1----:R-:W-:Y:S01]  /*3dee0*/  IADD3 R24, P5, PT, R33, R2, RZ ;  /* 0x0000000221187210 */ /* 0x002fe20007fbe0ff */
[----:B------:R1:W-:Y:S01]  /*3def0*/  @P4 STG.E.U8 desc[UR40][R28.64], R39 ;  /* 0x000000271c004986 */ /* 0x0003e2000c101128 */
[C---:B------:R-:W-:Y:S01]  /*3df00*/  PRMT R37, R31.reuse, 0x7771, RZ ;  /* 0x000077711f257816 */ /* 0x040fe200000000ff */
[----:B------:R-:W0:Y:S02]  /*3df10*/  LDCU UR16, c[0x0][0x398] ;  /* 0x00007300ff1077ac */ /* 0x000e240008000800 */
[----:B------:R-:W-:Y:S01]  /*3df20*/  IMAD.X R25, R26, 0x1, R56, P5 ;  /* 0x000000011a197824 */ /* 0x000fe200028e0638 */
[----:B------:R-:W-:-:S02]  /*3df30*/  PRMT R35, R31, 0x7772, RZ ;  /* 0x000077721f237816 */ /* 0x000fc400000000ff */
[----:B-1----:R-:W-:Y:S02]  /*3df40*/  IADD3 R28, P5, PT, R33, R58, RZ ;  /* 0x0000003a211c7210 */ /* 0x002fe40007fbe0ff */
[----:B------:R-:W-:Y:S01]  /*3df50*/  ISETP.GE.AND P4, PT, R30, UR8, PT ;  /* 0x000000081e007c0c */ /* 0x000fe2000bf86270 */
[----:B------:R-:W1:Y:S02]  /*3df60*/  LDCU UR8, c[0x0][0x398] ;  /* 0x00007300ff0877ac */ /* 0x000e640008000800 */
[----:B------:R-:W-:Y:S01]  /*3df70*/  IMAD.X R29, R26, 0x1, R59, P5 ;  /* 0x000000011a1d7824 */ /* 0x000fe200028e063b */
[----:B------:R2:W-:Y:S01]  /*3df80*/  @P3 STG.E.U8 desc[UR40][R24.64], R37 ;  /* 0x0000002518003986 */ /* 0x0005e2000c101128 */
[----:B---3--:R-:W-:Y:S01]  /*3df90*/  ISETP.LT.AND P5, PT, R51, UR10, !P1 ;  /* 0x0000000a33007c0c */ /* 0x008fe2000cfa1270 */
[----:B------:R-:W3:Y:S01]  /*3dfa0*/  LDCU UR10, c[0x0][0x398] ;  /* 0x00007300ff0a77ac */ /* 0x000ee20008000800 */
[----:B------:R-:W-:Y:S01]  /*3dfb0*/  VIADD R30, R49, 0x21 ;  /* 0x00000021311e7836 */ /* 0x000fe20000000000 */
[----:B------:R1:W-:Y:S01]  /*3dfc0*/  @P6 STG.E.U8 desc[UR40][R28.64], R35 ;  /* 0x000000231c006986 */ /* 0x0003e2000c101128 */
[----:B0-----:R-:W-:Y:S01]  /*3dfd0*/  ISETP.LT.AND P1, PT, R55, UR14, !P2 ;  /* 0x0000000e37007c0c */ /* 0x001fe2000d721270 */
[----:B------:R-:W0:Y:S01]  /*3dfe0*/  LDCU UR14, c[0x0][0x398] ;  /* 0x00007300ff0e77ac */ /* 0x000e220008000800 */
[C---:B--2---:R-:W-:Y:S01]  /*3dff0*/  IADD3 R24, P6, PT, R33.reuse, R60, RZ ;  /* 0x0000003c21187210 */ /* 0x044fe20007fde0ff */
[----:B------:R-:W-:Y:S01]  /*3e000*/  VIADD R33, R33, UR6 ;  /* 0x0000000621217c36 */ /* 0x000fe20008000000 */
[----:B------:R-:W-:Y:S01]  /*3e010*/  ISETP.GE.AND P3, PT, R30, UR4, PT ;  /* 0x000000041e007c0c */ /* 0x000fe2000bf66270 */
[----:B------:R-:W2:Y:S02]  /*3e020*/  LDCU UR4, c[0x0][0x3b8] ;  /* 0x00007700ff0477ac */ /* 0x000ea40008000800 */
[----:B------:R-:W-:Y:S01]  /*3e030*/  IMAD.X R25, R26, 0x1, R61, P6 ;  /* 0x000000011a197824 */ /* 0x000fe200030e063d */
[----:B------:R-:W-:Y:S01]  /*3e040*/  SHF.R.S32.HI R30, RZ, 0x1f, R33 ;  /* 0x0000001fff1e7819 */ /* 0x000fe20000011421 */
[----:B------:R-:W0:Y:S01]  /*3e050*/  LDCU UR6, c[0x0][0x398] ;  /* 0x00007300ff0677ac */ /* 0x000e220008000800 */
[----:B-1----:R-:W-:-:S02]  /*3e060*/  IADD3 R28, P6, PT, R33, R3, RZ ;  /* 0x00000003211c7210 */ /* 0x002fc40007fde0ff */
[----:B------:R-:W-:Y:S02]  /*3e070*/  PRMT R31, R31, 0x7773, RZ ;  /* 0x000077731f1f7816 */ /* 0x000fe400000000ff */
[----:B------:R-:W-:Y:S01]  /*3e080*/  PRMT R35, R27, 0x7770, RZ ;  /* 0x000077701b237816 */ /* 0x000fe200000000ff */
[----:B------:R-:W-:Y:S02]  /*3e090*/  IMAD.X R29, R30, 0x1, R57, P6 ;  /* 0x000000011e1d7824 */ /* 0x000fe400030e0639 */
[----:B------:R1:W-:Y:S01]  /*3e0a0*/  @P5 STG.E.U8 desc[UR40][R24.64], R31 ;  /* 0x0000001f18005986 */ /* 0x0003e2000c101128 */
[----:B------:R-:W-:Y:S01]  /*3e0b0*/  ISETP.LT.AND P5, PT, R48, UR8, !P2 ;  /* 0x0000000830007c0c */ /* 0x000fe2000d7a1270 */
[----:B------:R-:W0:Y:S02]  /*3e0c0*/  LDCU UR8, c[0x0][0x398] ;  /* 0x00007300ff0877ac */ /* 0x000e240008000800 */
[----:B------:R0:W-:Y:S01]  /*3e0d0*/  @P1 STG.E.U8 desc[UR40][R28.64], R35 ;  /* 0x000000231c001986 */ /* 0x0001e2000c101128 */
[----:B---3--:R-:W-:Y:S01]  /*3e0e0*/  ISETP.LT.AND P1, PT, R50, UR10, !P2 ;  /* 0x0000000a32007c0c */ /* 0x008fe2000d721270 */
[----:B------:R-:W3:Y:S01]  /*3e0f0*/  LDCU UR10, c[0x0][0x398] ;  /* 0x00007300ff0a77ac */ /* 0x000ee20008000800 */
[----:B-1----:R-:W-:-:S02]  /*3e100*/  IADD3 R24, P6, PT, R33, R2, RZ ;  /* 0x0000000221187210 */ /* 0x002fc40007fde0ff */
[----:B------:R-:W-:-:S03]  /*3e110*/  PRMT R41, R27, 0x7771, RZ ;  /* 0x000077711b297816 */ /* 0x000fc600000000ff */
[C---:B------:R-:W-:Y:S01]  /*3e120*/  IMAD.X R25, R30.reuse, 0x1, R56, P6 ;  /* 0x000000011e197824 */ /* 0x040fe200030e0638 */
[----:B------:R-:W-:Y:S02]  /*3e130*/  IADD3 R26, P6, PT, R33, R58, RZ ;  /* 0x0000003a211a7210 */ /* 0x000fe40007fde0ff */
[C---:B------:R-:W-:Y:S02]  /*3e140*/  PRMT R37, R27.reuse, 0x7773, RZ ;  /* 0x000077731b257816 */ /* 0x040fe400000000ff */
[----:B------:R-:W-:Y:S01]  /*3e150*/  PRMT R39, R27, 0x7772, RZ ;  /* 0x000077721b277816 */ /* 0x000fe200000000ff */
[C---:B------:R-:W-:Y:S01]  /*3e160*/  IMAD.X R27, R30.reuse, 0x1, R59, P6 ;  /* 0x000000011e1b7824 */ /* 0x040fe200030e063b */
[----:B------:R-:W-:Y:S01]  /*3e170*/  @P5 STG.E.U8 desc[UR40][R24.64], R41 ;  /* 0x0000002918005986 */ /* 0x000fe2000c101128 */
[C---:B0-----:R-:W-:Y:S01]  /*3e180*/  IADD3 R28, P5, PT, R33.reuse, R60, RZ ;  /* 0x0000003c211c7210 */ /* 0x041fe20007fbe0ff */
[----:B--2---:R-:W-:Y:S01]  /*3e190*/  VIADD R35, R33, UR4 ;  /* 0x0000000421237c36 */ /* 0x004fe20008000000 */
[----:B----4-:R-:W-:Y:S01]  /*3e1a0*/  ISETP.LT.AND P2, PT, R51, UR12, !P2 ;  /* 0x0000000c33007c0c */ /* 0x010fe2000d741270 */
[----:B------:R0:W-:Y:S01]  /*3e1b0*/  @P1 STG.E.U8 desc[UR40][R26.64], R39 ;  /* 0x000000271a001986 */ /* 0x0001e2000c101128 */
[----:B------:R-:W-:Y:S01]  /*3e1c0*/  ISETP.LT.AND P1, PT, R55, UR6, !P4 ;  /* 0x0000000637007c0c */ /* 0x000fe2000e721270 */
[----:B------:R-:W-:Y:S01]  /*3e1d0*/  IMAD.X R29, R30, 0x1, R61, P5 ;  /* 0x000000011e1d7824 */ /* 0x000fe200028e063d */
[----:B------:R-:W1:Y:S01]  /*3e1e0*/  LDCU UR12, c[0x0][0x398] ;  /* 0x00007300ff0c77ac */ /* 0x000e620008000800 */
[----:B------:R-:W-:-:S02]  /*3e1f0*/  SHF.R.S32.HI R32, RZ, 0x1f, R35 ;  /* 0x0000001fff207819 */ /* 0x000fc40000011423 */
[----:B------:R-:W-:Y:S01]  /*3e200*/  IADD3 R30, P5, PT, R35, R3, RZ ;  /* 0x00000003231e7210 */ /* 0x000fe20007fbe0ff */
[----:B------:R-:W2:Y:S01]  /*3e210*/  LDCU UR6, c[0x0][0x39c] ;  /* 0x00007380ff0677ac */ /* 0x000ea20008000800 */
[----:B------:R-:W-:-:S03]  /*3e220*/  PRMT R33, R20, 0x7770, RZ ;  /* 0x0000777014217816 */ /* 0x000fc600000000ff */
[----:B------:R-:W-:Y:S01]  /*3e230*/  IMAD.X R31, R32, 0x1, R57, P5 ;  /* 0x00000001201f7824 */ /* 0x000fe200028e0639 */
[----:B------:R-:W4:Y:S01]  /*3e240*/  LDCU UR4, c[0x0][0x3b8] ;  /* 0x00007700ff0477ac */ /* 0x000f220008000800 */
[----:B------:R2:W-:Y:S01]  /*3e250*/  @P2 STG.E.U8 desc[UR40][R28.64], R37 ;  /* 0x000000251c002986 */ /* 0x0005e2000c101128 */
[----:B------:R-:W-:Y:S02]  /*3e260*/  ISETP.LT.AND P2, PT, R48, UR8, !P4 ;  /* 0x0000000830007c0c */ /* 0x000fe4000e741270 */
[----:B---3--:R-:W-:Y:S01]  /*3e270*/  ISETP.LT.AND P5, PT, R50, UR10, !P4 ;  /* 0x0000000a32007c0c */ /* 0x008fe2000e7a1270 */
[----:B------:R3:W-:Y:S01]  /*3e280*/  @P1 STG.E.U8 desc[UR40][R30.64], R33 ;  /* 0x000000211e001986 */ /* 0x0007e2000c101128 */
[C---:B0-----:R-:W-:Y:S01]  /*3e290*/  IADD3 R26, P1, PT, R35.reuse, R58, RZ ;  /* 0x0000003a231a7210 */ /* 0x041fe20007f3e0ff */
[----:B------:R-:W0:Y:S01]  /*3e2a0*/  LDCU UR10, c[0x0][0x398] ;  /* 0x00007300ff0a77ac */ /* 0x000e220008000800 */
[----:B------:R-:W-:Y:S02]  /*3e2b0*/  IADD3 R24, P6, PT, R35, R2, RZ ;  /* 0x0000000223187210 */ /* 0x000fe40007fde0ff */
[----:B-1----:R-:W-:Y:S01]  /*3e2c0*/  ISETP.LT.AND P4, PT, R51, UR12, !P4 ;  /* 0x0000000c33007c0c */ /* 0x002fe2000e781270 */
[----:B------:R-:W-:Y:S01]  /*3e2d0*/  IMAD.X R27, R32, 0x1, R59, P1 ;  /* 0x00000001201b7824 */ /* 0x000fe200008e063b */
[----:B------:R-:W-:Y:S01]  /*3e2e0*/  PRMT R39, R20, 0x7771, RZ ;  /* 0x0000777114277816 */ /* 0x000fe200000000ff */
[----:B------:R-:W-:Y:S01]  /*3e2f0*/  IMAD.X R25, R32, 0x1, R56, P6 ;  /* 0x0000000120197824 */ /* 0x000fe200030e0638 */
[----:B--2---:R-:W-:Y:S01]  /*3e300*/  IADD3 R28, P1, PT, R35, R60, RZ ;  /* 0x0000003c231c7210 */ /* 0x004fe20007f3e0ff */
[----:B------:R-:W1:Y:S01]  /*3e310*/  LDCU UR8, c[0x0][0x39c] ;  /* 0x00007380ff0877ac */ /* 0x000e620008000800 */
[----:B---3--:R-:W-:Y:S01]  /*3e320*/  VIADD R31, R49, 0x22 ;  /* 0x00000022311f7836 */ /* 0x008fe20000000000 */
[----:B------:R-:W-:-:S02]  /*3e330*/  PRMT R37, R20, 0x7772, RZ ;  /* 0x0000777214257816 */ /* 0x000fc400000000ff */
[----:B------:R-:W-:Y:S01]  /*3e340*/  IMAD.X R29, R32, 0x1, R61, P1 ;  /* 0x00000001201d7824 */ /* 0x000fe200008e063d */
[----:B------:R2:W-:Y:S01]  /*3e350*/  @P2 STG.E.U8 desc[UR40][R24.64], R39 ;  /* 0x0000002718002986 */ /* 0x0005e2000c101128 */
[----:B----4-:R-:W-:Y:S01]  /*3e360*/  VIADD R33, R35, UR4 ;  /* 0x0000000423217c36 */ /* 0x010fe20008000000 */
[----:B------:R-:W-:Y:S01]  /*3e370*/  ISETP.GE.AND P1, PT, R31, UR6, PT ;  /* 0x000000061f007c0c */ /* 0x000fe2000bf26270 */
[----:B------:R-:W3:Y:S01]  /*3e380*/  LDCU UR6, c[0x0][0x398] ;  /* 0x00007300ff0677ac */ /* 0x000ee20008000800 */
[----:B------:R-:W-:Y:S02]  /*3e390*/  PRMT R35, R20, 0x7773, RZ ;  /* 0x0000777314237816 */ /* 0x000fe400000000ff */
[----:B------:R-:W-:Y:S01]  /*3e3a0*/  ISETP.LT.AND P2, PT, R55, UR14, !P3 ;  /* 0x0000000e37007c0c */ /* 0x000fe2000df41270 */
[----:B------:R4:W-:Y:S01]  /*3e3b0*/  @P5 STG.E.U8 desc[UR40][R26.64], R37 ;  /* 0x000000251a005986 */ /* 0x0009e2000c101128 */
[----:B------:R-:W-:Y:S01]  /*3e3c0*/  SHF.R.S32.HI R34, RZ, 0x1f, R33 ;  /* 0x0000001fff227819 */ /* 0x000fe20000011421 */
[----:B------:R-:W3:Y:S01]  /*3e3d0*/  LDCU UR4, c[0x0][0x3b8] ;  /* 0x00007700ff0477ac */ /* 0x000ee20008000800 */
[----:B------:R-:W-:Y:S01]  /*3e3e0*/  IADD3 R30, P5, PT, R33, R3, RZ ;  /* 0x00000003211e7210 */ /* 0x000fe20007fbe0ff */
[----:B------:R1:W-:Y:S01]  /*3e3f0*/  @P4 STG.E.U8 desc[UR40][R28.64], R35 ;  /* 0x000000231c004986 */ /* 0x0003e2000c101128 */
[----:B0-----:R-:W-:Y:S01]  /*3e400*/  ISETP.LT.AND P4, PT, R48, UR10, !P3 ;  /* 0x0000000a30007c0c */ /* 0x001fe2000df81270 */
[----:B------:R-:W-:Y:S01]  /*3e410*/  VIADD R20, R49, 0x23 ;  /* 0x0000002331147836 */ /* 0x000fe20000000000 */
[----:B--2---:R-:W-:Y:S01]  /*3e420*/  PRMT R39, R16, 0x7770, RZ ;  /* 0x0000777010277816 */ /* 0x004fe200000000ff */
[----:B------:R-:W-:Y:S01]  /*3e430*/  IMAD.X R31, R34, 0x1, R57, P5 ;  /* 0x00000001221f7824 */ /* 0x000fe200028e0639 */
[----:B------:R-:W0:Y:S01]  /*3e440*/  LDCU UR10, c[0x0][0x398] ;  /* 0x00007300ff0a77ac */ /* 0x000e220008000800 */
[----:B----4-:R-:W-:-:S03]  /*3e450*/  IADD3 R26, P6, PT, R33, R2, RZ ;  /* 0x00000002211a7210 */ /* 0x010fc60007fde0ff */
[----:B------:R2:W-:Y:S01]  /*3e460*/  @P2 STG.E.U8 desc[UR40][R30.64], R39 ;  /* 0x000000271e002986 */ /* 0x0005e2000c101128 */
[----:B------:R-:W-:Y:S01]  /*3e470*/  PRMT R37, R16, 0x7771, RZ ;  /* 0x0000777110257816 */ /* 0x000fe200000000ff */
[----:B------:R-:W4:Y:S01]  /*3e480*/  LDCU UR12, c[0x0][0x398] ;  /* 0x00007300ff0c77ac */ /* 0x000f220008000800 */
[----:B-1----:R-:W-:Y:S01]  /*3e490*/  ISETP.GE.AND P2, PT, R20, UR8, PT ;  /* 0x0000000814007c0c */ /* 0x002fe2000bf46270 */
[----:B------:R-:W-:Y:S01]  /*3e4a0*/  IMAD.X R27, R34, 0x1, R56, P6 ;  /* 0x00000001221b7824 */ /* 0x000fe200030e0638 */
[----:B------:R-:W-:Y:S01]  /*3e4b0*/  ISETP.LT.AND P5, PT, R50, UR16, !P3 ;  /* 0x0000001032007c0c */ /* 0x000fe2000dfa1270 */
[----:B------:R-:W1:Y:S01]  /*3e4c0*/  LDCU UR8, c[0x0][0x398] ;  /* 0x00007300ff0877ac */ /* 0x000e620008000800 */
[----:B---3--:R-:W-:Y:S02]  /*3e4d0*/  ISETP.LT.AND P3, PT, R51, UR6, !P3 ;  /* 0x0000000633007c0c */ /* 0x008fe4000df61270 */
[C---:B------:R-:W-:Y:S01]  /*3e4e0*/  IADD3 R24, P6, PT, R33.reuse, R58, RZ ;  /* 0x0000003a21187210 */ /* 0x040fe20007fde0ff */
[----:B------:R3:W-:Y:S01]  /*3e4f0*/  @P4 STG.E.U8 desc[UR40][R26.64], R37 ;  /* 0x000000251a004986 */ /* 0x0007e2000c101128 */
[C---:B------:R-:W-:Y:S01]  /*3e500*/  IADD3 R28, P4, PT, R33.reuse, R60, RZ ;  /* 0x0000003c211c7210 */ /* 0x040fe20007f9e0ff */
[----:B------:R-:W4:Y:S01]  /*3e510*/  LDCU UR14, c[0x0][0x398] ;  /* 0x00007300ff0e77ac */ /* 0x000f220008000800 */
[----:B--2---:R-:W-:Y:S01]  /*3e520*/  PRMT R31, R16, 0x7772, RZ ;  /* 0x00007772101f7816 */ /* 0x004fe200000000ff */
[----:B------:R-:W-:Y:S01]  /*3e530*/  IMAD.X R25, R34, 0x1, R59, P6 ;  /* 0x0000000122197824 */ /* 0x000fe200030e063b */
[----:B------:R-:W-:Y:S01]  /*3e540*/  PRMT R35, R16, 0x7773, RZ ;  /* 0x0000777310237816 */ /* 0x000fe200000000ff */
[----:B------:R-:W-:Y:S01]  /*3e550*/  IMAD.X R29, R34, 0x1, R61, P4 ;  /* 0x00000001221d7824 */ /* 0x000fe200020e063d */
[----:B------:R-:W2:Y:S01]  /*3e560*/  LDCU UR6, c[0x0][0x39c] ;  /* 0x00007380ff0677ac */ /* 0x000ea20008000800 */
[----:B------:R-:W-:Y:S01]  /*3e570*/  VIADD R33, R33, UR4 ;  /* 0x0000000421217c36 */ /* 0x000fe20008000000 */
[----:B0-----:R-:W-:Y:S01]  /*3e580*/  ISETP.LT.AND P4, PT, R55, UR10, !P1 ;  /* 0x0000000a37007c0c */ /* 0x001fe2000cf81270 */
[----:B------:R0:W-:Y:S01]  /*3e590*/  @P5 STG.E.U8 desc[UR40][R24.64], R31 ;  /* 0x0000001f18005986 */ /* 0x0001e2000c101128 */
[----:B------:R-:W2:Y:S02]  /*3e5a0*/  LDCU UR10, c[0x0][0x398] ;  /* 0x00007300ff0a77ac */ /* 0x000ea40008000800 */
[----:B------:R-:W-:Y:S01]  /*3e5b0*/  SHF.R.S32.HI R16, RZ, 0x1f, R33 ;  /* 0x0000001fff107819 */ /* 0x000fe20000011421 */
[----:B------:R2:W-:Y:S01]  /*3e5c0*/  @P3 STG.E.U8 desc[UR40][R28.64], R35 ;  /* 0x000000231c003986 */ /* 0x0005e2000c101128 */
[----:B---3--:R-:W-:Y:S01]  /*3e5d0*/  IADD3 R26, P3, PT, R33, R3, RZ ;  /* 0x00000003211a7210 */ /* 0x008fe20007f7e0ff */
[----:B------:R-:W3:Y:S01]  /*3e5e0*/  LDCU UR4, c[0x0][0x3b8] ;  /* 0x00007700ff0477ac */ /* 0x000ee20008000800 */
[----:B-1----:R-:W-:Y:S01]  /*3e5f0*/  ISETP.LT.AND P5, PT, R48, UR8, !P1 ;  /* 0x0000000830007c0c */ /* 0x002fe2000cfa1270 */
[----:B------:R-:W1:Y:S02]  /*3e600*/  LDCU UR8, c[0x0][0x398] ;  /* 0x00007300ff0877ac */ /* 0x000e640008000800 */
[----:B------:R-:W-:Y:S01]  /*3e610*/  IMAD.X R27, R16, 0x1, R57, P3 ;  /* 0x00000001101b7824 */ /* 0x000fe200018e0639 */
[----:B0-----:R-:W-:-:S02]  /*3e620*/  PRMT R31, R21, 0x7770, RZ ;  /* 0x00007770151f7816 */ /* 0x001fc400000000ff */
[----:B----4-:R-:W-:Y:S01]  /*3e630*/  ISETP.LT.AND P3, PT, R50, UR12, !P1 ;  /* 0x0000000c32007c0c */ /* 0x010fe2000cf61270 */
[----:B------:R-:W-:Y:S01]  /*3e640*/  VIADD R20, R49, 0x24 ;  /* 0x0000002431147836 */ /* 0x000fe20000000000 */
[C---:B------:R-:W-:Y:S01]  /*3e650*/  IADD3 R24, P6, PT, R33.reuse, R2, RZ ;  /* 0x0000000221187210 */ /* 0x040fe20007fde0ff */
[----:B------:R0:W-:Y:S01]  /*3e660*/  @P4 STG.E.U8 desc[UR40][R26.64], R31 ;  /* 0x0000001f1a004986 */ /* 0x0001e2000c101128 */
[----:B--2---:R-:W-:Y:S01]  /*3e670*/  IADD3 R28, P4, PT, R33, R58, RZ ;  /* 0x0000003a211c7210 */ /* 0x004fe20007f9e0ff */
[----:B------:R-:W2:Y:S01]  /*3e680*/  LDCU UR12, c[0x0][0x398] ;  /* 0x00007300ff0c77ac */ /* 0x000ea20008000800 */
[C---:B------:R-:W-:Y:S01]  /*3e690*/  PRMT R37, R21.reuse, 0x7771, RZ ;  /* 0x0000777115257816 */ /* 0x040fe200000000ff */
[C---:B------:R-:W-:Y:S01]  /*3e6a0*/  IMAD.X R25, R16.reuse, 0x1, R56, P6 ;  /* 0x0000000110197824 */ /* 0x040fe200030e0638 */
[----:B------:R-:W-:Y:S01]  /*3e6b0*/  PRMT R35, R21, 0x7772, RZ ;  /* 0x0000777215237816 */ /* 0x000fe200000000ff */
[----:B------:R-:W-:Y:S01]  /*3e6c0*/  IMAD.X R29, R16, 0x1, R59, P4 ;  /* 0x00000001101d7824 */ /* 0x000fe200020e063b */
[----:B------:R-:W-:Y:S01]  /*3e6d0*/  ISETP.GE.AND P6, PT, R20, UR6, PT ;  /* 0x0000000614007c0c */ /* 0x000fe2000bfc6270 */
[----:B------:R-:W4:Y:S01]  /*3e6e0*/  LDCU UR6, c[0x0][0x39c] ;  /* 0x00007380ff0677ac */ /* 0x000f220008000800 */
[----:B------:R-:W-:Y:S01]  /*3e6f0*/  ISETP.LT.AND P1, PT, R51, UR10, !P1 ;  /* 0x0000000a33007c0c */ /* 0x000fe2000cf21270 */
[----:B------:R2:W-:Y:S01]  /*3e700*/  @P5 STG.E.U8 desc[UR40][R24.64], R37 ;  /* 0x0000002518005986 */ /* 0x0005e2000c101128 */
[----:B------:R-:W4:Y:S01]  /*3e710*/  LDCU UR10, c[0x0][0x398] ;  /* 0x00007300ff0a77ac */ /* 0x000f220008000800 */
[C---:B0-----:R-:W-:Y:S01]  /*3e720*/  IADD3 R26, P4, PT, R33.reuse, R60, RZ ;  /* 0x0000003c211a7210 */ /* 0x041fe20007f9e0ff */
[----:B---3--:R-:W-:Y:S01]  /*3e730*/  VIADD R33, R33, UR4 ;  /* 0x0000000421217c36 */ /* 0x008fe20008000000 */
[----:B------:R0:W-:Y:S01]  /*3e740*/  @P3 STG.E.U8 desc[UR40][R28.64], R35 ;  /* 0x000000231c003986 */ /* 0x0001e2000c101128 */
[----:B-1----:R-:W-:Y:S01]  /*3e750*/  ISETP.LT.AND P3, PT, R55, UR8, !P2 ;  /* 0x0000000837007c0c */ /* 0x002fe2000d761270 */
[----:B------:R-:W1:Y:S01]  /*3e760*/  LDCU UR8, c[0x0][0x398] ;  /* 0x00007300ff0877ac */ /* 0x000e620008000800 */
[----:B------:R-:W-:Y:S01]  /*3e770*/  IMAD.X R27, R16, 0x1, R61, P4 ;  /* 0x00000001101b7824 */ /* 0x000fe200020e063d */
[----:B------:R-:W-:-:S02]  /*3e780*/  SHF.R.S32.HI R16, RZ, 0x1f, R33 ;  /* 0x0000001fff107819 */ /* 0x000fc40000011421 */
[----:B------:R-:W-:Y:S01]  /*3e790*/  IADD3 R20, P4, PT, R33, R3, RZ ;  /* 0x0000000321147210 */ /* 0x000fe20007f9e0ff */
[----:B------:R-:W3:Y:S01]  /*3e7a0*/  LDCU UR4, c[0x0][0x3b8] ;  /* 0x00007700ff0477ac */ /* 0x000ee20008000800 */
[----:B------:R-:W-:Y:S01]  /*3e7b0*/  PRMT R31, R21, 0x7773, RZ ;  /* 0x00007773151f7816 */ /* 0x000fe200000000ff */
[----:B--2---:R-:W-:Y:S02]  /*3e7c0*/  VIADD R25, R49, 0x25 ;  /* 0x0000002531197836 */ /* 0x004fe40000000000 */
[----:B------:R-:W-:Y:S01]  /*3e7d0*/  IMAD.X R21, R16, 0x1, R57, P4 ;  /* 0x0000000110157824 */ /* 0x000fe200020e0639 */
[----:B0-----:R-:W-:Y:S01]  /*3e7e0*/  PRMT R29, R17, 0x7770, RZ ;  /* 0x00007770111d7816 */ /* 0x001fe200000000ff */
[----:B------:R-:W0:Y:S01]  /*3e7f0*/  LDCU UR16, c[0x0][0x398] ;  /* 0x00007300ff1077ac */ /* 0x000e220008000800 */
[----:B------:R-:W-:Y:S01]  /*3e800*/  ISETP.LT.AND P4, PT, R48, UR12, !P2 ;  /* 0x0000000c30007c0c */ /* 0x000fe2000d781270 */
[----:B------:R2:W-:Y:S01]  /*3e810*/  @P1 STG.E.U8 desc[UR40][R26.64], R31 ;  /* 0x0000001f1a001986 */ /* 0x0005e2000c101128 */
[----:B------:R-:W-:Y:S01]  /*3e820*/  IADD3 R24, P5, PT, R33, R2, RZ ;  /* 0x0000000221187210 */ /* 0x000fe20007fbe0ff */
[----:B------:R-:W0:Y:S01]  /*3e830*/  LDCU UR12, c[0x0][0x398] ;  /* 0x00007300ff0c77ac */ /* 0x000e220008000800 */
[----:B----4-:R-:W-:Y:S01]  /*3e840*/  ISETP.GE.AND P1, PT, R25, UR6, PT ;  /* 0x0000000619007c0c */ /* 0x010fe2000bf26270 */
[----:B------:R4:W-:Y:S01]  /*3e850*/  @P3 STG.E.U8 desc[UR40][R20.64], R29 ;  /* 0x0000001d14003986 */ /* 0x0009e2000c101128 */
[----:B------:R-:W-:Y:S01]  /*3e860*/  ISETP.LT.AND P3, PT, R50, UR10, !P2 ;  /* 0x0000000a32007c0c */ /* 0x000fe2000d761270 */
[----:B------:R-:W0:Y:S01]  /*3e870*/  LDCU UR6, c[0x0][0x398] ;  /* 0x00007300ff0677ac */ /* 0x000e220008000800 */
[----:B------:R-:W-:Y:S01]  /*3e880*/  IMAD.X R25, R16, 0x1, R56, P5 ;  /* 0x0000000110197824 */ /* 0x000fe200028e0638 */
[----:B------:R-:W-:-:S02]  /*3e890*/  PRMT R37, R17, 0x7771, RZ ;  /* 0x0000777111257816 */ /* 0x000fc400000000ff */
[----:B-1----:R-:W-:Y:S01]  /*3e8a0*/  ISETP.LT.AND P2, PT, R51, UR8, !P2 ;  /* 0x0000000833007c0c */ /* 0x002fe2000d741270 */
[----:B------:R-:W1:Y:S01]  /*3e8b0*/  LDCU UR8, c[0x0][0x398] ;  /* 0x00007300ff0877ac */ /* 0x000e620008000800 */
[----:B--2---:R-:W-:Y:S01]  /*3e8c0*/  IADD3 R26, P5, PT, R33, R58, RZ ;  /* 0x0000003a211a7210 */ /* 0x004fe20007fbe0ff */
[----:B------:R-:W-:Y:S01]  /*3e8d0*/  @P4 STG.E.U8 desc[UR40][R24.64], R37 ;  /* 0x0000002518004986 */ /* 0x000fe2000c101128 */
[----:B------:R-:W-:Y:S01]  /*3e8e0*/  PRMT R35, R17, 0x7772, RZ ;  /* 0x0000777211237816 */ /* 0x000fe200000000ff */
[----:B------:R-:W2:Y:S01]  /*3e8f0*/  LDCU UR10, c[0x0][0x398] ;  /* 0x00007300ff0a77ac */ /* 0x000ea20008000800 */
[----:B----4-:R-:W-:Y:S01]  /*3e900*/  IADD3 R20, P4, PT, R33, R60, RZ ;  /* 0x0000003c21147210 */ /* 0x010fe20007f9e0ff */
[C---:B------:R-:W-:Y:S01]  /*3e910*/  IMAD.X R27, R16.reuse, 0x1, R59, P5 ;  /* 0x00000001101b7824 */ /* 0x040fe200028e063b */
[----:B------:R-:W-:Y:S01]  /*3e920*/  PRMT R31, R17, 0x7773, RZ ;  /* 0x00007773111f7816 */ /* 0x000fe200000000ff */
[----:B---3--:R-:W-:Y:S01]  /*3e930*/  VIADD R33, R33, UR4 ;  /* 0x0000000421217c36 */ /* 0x008fe20008000000 */
[----:B------:R-:W3:Y:S01]  /*3e940*/  LDCU UR4, c[0x0][0x3b8] ;  /* 0x00007700ff0477ac */ /* 0x000ee20008000800 */
[----:B------:R-:W-:Y:S01]  /*3e950*/  IMAD.X R21, R16, 0x1, R61, P4 ;  /* 0x0000000110157824 */ /* 0x000fe200020e063d */
[----:B------:R4:W-:Y:S01]  /*3e960*/  @P3 STG.E.U8 desc[UR40][R26.64], R35 ;  /* 0x000000231a003986 */ /* 0x0009e2000c101128 */
[----:B0-----:R-:W-:Y:S01]  /*3e970*/  ISETP.LT.AND P3, PT, R55, UR12, !P6 ;  /* 0x0000000c37007c0c */ /* 0x001fe2000f761270 */
[----:B------:R-:W0:Y:S01]  /*3e980*/  LDCU UR12, c[0x0][0x398] ;  /* 0x00007300ff0c77ac */ /* 0x000e220008000800 */
[----:B------:R-:W-:Y:S01]  /*3e990*/  SHF.R.S32.HI R30, RZ, 0x1f, R33 ;  /* 0x0000001fff1e7819 */ /* 0x000fe20000011421 */
[----:B------:R3:W-:Y:S01]  /*3e9a0*/  @P2 STG.E.U8 desc[UR40][R20.64], R31 ;  /* 0x0000001f14002986 */ /* 0x0007e2000c101128 */
[----:B------:R-:W-:-:S02]  /*3e9b0*/  IADD3 R28, P4, PT, R33, R3, RZ ;  /* 0x00000003211c7210 */ /* 0x000fc40007f9e0ff */
[----:B------:R-:W-:Y:S01]  /*3e9c0*/  ISETP.LT.AND P2, PT, R48, UR6, !P6 ;  /* 0x0000000630007c0c */ /* 0x000fe2000f741270 */
[----:B------:R-:W0:Y:S01]  /*3e9d0*/  LDCU UR6, c[0x0][0x39c] ;  /* 0x00007380ff0677ac */ /* 0x000e220008000800 */
[C---:B------:R-:W-:Y:S01]  /*3e9e0*/  IADD3 R16, P5, PT, R33.reuse, R2, RZ ;  /* 0x0000000221107210 */ /* 0x040fe20007fbe0ff */
[----:B------:R-:W-:Y:S01]  /*3e9f0*/  IMAD.X R29, R30, 0x1, R57, P4 ;  /* 0x000000011e1d7824 */ /* 0x000fe200020e0639 */
[----:B----4-:R-:W-:Y:S02]  /*3ea00*/  PRMT R27, R22, 0x7770, RZ ;  /* 0x00007770161b7816 */ /* 0x010fe400000000ff */
[----:B-1----:R-:W-:Y:S01]  /*3ea10*/  ISETP.LT.AND P4, PT, R50, UR8, !P6 ;  /* 0x0000000832007c0c */ /* 0x002fe2000f781270 */
[----:B------:R-:W-:Y:S01]  /*3ea20*/  IMAD.X R17, R30, 0x1, R56, P5 ;  /* 0x000000011e117824 */ /* 0x000fe200028e0638 */
[C---:B------:R-:W-:Y:S01]  /*3ea30*/  PRMT R35, R22.reuse, 0x7771, RZ ;  /* 0x0000777116237816 */ /* 0x040fe200000000ff */
[----:B------:R1:W-:Y:S01]  /*3ea40*/  @P3 STG.E.U8 desc[UR40][R28.64], R27 ;  /* 0x0000001b1c003986 */ /* 0x0003e2000c101128 */
[C---:B------:R-:W-:Y:S01]  /*3ea50*/  IADD3 R24, P3, PT, R33.reuse, R58, RZ ;  /* 0x0000003a21187210 */ /* 0x040fe20007f7e0ff */
[----:B---3--:R-:W-:Y:S01]  /*3ea60*/  VIADD R31, R33, UR4 ;  /* 0x00000004211f7c36 */ /* 0x008fe20008000000 */
[----:B--2---:R-:W-:Y:S01]  /*3ea70*/  ISETP.LT.AND P6, PT, R51, UR10, !P6 ;  /* 0x0000000a33007c0c */ /* 0x004fe2000f7c1270 */
[----:B------:R2:W-:Y:S01]  /*3ea80*/  @P2 STG.E.U8 desc[UR40][R16.64], R35 ;  /* 0x0000002310002986 */ /* 0x0005e2000c101128 */
[----:B------:R-:W-:Y:S01]  /*3ea90*/  PRMT R21, R22, 0x7772, RZ ;  /* 0x0000777216157816 */ /* 0x000fe200000000ff */
[----:B------:R-:W-:Y:S01]  /*3eaa0*/  IMAD.X R25, R30, 0x1, R59, P3 ;  /* 0x000000011e197824 */ /* 0x000fe200018e063b */
[----:B0-----:R-:W-:Y:S01]  /*3eab0*/  ISETP.LT.AND P2, PT, R55, UR12, !P1 ;  /* 0x0000000c37007c0c */ /* 0x001fe2000cf41270 */
[----:B------:R-:W-:Y:S01]  /*3eac0*/  VIADD R20, R49, 0x26 ;  /* 0x0000002631147836 */ /* 0x000fe20000000000 */
[----:B------:R-:W0:Y:S01]  /*3ead0*/  LDCU UR8, c[0x0][0x39c] ;  /* 0x00007380ff0877ac */ /* 0x000e220008000800 */
[----:B------:R-:W-:-:S02]  /*3eae0*/  SHF.R.S32.HI R32, RZ, 0x1f, R31 ;  /* 0x0000001fff207819 */ /* 0x000fc4000001141f */
[----:B-1----:R-:W-:Y:S01]  /*3eaf0*/  IADD3 R28, P3, PT, R33, R60, RZ ;  /* 0x0000003c211c7210 */ /* 0x002fe20007f7e0ff */
[----:B------:R-:W1:Y:S01]  /*3eb00*/  LDCU UR4, c[0x0][0x3b8] ;  /* 0x00007700ff0477ac */ /* 0x000e620008000800 */
[----:B------:R-:W-:Y:S01]  /*3eb10*/  IADD3 R26, P5, PT, R31, R3, RZ ;  /* 0x000000031f1a7210 */ /* 0x000fe20007fbe0ff */
[----:B------:R3:W-:Y:S01]  /*3eb20*/  @P4 STG.E.U8 desc[UR40][R24.64], R21 ;  /* 0x0000001518004986 */ /* 0x0007e2000c101128 */
[----:B------:R-:W-:Y:S01]  /*3eb30*/  ISETP.GE.AND P4, PT, R20, UR6, PT ;  /* 0x0000000614007c0c */ /* 0x000fe2000bf86270 */
[----:B------:R-:W-:Y:S01]  /*3eb40*/  IMAD.X R29, R30, 0x1, R61, P3 ;  /* 0x000000011e1d7824 */ /* 0x000fe200018e063d */
[----:B------:R-:W4:Y:S01]  /*3eb50*/  LDCU UR6, c[0x0][0x39c] ;  /* 0x00007380ff0677ac */ /* 0x000f220008000800 */
[----:B------:R-:W-:Y:S01]  /*3eb60*/  IMAD.X R27, R32, 0x1, R57, P5 ;  /* 0x00000001201b7824 */ /* 0x000fe200028e0639 */
[----:B--2---:R-:W-:Y:S02]  /*3eb70*/  PRMT R35, R18, 0x7770, RZ ;  /* 0x0000777012237816 */ /* 0x004fe400000000ff */
[----:B------:R-:W-:Y:S01]  /*3eb80*/  ISETP.LT.AND P3, PT, R48, UR14, !P1 ;  /* 0x0000000e30007c0c */ /* 0x000fe2000cf61270 */
[----:B------:R-:W2:Y:S01]  /*3eb90*/  LDCU UR10, c[0x0][0x398] ;  /* 0x00007300ff0a77ac */ /* 0x000ea20008000800 */
[----:B---3--:R-:W-:Y:S01]  /*3eba0*/  PRMT R25, R22, 0x7773, RZ ;  /* 0x0000777316197816 */ /* 0x008fe200000000ff */
[----:B------:R-:W3:Y:S01]  /*3ebb0*/  LDCU UR12, c[0x0][0x398] ;  /* 0x00007300ff0c77ac */ /* 0x000ee20008000800 */
[----:B------:R-:W-:-:S03]  /*3ebc0*/  ISETP.LT.AND P5, PT, R50, UR16, !P1 ;  /* 0x0000001032007c0c */ /* 0x000fc6000cfa1270 */
[----:B------:R1:W-:Y:S01]  /*3ebd0*/  @P6 STG.E.U8 desc[UR40][R28.64], R25 ;  /* 0x000000191c006986 */ /* 0x0003e2000c101128 */
[C---:B------:R-:W-:Y:S01]  /*3ebe0*/  VIADD R17, R49.reuse, 0x27 ;  /* 0x0000002731117836 */ /* 0x040fe20000000000 */
[----:B------:R-:W-:Y:S01]  /*3ebf0*/  PRMT R33, R18, 0x7771, RZ ;  /* 0x0000777112217816 */ /* 0x000fe200000000ff */
[----:B------:R-:W-:Y:S01]  /*3ec00*/  VIADD R22, R49, 0x28 ;  /* 0x0000002831167836 */ /* 0x000fe20000000000 */
[----:B------:R2:W-:Y:S01]  /*3ec10*/  @P2 STG.E.U8 desc[UR40][R26.64], R35 ;  /* 0x000000231a002986 */ /* 0x0005e2000c101128 */
[C---:B------:R-:W-:Y:S01]  /*3ec20*/  IADD3 R20, P2, PT, R31.reuse, R2, RZ ;  /* 0x000000021f147210 */ /* 0x040fe20007f5e0ff */
[----:B------:R-:W3:Y:S01]  /*3ec30*/  LDCU UR14, c[0x0][0x398] ;  /* 0x00007300ff0e77ac */ /* 0x000ee20008000800 */
[----:B------:R-:W-:-:S03]  /*3ec40*/  IADD3 R16, P6, PT, R31, R58, RZ ;  /* 0x0000003a1f107210 */ /* 0x000fc60007fde0ff */
[C---:B------:R-:W-:Y:S01]  /*3ec50*/  IMAD.X R21, R32.reuse, 0x1, R56, P2 ;  /* 0x0000000120157824 */ /* 0x040fe200010e0638 */
[----:B0-----:R-:W-:Y:S01]  /*3ec60*/  ISETP.GE.AND P2, PT, R17, UR8, PT ;  /* 0x0000000811007c0c */ /* 0x001fe2000bf46270 */
[----:B------:R-:W-:Y:S01]  /*3ec70*/  IMAD.X R17, R32, 0x1, R59, P6 ;  /* 0x0000000120117824 */ /* 0x000fe200030e063b */
[----:B-1----:R-:W-:Y:S01]  /*3ec80*/  PRMT R25, R18, 0x7772, RZ ;  /* 0x0000777212197816 */ /* 0x002fe200000000ff */
[C---:B------:R-:W-:Y:S01]  /*3ec90*/  VIADD R29, R31.reuse, UR4 ;  /* 0x000000041f1d7c36 */ /* 0x040fe20008000000 */
[----:B------:R0:W-:Y:S01]  /*3eca0*/  @P3 STG.E.U8 desc[UR40][R20.64], R33 ;  /* 0x0000002114003986 */ /* 0x0001e2000c101128 */
[----:B----4-:R-:W-:Y:S01]  /*3ecb0*/  ISETP.GE.AND P3, PT, R22, UR6, PT ;  /* 0x0000000616007c0c */ /* 0x010fe2000bf66270 */
[----:B------:R-:W1:Y:S02]  /*3ecc0*/  LDCU UR6, c[0x0][0x398] ;  /* 0x00007300ff0677ac */ /* 0x000e640008000800 */
[----:B------:R4:W-:Y:S01]  /*3ecd0*/  @P5 STG.E.U8 desc[UR40][R16.64], R25 ;  /* 0x0000001910005986 */ /* 0x0009e2000c101128 */
[----:B--2---:R-:W-:Y:S01]  /*3ece0*/  IADD3 R26, P5, PT, R31, R60, RZ ;  /* 0x0000003c1f1a7210 */ /* 0x004fe20007fbe0ff */
[----:B------:R-:W2:Y:S01]  /*3ecf0*/  LDCU UR8, c[0x0][0x398] ;  /* 0x00007300ff0877ac */ /* 0x000ea20008000800 */
[----:B------:R-:W-:-:S02]  /*3ed00*/  ISETP.LT.AND P1, PT, R51, UR10, !P1 ;  /* 0x0000000a33007c0c */ /* 0x000fc4000cf21270 */
[----:B---3--:R-:W-:Y:S01]  /*3ed10*/  ISETP.LT.AND P6, PT, R55, UR12, !P4 ;  /* 0x0000000c37007c0c */ /* 0x008fe2000e7c1270 */
[----:B------:R-:W-:Y:S01]  /*3ed20*/  IMAD.X R27, R32, 0x1, R61, P5 ;  /* 0x00000001201b7824 */ /* 0x000fe200028e063d */
[----:B------:R-:W-:Y:S01]  /*3ed30*/  SHF.R.S32.HI R22, RZ, 0x1f, R29 ;  /* 0x0000001fff167819 */ /* 0x000fe2000001141d */
[----:B------:R-:W3:Y:S01]  /*3ed40*/  LDCU UR10, c[0x0][0x398] ;  /* 0x00007300ff0a77ac */ /* 0x000ee20008000800 */
[----:B0-----:R-:W-:Y:S02]  /*3ed50*/  IADD3 R20, P5, PT, R29, R3, RZ ;  /* 0x000000031d147210 */ /* 0x001fe40007fbe0ff */
[----:B------:R-:W-:Y:S01]  /*3ed60*/  PRMT R37, R18, 0x7773, RZ ;  /* 0x0000777312257816 */ /* 0x000fe200000000ff */
[----:B------:R-:W0:Y:S01]  /*3ed70*/  LDCU UR4, c[0x0][0x3b8] ;  /* 0x00007700ff0477ac */ /* 0x000e220008000800 */
[----:B------:R-:W-:Y:S01]  /*3ed80*/  PRMT R35, R23, 0x7770, RZ ;  /* 0x0000777017237816 */ /* 0x000fe200000000ff */
[----:B------:R-:W-:Y:S02]  /*3ed90*/  IMAD.X R21, R22, 0x1, R57, P5 ;  /* 0x0000000116157824 */ /* 0x000fe400028e0639 */
[----:B------:R3:W-:Y:S01]  /*3eda0*/  @P1 STG.E.U8 desc[UR40][R26.64], R37 ;  /* 0x000000251a001986 */ /* 0x0007e2000c101128 */
[----:B------:R-:W0:Y:S01]  /*3edb0*/  LDCU UR12, c[0x0][0x398] ;  /* 0x00007300ff0c77ac */ /* 0x000e220008000800 */
[----:B-1----:R-:W-:-:S02]  /*3edc0*/  ISETP.LT.AND P5, PT, R48, UR6, !P4 ;  /* 0x0000000630007c0c */ /* 0x002fc4000e7a1270 */
[----:B------:R1:W-:Y:S01]  /*3edd0*/  @P6 STG.E.U8 desc[UR40][R20.64], R35 ;  /* 0x0000002314006986 */ /* 0x0003e2000c101128 */
[----:B------:R-:W-:Y:S01]  /*3ede0*/  IADD3 R24, P6, PT, R29, R2, RZ ;  /* 0x000000021d187210 */ /* 0x000fe20007fde0ff */
[----:B------:R-:W0:Y:S01]  /*3edf0*/  LDCU UR6, c[0x0][0x398] ;  /* 0x00007300ff0677ac */ /* 0x000e220008000800 */
[----:B--2---:R-:W-:-:S03]  /*3ee00*/  ISETP.LT.AND P1, PT, R50, UR8, !P4 ;  /* 0x0000000832007c0c */ /* 0x004fc6000e721270 */
[C---:B----4-:R-:W-:Y:S01]  /*3ee10*/  IMAD.X R25, R22.reuse, 0x1, R56, P6 ;  /* 0x0000000116197824 */ /* 0x050fe200030e0638 */
[----:B------:R-:W-:Y:S01]  /*3ee20*/  IADD3 R16, P6, PT, R29, R58, RZ ;  /* 0x0000003a1d107210 */ /* 0x000fe20007fde0ff */
[----:B------:R-:W2:Y:S01]  /*3ee30*/  LDCU UR8, c[0x0][0x398] ;  /* 0x00007300ff0877ac */ /* 0x000ea20008000800 */
[C---:B---3--:R-:W-:Y:S02]  /*3ee40*/  PRMT R27, R23.reuse, 0x7771, RZ ;  /* 0x00007771171b7816 */ /* 0x048fe400000000ff */
[----:B------:R-:W-:Y:S01]  /*3ee50*/  PRMT R33, R23, 0x7772, RZ ;  /* 0x0000777217217816 */ /* 0x000fe200000000ff */
[C---:B------:R-:W-:Y:S01]  /*3ee60*/  IMAD.X R17, R22.reuse, 0x1, R59, P6 ;  /* 0x0000000116117824 */ /* 0x040fe200030e063b */
[----:B------:R-:W-:Y:S01]  /*3ee70*/  ISETP.LT.AND P4, PT, R51, UR10, !P4 ;  /* 0x0000000a33007c0c */ /* 0x000fe2000e781270 */
[----:B------:R3:W-:Y:S01]  /*3ee80*/  @P5 STG.E.U8 desc[UR40][R24.64], R27 ;  /* 0x0000001b18005986 */ /* 0x0007e2000c101128 */
[C---:B-1----:R-:W-:Y:S01]  /*3ee90*/  IADD3 R20, P5, PT, R29.reuse, R60, RZ ;  /* 0x0000003c1d147210 */ /* 0x042fe20007fbe0ff */
[----:B0-----:R-:W-:Y:S01]  /*3eea0*/  VIADD R29, R29, UR4 ;  /* 0x000000041d1d7c36 */ /* 0x001fe20008000000 */
[----:B------:R-:W-:Y:S01]  /*3eeb0*/  PRMT R31, R23, 0x7773, RZ ;  /* 0x00007773171f7816 */ /* 0x000fe200000000ff */
[----:B------:R0:W-:Y:S01]  /*3eec0*/  @P1 STG.E.U8 desc[UR40][R16.64], R33 ;  /* 0x0000002110001986 */ /* 0x0001e2000c101128 */
[----:B------:R-:W-:Y:S01]  /*3eed0*/  ISETP.LT.AND P1, PT, R55, UR12, !P2 ;  /* 0x0000000c37007c0c */ /* 0x000fe2000d721270 */
[----:B------:R-:W-:Y:S01]  /*3eee0*/  IMAD.X R21, R22, 0x1, R61, P5 ;  /* 0x0000000116157824 */ /* 0x000fe200028e063d */
[----:B------:R-:W1:Y:S01]  /*3eef0*/  LDCU UR10, c[0x0][0x398] ;  /* 0x00007300ff0a77ac */ /* 0x000e620008000800 */
[----:B------:R-:W-:-:S02]  /*3ef00*/  SHF.R.S32.HI R26, RZ, 0x1f, R29 ;  /* 0x0000001fff1a7819 */ /* 0x000fc4000001141d */
[----:B------:R-:W-:Y:S01]  /*3ef10*/  IADD3 R22, P5, PT, R29, R3, RZ ;  /* 0x000000031d167210 */ /* 0x000fe20007fbe0ff */
[----:B------:R-:W4:Y:S01]  /*3ef20*/  LDCU UR4, c[0x0][0x3b8] ;  /* 0x00007700ff0477ac */ /* 0x000f220008000800 */
[----:B------:R0:W-:Y:S01]  /*3ef30*/  @P4 STG.E.U8 desc[UR40][R20.64], R31 ;  /* 0x0000001f14004986 */ /* 0x0001e2000c101128 */
[----:B------:R-:W-:Y:S02]  /*3ef40*/  ISETP.LT.AND P4, PT, R48, UR6, !P2 ;  /* 0x0000000630007c0c */ /* 0x000fe4000d781270 */
[----:B------:R-:W-:Y:S01]  /*3ef50*/  IMAD.X R23, R26, 0x1, R57, P5 ;  /* 0x000000011a177824 */ /* 0x000fe200028e0639 */
[----:B---3--:R-:W-:Y:S01]  /*3ef60*/  PRMT R27, R19, 0x7770, RZ ;  /* 0x00007770131b7816 */ /* 0x008fe200000000ff */
[----:B------:R-:W3:Y:S01]  /*3ef70*/  LDCU UR6, c[0x0][0x39c] ;  /* 0x00007380ff0677ac */ /* 0x000ee20008000800 */
[----:B------:R-:W3:Y:S03]  /*3ef80*/  LDCU UR12, c[0x0][0x398] ;  /* 0x00007300ff0c77ac */ /* 0x000ee60008000800 */
[----:B------:R4:W-:Y:S01]  /*3ef90*/  @P1 STG.E.U8 desc[UR40][R22.64], R27 ;  /* 0x0000001b16001986 */ /* 0x0009e2000c101128 */
[----:B------:R-:W-:-:S02]  /*3efa0*/  IADD3 R24, P1, PT, R29, R58, RZ ;  /* 0x0000003a1d187210 */ /* 0x000fc40007f3e0ff */
[----:B--2---:R-:W-:Y:S01]  /*3efb0*/  ISETP.LT.AND P5, PT, R50, UR8, !P2 ;  /* 0x0000000832007c0c */ /* 0x004fe2000d7a1270 */
[----:B------:R-:W2:Y:S01]  /*3efc0*/  LDCU UR8, c[0x0][0x39c] ;  /* 0x00007380ff0877ac */ /* 0x000ea20008000800 */
[----:B0-----:R-:W-:Y:S01]  /*3efd0*/  IADD3 R16, P6, PT, R29, R2, RZ ;  /* 0x000000021d107210 */ /* 0x001fe20007fde0ff */
[C---:B------:R-:W-:Y:S01]  /*3efe0*/  IMAD.X R25, R26.reuse, 0x1, R59, P1 ;  /* 0x000000011a197824 */ /* 0x040fe200008e063b */
[----:B-1----:R-:W-:Y:S01]  /*3eff0*/  ISETP.LT.AND P1, PT, R51, UR10, !P2 ;  /* 0x0000000a33007c0c */ /* 0x002fe2000d721270 */
[----:B------:R-:W0:Y:S01]  /*3f000*/  LDCU UR16, c[0x0][0x398] ;  /* 0x00007300ff1077ac */ /* 0x000e220008000800 */
[----:B------:R-:W-:Y:S01]  /*3f010*/  IADD3 R20, P2, PT, R29, R60, RZ ;  /* 0x0000003c1d147210 */ /* 0x000fe20007f5e0ff */
[C---:B------:R-:W-:Y:S01]  /*3f020*/  IMAD.X R17, R26.reuse, 0x1, R56, P6 ;  /* 0x000000011a117824 */ /* 0x040fe200030e0638 */
[----:B------:R-:W-:Y:S01]  /*3f030*/  PRMT R33, R19, 0x7771, RZ ;  /* 0x0000777113217816 */ /* 0x000fe200000000ff */
[----:B----4-:R-:W-:Y:S01]  /*3f040*/  VIADD R22, R49, 0x29 ;  /* 0x0000002931167836 */ /* 0x010fe20000000000 */
[----:B------:R-:W-:Y:S01]  /*3f050*/  PRMT R31, R19, 0x7772, RZ ;  /* 0x00007772131f7816 */ /* 0x000fe200000000ff */
[----:B------:R-:W-:Y:S01]  /*3f060*/  VIADD R27, R29, UR4 ;  /* 0x000000041d1b7c36 */ /* 0x000fe20008000000 */
[----:B------:R-:W1:Y:S01]  /*3f070*/  LDCU UR4, c[0x0][0x3b8] ;  /* 0x00007700ff0477ac */ /* 0x000e620008000800 */
[----:B------:R-:W-:Y:S01]  /*3f080*/  IMAD.X R21, R26, 0x1, R61, P2 ;  /* 0x000000011a157824 */ /* 0x000fe200010e063d */
[----:B---3--:R-:W-:Y:S01]  /*3f090*/  ISETP.GE.AND P2, PT, R22, UR6, PT ;  /* 0x0000000616007c0c */ /* 0x008fe2000bf46270 */
[----:B------:R-:W-:Y:S01]  /*3f0a0*/  @P4 STG.E.U8 desc[UR40][R16.64], R33 ;  /* 0x0000002110004986 */ /* 0x000fe2000c101128 */
[----:B------:R-:W3:Y:S01]  /*3f0b0*/  LDCU UR6, c[0x0][0x398] ;  /* 0x00007300ff0677ac */ /* 0x000ee20008000800 */
[----:B------:R-:W-:-:S02]  /*3f0c0*/  SHF.R.S32.HI R28, RZ, 0x1f, R27 ;  /* 0x0000001fff1c7819 */ /* 0x000fc4000001141b */
[----:B------:R-:W-:Y:S01]  /*3f0d0*/  IADD3 R18, P4, PT, R27, R3, RZ ;  /* 0x000000031b127210 */ /* 0x000fe20007f9e0ff */
[----:B------:R4:W-:Y:S01]  /*3f0e0*/  @P5 STG.E.U8 desc[UR40][R24.64], R31 ;  /* 0x0000001f18005986 */ /* 0x0009e2000c101128 */
[----:B------:R-:W-:Y:S01]  /*3f0f0*/  ISETP.LT.AND P5, PT, R55, UR12, !P3 ;  /* 0x0000000c37007c0c */ /* 0x000fe2000dfa1270 */
[----:B------:R-:W0:Y:S01]  /*3f100*/  LDCU UR10, c[0x0][0x398] ;  /* 0x00007300ff0a77ac */ /* 0x000e220008000800 */
[----:B------:R-:W-:Y:S02]  /*3f110*/  IADD3 R22, P6, PT, R27, R2, RZ ;  /* 0x000000021b167210 */ /* 0x000fe40007fde0ff */
[----:B------:R-:W-:Y:S01]  /*3f120*/  PRMT R29, R12, 0x7770, RZ ;  /* 0x000077700c1d7816 */ /* 0x000fe200000000ff */
[----:B------:R-:W1:Y:S01]  /*3f130*/  LDCU UR12, c[0x0][0x398] ;  /* 0x00007300ff0c77ac */ /* 0x000e620008000800 */
[----:B----4-:R-:W-:Y:S01]  /*3f140*/  PRMT R25, R19, 0x7773, RZ ;  /* 0x0000777313197816 */ /* 0x010fe200000000ff */
[----:B------:R-:W-:Y:S01]  /*3f150*/  IMAD.X R19, R28, 0x1, R57, P4 ;  /* 0x000000011c137824 */ /* 0x000fe200020e0639 */
[----:B------:R-:W-:Y:S01]  /*3f160*/  ISETP.LT.AND P4, PT, R48, UR14, !P3 ;  /* 0x0000000e30007c0c */ /* 0x000fe2000df81270 */
[----:B------:R-:W-:Y:S01]  /*3f170*/  VIADD R16, R49, 0x2a ;  /* 0x0000002a31107836 */ /* 0x000fe20000000000 */
[----:B------:R-:W-:Y:S01]  /*3f180*/  PRMT R31, R8, 0x7770, RZ ;  /* 0x00007770081f7816 */ /* 0x000fe200000000ff */
[----:B------:R4:W-:Y:S01]  /*3f190*/  @P1 STG.E.U8 desc[UR40][R20.64], R25 ;  /* 0x0000001914001986 */ /* 0x0009e2000c101128 */
[----:B------:R-:W-:Y:S01]  /*3f1a0*/  IMAD.X R23, R28, 0x1, R56, P6 ;  /* 0x000000011c177824 */ /* 0x000fe200030e0638 */
[----:B------:R-:W1:Y:S01]  /*3f1b0*/  LDCU UR14, c[0x0][0x398] ;  /* 0x00007300ff0e77ac */ /* 0x000e620008000800 */
[----:B--2---:R-:W-:Y:S01]  /*3f1c0*/  ISETP.GE.AND P1, PT, R16, UR8, PT ;  /* 0x0000000810007c0c */ /* 0x004fe2000bf26270 */
[----:B------:R2:W-:Y:S01]  /*3f1d0*/  @P5 STG.E.U8 desc[UR40][R18.64], R29 ;  /* 0x0000001d12005986 */ /* 0x0005e2000c101128 */
[----:B0-----:R-:W-:Y:S01]  /*3f1e0*/  ISETP.LT.AND P5, PT, R50, UR16, !P3 ;  /* 0x0000001032007c0c */ /* 0x001fe2000dfa1270 */
[----:B------:R-:W0:Y:S01]  /*3f1f0*/  LDCU UR8, c[0x0][0x398] ;  /* 0x00007300ff0877ac */ /* 0x000e220008000800 */
[----:B---3--:R-:W-:-:S02]  /*3f200*/  ISETP.LT.AND P3, PT, R51, UR6, !P3 ;  /* 0x0000000633007c0c */ /* 0x008fc4000df61270 */
[----:B----4-:R-:W-:Y:S01]  /*3f210*/  PRMT R21, R12, 0x7771, RZ ;  /* 0x000077710c157816 */ /* 0x010fe200000000ff */
[----:B------:R-:W3:Y:S01]  /*3f220*/  LDCU UR6, c[0x0][0x39c] ;  /* 0x00007380ff0677ac */ /* 0x000ee20008000800 */
[----:B------:R-:W-:-:S03]  /*3f230*/  IADD3 R16, P6, PT, R27, R58, RZ ;  /* 0x0000003a1b107210 */ /* 0x000fc60007fde0ff */
[----:B------:R4:W-:Y:S01]  /*3f240*/  @P4 STG.E.U8 desc[UR40][R22.64], R21 ;  /* 0x0000001516004986 */ /* 0x0009e2000c101128 */
[C---:B--2---:R-:W-:Y:S01]  /*3f250*/  IADD3 R18, P4, PT, R27.reuse, R60, RZ ;  /* 0x0000003c1b127210 */ /* 0x044fe20007f9e0ff */
[----:B------:R-:W-:Y:S01]  /*3f260*/  IMAD.X R17, R28, 0x1, R59, P6 ;  /* 0x000000011c117824 */ /* 0x000fe200030e063b */
[C---:B------:R-:W-:Y:S01]  /*3f270*/  PRMT R29, R12.reuse, 0x7772, RZ ;  /* 0x000077720c1d7816 */ /* 0x040fe200000000ff */
[----:B-1----:R-:W-:Y:S01]  /*3f280*/  VIADD R27, R27, UR4 ;  /* 0x000000041b1b7c36 */ /* 0x002fe20008000000 */
[----:B------:R-:W-:Y:S01]  /*3f290*/  PRMT R25, R12, 0x7773, RZ ;  /* 0x000077730c197816 */ /* 0x000fe200000000ff */
[----:B------:R-:W-:Y:S01]  /*3f2a0*/  IMAD.X R19, R28, 0x1, R61, P4 ;  /* 0x000000011c137824 */ /* 0x000fe200020e063d */
[----:B------:R-:W-:Y:S01]  /*3f2b0*/  ISETP.LT.AND P4, PT, R55, UR10, !P2 ;  /* 0x0000000a37007c0c */ /* 0x000fe2000d781270 */
[----:B------:R1:W-:Y:S01]  /*3f2c0*/  @P5 STG.E.U8 desc[UR40][R16.64], R29 ;  /* 0x0000001d10005986 */ /* 0x0003e2000c101128 */
[----:B------:R-:W2:Y:S01]  /*3f2d0*/  LDCU UR10, c[0x0][0x398] ;  /* 0x00007300ff0a77ac */ /* 0x000ea20008000800 */
[----:B------:R-:W-:-:S02]  /*3f2e0*/  SHF.R.S32.HI R12, RZ, 0x1f, R27 ;  /* 0x0000001fff0c7819 */ /* 0x000fc4000001141b */
[----:B------:R3:W-:Y:S01]  /*3f2f0*/  @P3 STG.E.U8 desc[UR40][R18.64], R25 ;  /* 0x0000001912003986 */ /* 0x0007e2000c101128 */
[C---:B------:R-:W-:Y:S01]  /*3f300*/  IADD3 R20, P3, PT, R27.reuse, R3, RZ ;  /* 0x000000031b147210 */ /* 0x040fe20007f7e0ff */
[----:B------:R-:W2:Y:S01]  /*3f310*/  LDCU UR4, c[0x0][0x3b8] ;  /* 0x00007700ff0477ac */ /* 0x000ea20008000800 */
[----:B0-----:R-:W-:Y:S01]  /*3f320*/  ISETP.LT.AND P5, PT, R48, UR8, !P2 ;  /* 0x0000000830007c0c */ /* 0x001fe2000d7a1270 */
[----:B------:R-:W0:Y:S02]  /*3f330*/  LDCU UR8, c[0x0][0x398] ;  /* 0x00007300ff0877ac */ /* 0x000e240008000800 */
[----:B----4-:R-:W-:Y:S01]  /*3f340*/  IMAD.X R21, R12, 0x1, R57, P3 ;  /* 0x000000010c157824 */ /* 0x010fe200018e0639 */
[----:B------:R-:W-:Y:S02]  /*3f350*/  ISETP.LT.AND P3, PT, R50, UR12, !P2 ;  /* 0x0000000c32007c0c */ /* 0x000fe4000d761270 */
[C---:B-1----:R-:W-:Y:S01]  /*3f360*/  IADD3 R16, P6, PT, R27.reuse, R2, RZ ;  /* 0x000000021b107210 */ /* 0x042fe20007fde0ff */
[----:B------:R-:W1:Y:S01]  /*3f370*/  LDCU UR12, c[0x0][0x398] ;  /* 0x00007300ff0c77ac */ /* 0x000e620008000800 */
[----:B------:R4:W-:Y:S01]  /*3f380*/  @P4 STG.E.U8 desc[UR40][R20.64], R31 ;  /* 0x0000001f14004986 */ /* 0x0009e2000c101128 */
[----:B---3--:R-:W-:Y:S01]  /*3f390*/  IADD3 R18, P4, PT, R27, R58, RZ ;  /* 0x0000003a1b127210 */ /* 0x008fe20007f9e0ff */
[----:B------:R-:W-:Y:S01]  /*3f3a0*/  VIADD R22, R49, 0x2b ;  /* 0x0000002b31167836 */ /* 0x000fe20000000000 */
[----:B------:R-:W-:Y:S01]  /*3f3b0*/  PRMT R29, R8, 0x7771, RZ ;  /* 0x00007771081d7816 */ /* 0x000fe200000000ff */
[----:B------:R-:W-:Y:S01]  /*3f3c0*/  IMAD.X R17, R12, 0x1, R56, P6 ;  /* 0x000000010c117824 */ /* 0x000fe200030e0638 */
[----:B------:R-:W-:Y:S01]  /*3f3d0*/  PRMT R23, R8, 0x7772, RZ ;  /* 0x0000777208177816 */ /* 0x000fe200000000ff */
[----:B------:R-:W-:Y:S01]  /*3f3e0*/  IMAD.X R19, R12, 0x1, R59, P4 ;  /* 0x000000010c137824 */ /* 0x000fe200020e063b */
[----:B--2---:R-:W-:Y:S01]  /*3f3f0*/  ISETP.LT.AND P2, PT, R51, UR10, !P2 ;  /* 0x0000000a33007c0c */ /* 0x004fe2000d741270 */
[----:B------:R-:W2:Y:S01]  /*3f400*/  LDCU UR10, c[0x0][0x398] ;  /* 0x00007300ff0a77ac */ /* 0x000ea20008000800 */
[----:B------:R-:W-:Y:S01]  /*3f410*/  ISETP.GE.AND P6, PT, R22, UR6, PT ;  /* 0x0000000616007c0c */ /* 0x000fe2000bfc6270 */
[----:B------:R3:W-:Y:S01]  /*3f420*/  @P5 STG.E.U8 desc[UR40][R16.64], R29 ;  /* 0x0000001d10005986 */ /* 0x0007e2000c101128 */
[C---:B----4-:R-:W-:Y:S01]  /*3f430*/  IADD3 R20, P4, PT, R27.reuse, R60, RZ ;  /* 0x0000003c1b147210 */ /* 0x050fe20007f9e0ff */
[----:B------:R-:W4:Y:S01]  /*3f440*/  LDCU UR6, c[0x0][0x39c] ;  /* 0x00007380ff0677ac */ /* 0x000f220008000800 */
[----:B------:R-:W-:Y:S01]  /*3f450*/  VIADD R27, R27, UR4 ;  /* 0x000000041b1b7c36 */ /* 0x000fe20008000000 */
[----:B------:R1:W-:Y:S01]  /*3f460*/  @P3 STG.E.U8 desc[UR40][R18.64], R23 ;  /* 0x0000001712003986 */ /* 0x0003e2000c101128 */
[----:B0-----:R-:W-:Y:S01]  /*3f470*/  ISETP.LT.AND P3, PT, R55, UR8, !P1 ;  /* 0x0000000837007c0c */ /* 0x001fe2000cf61270 */
[----:B------:R-:W-:Y:S01]  /*3f480*/  IMAD.X R21, R12, 0x1, R61, P4 ;  /* 0x000000010c157824 */ /* 0x000fe200020e063d */
[----:B------:R-:W-:Y:S01]  /*3f490*/  PRMT R25, R8, 0x7773, RZ ;  /* 0x0000777308197816 */ /* 0x000fe200000000ff */
[----:B------:R-:W0:Y:S01]  /*3f4a0*/  LDCU UR8, c[0x0][0x398] ;  /* 0x00007300ff0877ac */ /* 0x000e220008000800 */
[----:B------:R-:W-:-:S02]  /*3f4b0*/  SHF.R.S32.HI R8, RZ, 0x1f, R27 ;  /* 0x0000001fff087819 */ /* 0x000fc4000001141b */
[----:B---3--:R-:W-:Y:S01]  /*3f4c0*/  IADD3 R16, P4, PT, R27, R3, RZ ;  /* 0x000000031b107210 */ /* 0x008fe20007f9e0ff */
[----:B------:R-:W3:Y:S01]  /*3f4d0*/  LDCU UR4, c[0x0][0x3b8] ;  /* 0x00007700ff0477ac */ /* 0x000ee20008000800 */
[----:B------:R-:W-:-:S03]  /*3f4e0*/  VIADD R12, R49, 0x2c ;  /* 0x0000002c310c7836 */ /* 0x000fc60000000000 */
[----:B------:R-:W-:Y:S01]  /*3f4f0*/  IMAD.X R17, R8, 0x1, R57, P4 ;  /* 0x0000000108117824 */ /* 0x000fe200020e0639 */
[----:B-1----:R-:W-:Y:S01]  /*3f500*/  PRMT R23, R13, 0x7770, RZ ;  /* 0x000077700d177816 */ /* 0x002fe200000000ff */
[----:B------:R-:W1:Y:S01]  /*3f510*/  LDCU UR16, c[0x0][0x398] ;  /* 0x00007300ff1077ac */ /* 0x000e620008000800 */
[----:B------:R-:W-:Y:S01]  /*3f520*/  ISETP.LT.AND P4, PT, R48, UR12, !P1 ;  /* 0x0000000c30007c0c */ /* 0x000fe2000cf81270 */
[----:B------:R0:W-:Y:S01]  /*3f530*/  @P2 STG.E.U8 desc[UR40][R20.64], R25 ;  /* 0x0000001914002986 */ /* 0x0001e2000c101128 */
[----:B------:R-:W-:Y:S01]  /*3f540*/  IADD3 R18, P5, PT, R27, R2, RZ ;  /* 0x000000021b127210 */ /* 0x000fe20007fbe0ff */
[----:B------:R-:W1:Y:S02]  /*3f550*/  LDCU UR12, c[0x0][0x398] ;  /* 0x00007300ff0c77ac */ /* 0x000e640008000800 */
[----:B------:R3:W-:Y:S01]  /*3f560*/  @P3 STG.E.U8 desc[UR40][R16.64], R23 ;  /* 0x0000001710003986 */ /* 0x0007e2000c101128 */
[----:B--2---:R-:W-:Y:S01]  /*3f570*/  ISETP.LT.AND P3, PT, R50, UR10, !P1 ;  /* 0x0000000a32007c0c */ /* 0x004fe2000cf61270 */
[----:B------:R-:W-:Y:S01]  /*3f580*/  IMAD.X R19, R8, 0x1, R56, P5 ;  /* 0x0000000108137824 */ /* 0x000fe200028e0638 */
[----:B----4-:R-:W-:Y:S01]  /*3f590*/  ISETP.GE.AND P2, PT, R12, UR6, PT ;  /* 0x000000060c007c0c */ /* 0x010fe2000bf46270 */
[----:B------:R-:W2:Y:S01]  /*3f5a0*/  LDCU UR6, c[0x0][0x398] ;  /* 0x00007300ff0677ac */ /* 0x000ea20008000800 */
[----:B------:R-:W-:-:S02]  /*3f5b0*/  PRMT R31, R13, 0x7771, RZ ;  /* 0x000077710d1f7816 */ /* 0x000fc400000000ff */
[----:B0-----:R-:W-:Y:S01]  /*3f5c0*/  IADD3 R20, P5, PT, R27, R58, RZ ;  /* 0x0000003a1b147210 */ /* 0x001fe20007fbe0ff */
[----:B------:R-:W0:Y:S01]  /*3f5d0*/  LDCU UR10, c[0x0][0x398] ;  /* 0x00007300ff0a77ac */ /* 0x000e220008000800 */
[----:B------:R-:W-:Y:S01]  /*3f5e0*/  ISETP.LT.AND P1, PT, R51, UR8, !P1 ;  /* 0x0000000833007c0c */ /* 0x000fe2000cf21270 */
[----:B------:R-:W-:Y:S01]  /*3f5f0*/  @P4 STG.E.U8 desc[UR40][R18.64], R31 ;  /* 0x0000001f12004986 */ /* 0x000fe2000c101128 */
[----:B------:R-:W-:Y:S01]  /*3f600*/  PRMT R29, R13, 0x7772, RZ ;  /* 0x000077720d1d7816 */ /* 0x000fe200000000ff */
[C---:B------:R-:W-:Y:S01]  /*3f610*/  IMAD.X R21, R8.reuse, 0x1, R59, P5 ;  /* 0x0000000108157824 */ /* 0x040fe200028e063b */
[----:B------:R-:W4:Y:S01]  /*3f620*/  LDCU UR8, c[0x0][0x398] ;  /* 0x00007300ff0877ac */ /* 0x000f220008000800 */
[C---:B---3--:R-:W-:Y:S01]  /*3f630*/  IADD3 R16, P4, PT, R27.reuse, R60, RZ ;  /* 0x0000003c1b107210 */ /* 0x048fe20007f9e0ff */
[----:B------:R-:W-:Y:S02]  /*3f640*/  VIADD R27, R27, UR4 ;  /* 0x000000041b1b7c36 */ /* 0x000fe40008000000 */
[----:B------:R3:W-:Y:S01]  /*3f650*/  @P3 STG.E.U8 desc[UR40][R20.64], R29 ;  /* 0x0000001d14003986 */ /* 0x0007e2000c101128 */
[----:B-1----:R-:W-:Y:S01]  /*3f660*/  ISETP.LT.AND P3, PT, R55, UR12, !P6 ;  /* 0x0000000c37007c0c */ /* 0x002fe2000f761270 */
[----:B------:R-:W-:Y:S01]  /*3f670*/  IMAD.X R17, R8, 0x1, R61, P4 ;  /* 0x0000000108117824 */ /* 0x000fe200020e063d */
[----:B------:R-:W-:Y:S01]  /*3f680*/  PRMT R25, R13, 0x7773, RZ ;  /* 0x000077730d197816 */ /* 0x000fe200000000ff */
[----:B------:R-:W1:Y:S01]  /*3f690*/  LDCU UR4, c[0x0][0x3b8] ;  /* 0x00007700ff0477ac */ /* 0x000e620008000800 */
[----:B------:R-:W-:-:S02]  /*3f6a0*/  SHF.R.S32.HI R24, RZ, 0x1f, R27 ;  /* 0x0000001fff187819 */ /* 0x000fc4000001141b */
[----:B------:R-:W-:Y:S01]  /*3f6b0*/  IADD3 R22, P4, PT, R27, R3, RZ ;  /* 0x000000031b167210 */ /* 0x000fe20007f9e0ff */
[----:B------:R0:W-:Y:S01]  /*3f6c0*/  @P1 STG.E.U8 desc[UR40][R16.64], R25 ;  /* 0x0000001910001986 */ /* 0x0001e2000c101128 */
[----:B--2---:R-:W-:Y:S01]  /*3f6d0*/  ISETP.LT.AND P1, PT, R48, UR6, !P6 ;  /* 0x0000000630007c0c */ /* 0x004fe2000f721270 */
[----:B------:R-:W2:Y:S02]  /*3f6e0*/  LDCU UR12, c[0x0][0x398] ;  /* 0x00007300ff0c77ac */ /* 0x000ea40008000800 */
[----:B------:R-:W-:Y:S01]  /*3f6f0*/  IMAD.X R23, R24, 0x1, R57, P4 ;  /* 0x0000000118177824 */ /* 0x000fe200020e0639 */
[----:B---3--:R-:W-:Y:S01]  /*3f700*/  PRMT R21, R9, 0x7770, RZ ;  /* 0x0000777009157816 */ /* 0x008fe200000000ff */
[----:B------:R-:W3:Y:S01]  /*3f710*/  LDCU UR6, c[0x0][0x39c] ;  /* 0x00007380ff0677ac */ /* 0x000ee20008000800 */
[----:B----4-:R-:W-:Y:S02]  /*3f720*/  ISETP.LT.AND P4, PT, R50, UR8, !P6 ;  /* 0x0000000832007c0c */ /* 0x010fe4000f781270 */
[C---:B------:R-:W-:Y:S01]  /*3f730*/  IADD3 R12, P5, PT, R27.reuse, R2, RZ ;  /* 0x000000021b0c7210 */ /* 0x040fe20007fbe0ff */
[----:B------:R4:W-:Y:S01]  /*3f740*/  @P3 STG.E.U8 desc[UR40][R22.64], R21 ;  /* 0x0000001516003986 */ /* 0x0009e2000c101128 */
[----:B------:R-:W-:Y:S01]  /*3f750*/  IADD3 R18, P3, PT, R27, R58, RZ ;  /* 0x0000003a1b127210 */ /* 0x000fe20007f7e0ff */
[----:B------:R-:W3:Y:S01]  /*3f760*/  LDCU UR8, c[0x0][0x39c] ;  /* 0x00007380ff0877ac */ /* 0x000ee20008000800 */
[----:B------:R-:W-:Y:S01]  /*3f770*/  PRMT R29, R9, 0x7771, RZ ;  /* 0x00007771091d7816 */ /* 0x000fe200000000ff */
[----:B------:R-:W-:-:S02]  /*3f780*/  IMAD.X R13, R24, 0x1, R56, P5 ;  /* 0x00000001180d7824 */ /* 0x000fc400028e0638 */
[C---:B------:R-:W-:Y:S01]  /*3f790*/  IMAD.X R19, R24.reuse, 0x1, R59, P3 ;  /* 0x0000000118137824 */ /* 0x040fe200018e063b */
[----:B0-----:R-:W-:Y:S02]  /*3f7a0*/  IADD3 R16, P3, PT, R27, R60, RZ ;  /* 0x0000003c1b107210 */ /* 0x001fe40007f7e0ff */
[----:B------:R-:W-:Y:S02]  /*3f7b0*/  ISETP.LT.AND P6, PT, R51, UR10, !P6 ;  /* 0x0000000a33007c0c */ /* 0x000fe4000f7c1270 */
[----:B------:R-:W-:Y:S01]  /*3f7c0*/  PRMT R25, R9, 0x7772, RZ ;  /* 0x0000777209197816 */ /* 0x000fe200000000ff */
[----:B----4-:R-:W-:Y:S01]  /*3f7d0*/  VIADD R22, R49, 0x2d ;  /* 0x0000002d31167836 */ /* 0x010fe20000000000 */
[----:B------:R0:W-:Y:S01]  /*3f7e0*/  @P1 STG.E.U8 desc[UR40][R12.64], R29 ;  /* 0x0000001d0c001986 */ /* 0x0001e2000c101128 */
[----:B-1----:R-:W-:Y:S01]  /*3f7f0*/  VIADD R21, R27, UR4 ;  /* 0x000000041b157c36 */ /* 0x002fe20008000000 */
[----:B--2---:R-:W-:Y:S01]  /*3f800*/  ISETP.LT.AND P1, PT, R55, UR12, !P2 ;  /* 0x0000000c37007c0c */ /* 0x004fe2000d721270 */
[----:B------:R-:W-:Y:S01]  /*3f810*/  IMAD.X R17, R24, 0x1, R61, P3 ;  /* 0x0000000118117824 */ /* 0x000fe200018e063d */
[----:B---3--:R-:W-:Y:S01]  /*3f820*/  ISETP.GE.AND P3, PT, R22, UR6, PT ;  /* 0x0000000616007c0c */ /* 0x008fe2000bf66270 */
[----:B------:R1:W-:Y:S01]  /*3f830*/  @P4 STG.E.U8 desc[UR40][R18.64], R25 ;  /* 0x0000001912004986 */ /* 0x0003e2000c101128 */
[----:B------:R-:W2:Y:S01]  /*3f840*/  LDCU UR6, c[0x0][0x398] ;  /* 0x00007300ff0677ac */ /* 0x000ea20008000800 */
[----:B------:R-:W-:-:S02]  /*3f850*/  SHF.R.S32.HI R20, RZ, 0x1f, R21 ;  /* 0x0000001fff147819 */ /* 0x000fc40000011415 */
[----:B------:R-:W-:Y:S01]  /*3f860*/  IADD3 R8, P4, PT, R21, R3, RZ ;  /* 0x0000000315087210 */ /* 0x000fe20007f9e0ff */
[----:B------:R-:W3:Y:S01]  /*3f870*/  LDCU UR10, c[0x0][0x398] ;  /* 0x00007300ff0a77ac */ /* 0x000ee20008000800 */
[----:B------:R-:W-:Y:S01]  /*3f880*/  PRMT R23, R14, 0x7770, RZ ;  /* 0x000077700e177816 */ /* 0x000fe200000000ff */
[----:B0-----:R-:W-:Y:S01]  /*3f890*/  VIADD R13, R49, 0x2e ;  /* 0x0000002e310d7836 */ /* 0x001fe20000000000 */
[----:B------:R-:W-:Y:S01]  /*3f8a0*/  ISETP.LT.AND P5, PT, R48, UR14, !P2 ;  /* 0x0000000e30007c0c */ /* 0x000fe2000d7a1270 */
[----:B------:R-:W0:Y:S01]  /*3f8b0*/  LDCU UR4, c[0x0][0x3b8] ;  /* 0x00007700ff0477ac */ /* 0x000e220008000800 */
[----:B-1----:R-:W-:Y:S01]  /*3f8c0*/  PRMT R25, R9, 0x7773, RZ ;  /* 0x0000777309197816 */ /* 0x002fe200000000ff */
[----:B------:R-:W-:Y:S01]  /*3f8d0*/  IMAD.X R9, R20, 0x1, R57, P4 ;  /* 0x0000000114097824 */ /* 0x000fe200020e0639 */
[----:B------:R-:W1:Y:S03]  /*3f8e0*/  LDCU UR12, c[0x0][0x398] ;  /* 0x00007300ff0c77ac */ /* 0x000e660008000800 */
[----:B------:R4:W-:Y:S01]  /*3f8f0*/  @P6 STG.E.U8 desc[UR40][R16.64], R25 ;  /* 0x0000001910006986 */ /* 0x0009e2000c101128 */
[----:B------:R-:W-:Y:S01]  /*3f900*/  IADD3 R12, P6, PT, R21, R2, RZ ;  /* 0x00000002150c7210 */ /* 0x000fe20007fde0ff */
[----:B------:R-:W0:Y:S01]  /*3f910*/  LDCU UR14, c[0x0][0x398] ;  /* 0x00007300ff0e77ac */ /* 0x000e220008000800 */
[----:B------:R-:W-:Y:S01]  /*3f920*/  ISETP.LT.AND P4, PT, R50, UR16, !P2 ;  /* 0x0000001032007c0c */ /* 0x000fe2000d781270 */
[----:B------:R1:W-:Y:S01]  /*3f930*/  @P1 STG.E.U8 desc[UR40][R8.64], R23 ;  /* 0x0000001708001986 */ /* 0x0003e2000c101128 */
[----:B------:R-:W-:Y:S01]  /*3f940*/  ISETP.GE.AND P1, PT, R13, UR8, PT ;  /* 0x000000080d007c0c */ /* 0x000fe2000bf26270 */
[----:B------:R-:W-:Y:S01]  /*3f950*/  IMAD.X R13, R20, 0x1, R56, P6 ;  /* 0x00000001140d7824 */ /* 0x000fe200030e0638 */
[----:B------:R-:W-:Y:S01]  /*3f960*/  IADD3 R18, P6, PT, R21, R58, RZ ;  /* 0x0000003a15127210 */ /* 0x000fe20007fde0ff */
[----:B------:R-:W0:Y:S01]  /*3f970*/  LDCU UR8, c[0x0][0x398] ;  /* 0x00007300ff0877ac */ /* 0x000e220008000800 */
[----:B--2---:R-:W-:-:S02]  /*3f980*/  ISETP.LT.AND P2, PT, R51, UR6, !P2 ;  /* 0x0000000633007c0c */ /* 0x004fc4000d741270 */
[----:B----4-:R-:W-:Y:S01]  /*3f990*/  PRMT R25, R14, 0x7771, RZ ;  /* 0x000077710e197816 */ /* 0x010fe200000000ff */
[----:B------:R-:W-:Y:S01]  /*3f9a0*/  IMAD.X R19, R20, 0x1, R59, P6 ;  /* 0x0000000114137824 */ /* 0x000fe200030e063b */
[C---:B------:R-:W-:Y:S01]  /*3f9b0*/  PRMT R17, R14.reuse, 0x7773, RZ ;  /* 0x000077730e117816 */ /* 0x040fe200000000ff */
[----:B------:R-:W2:Y:S01]  /*3f9c0*/  LDCU UR6, c[0x0][0x39c] ;  /* 0x00007380ff0677ac */ /* 0x000ea20008000800 */
[----:B-1----:R-:W-:Y:S01]  /*3f9d0*/  PRMT R23, R14, 0x7772, RZ ;  /* 0x000077720e177816 */ /* 0x002fe200000000ff */
[----:B------:R1:W-:Y:S01]  /*3f9e0*/  @P5 STG.E.U8 desc[UR40][R12.64], R25 ;  /* 0x000000190c005986 */ /* 0x0003e2000c101128 */
[----:B------:R-:W-:Y:S01]  /*3f9f0*/  IADD3 R8, P5, PT, R21, R60, RZ ;  /* 0x0000003c15087210 */ /* 0x000fe20007fbe0ff */
[----:B------:R-:W-:Y:S01]  /*3fa00*/  VIADD R16, R49, 0x2f ;  /* 0x0000002f31107836 */ /* 0x000fe20000000000 */
[----:B------:R-:W4:Y:S01]  /*3fa10*/  LDCU UR16, c[0x0][0x398] ;  /* 0x00007300ff1077ac */ /* 0x000f220008000800 */
[----:B------:R2:W-:Y:S01]  /*3fa20*/  @P4 STG.E.U8 desc[UR40][R18.64], R23 ;  /* 0x0000001712004986 */ /* 0x0005e2000c101128 */
[----:B---3--:R-:W-:Y:S01]  /*3fa30*/  ISETP.LT.AND P4, PT, R55, UR10, !P3 ;  /* 0x0000000a37007c0c */ /* 0x008fe2000df81270 */
[----:B------:R-:W-:Y:S01]  /*3fa40*/  IMAD.X R9, R20, 0x1, R61, P5 ;  /* 0x0000000114097824 */ /* 0x000fe200028e063d */
[----:B------:R-:W3:Y:S01]  /*3fa50*/  LDCU UR10, c[0x0][0x398] ;  /* 0x00007300ff0a77ac */ /* 0x000ee20008000800 */
[----:B0-----:R-:W-:Y:S01]  /*3fa60*/  VIADD R21, R21, UR4 ;  /* 0x0000000415157c36 */ /* 0x001fe20008000000 */
[----:B------:R-:W-:-:S02]  /*3fa70*/  ISETP.LT.AND P5, PT, R48, UR8, !P3 ;  /* 0x0000000830007c0c */ /* 0x000fc4000dfa1270 */
[----:B------:R0:W-:Y:S01]  /*3fa80*/  @P2 STG.E.U8 desc[UR40][R8.64], R17 ;  /* 0x0000001108002986 */ /* 0x0001e2000c101128 */
[----:B------:R-:W3:Y:S01]  /*3fa90*/  LDCU UR4, c[0x0][0x3b8] ;  /* 0x00007700ff0477ac */ /* 0x000ee20008000800 */
[----:B------:R-:W-:Y:S02]  /*3faa0*/  SHF.R.S32.HI R14, RZ, 0x1f, R21 ;  /* 0x0000001fff0e7819 */ /* 0x000fe40000011415 */
[----:B-1----:R-:W-:Y:S01]  /*3fab0*/  IADD3 R12, P2, PT, R21, R3, RZ ;  /* 0x00000003150c7210 */ /* 0x002fe20007f5e0ff */
[----:B------:R-:W1:Y:S01]  /*3fac0*/  LDCU UR8, c[0x0][0x39c] ;  /* 0x00007380ff0877ac */ /* 0x000e620008000800 */
[----:B--2---:R-:W-:-:S03]  /*3fad0*/  PRMT R23, R10, 0x7770, RZ ;  /* 0x000077700a177816 */ /* 0x004fc600000000ff */
[----:B------:R-:W-:Y:S01]  /*3fae0*/  IMAD.X R13, R14, 0x1, R57, P2 ;  /* 0x000000010e0d7824 */ /* 0x000fe200010e0639 */
[----:B0-----:R-:W-:Y:S02]  /*3faf0*/  IADD3 R8, P6, PT, R21, R2, RZ ;  /* 0x0000000215087210 */ /* 0x001fe40007fde0ff */
[----:B------:R-:W-:Y:S02]  /*3fb00*/  PRMT R25, R10, 0x7771, RZ ;  /* 0x000077710a197816 */ /* 0x000fe400000000ff */
[----:B------:R0:W-:Y:S01]  /*3fb10*/  @P4 STG.E.U8 desc[UR40][R12.64], R23 ;  /* 0x000000170c004986 */ /* 0x0001e2000c101128 */
[----:B------:R-:W-:Y:S01]  /*3fb20*/  IMAD.X R9, R14, 0x1, R56, P6 ;  /* 0x000000010e097824 */ /* 0x000fe200030e0638 */
[----:B------:R-:W-:Y:S01]  /*3fb30*/  ISETP.LT.AND P4, PT, R50, UR12, !P3 ;  /* 0x0000000c32007c0c */ /* 0x000fe2000df81270 */
[----:B------:R-:W2:Y:S01]  /*3fb40*/  LDCU UR12, c[0x0][0x398] ;  /* 0x00007300ff0c77ac */ /* 0x000ea20008000800 */
[----:B---3--:R-:W-:Y:S02]  /*3fb50*/  ISETP.LT.AND P3, PT, R51, UR10, !P3 ;  /* 0x0000000a33007c0c */ /* 0x008fe4000df61270 */
[----:B------:R-:W-:Y:S01]  /*3fb60*/  ISETP.GE.AND P2, PT, R16, UR6, PT ;  /* 0x0000000610007c0c */ /* 0x000fe2000bf46270 */
[----:B------:R3:W-:Y:S01]  /*3fb70*/  @P5 STG.E.U8 desc[UR40][R8.64], R25 ;  /* 0x0000001908005986 */ /* 0x0007e2000c101128 */
[C---:B------:R-:W-:Y:S01]  /*3fb80*/  IADD3 R16, P6, PT, R21.reuse, R58, RZ ;  /* 0x0000003a15107210 */ /* 0x040fe20007fde0ff */
[----:B------:R-:W1:Y:S01]  /*3fb90*/  LDCU UR10, c[0x0][0x398] ;  /* 0x00007300ff0a77ac */ /* 0x000e620008000800 */
[----:B------:R-:W-:-:S02]  /*3fba0*/  IADD3 R18, P5, PT, R21, R60, RZ ;  /* 0x0000003c15127210 */ /* 0x000fc40007fbe0ff */
[----:B0-----:R-:W-:Y:S01]  /*3fbb0*/  PRMT R13, R10, 0x7772, RZ ;  /* 0x000077720a0d7816 */ /* 0x001fe200000000ff */
[----:B------:R-:W-:Y:S01]  /*3fbc0*/  IMAD.X R17, R14, 0x1, R59, P6 ;  /* 0x000000010e117824 */ /* 0x000fe200030e063b */
[----:B------:R-:W-:Y:S01]  /*3fbd0*/  PRMT R23, R10, 0x7773, RZ ;  /* 0x000077730a177816 */ /* 0x000fe200000000ff */
[----:B------:R-:W-:Y:S01]  /*3fbe0*/  IMAD.X R19, R14, 0x1, R61, P5 ;  /* 0x000000010e137824 */ /* 0x000fe200028e063d */
[----:B------:R-:W0:Y:S01]  /*3fbf0*/  LDCU UR6, c[0x0][0x3b8] ;  /* 0x00007700ff0677ac */ /* 0x000e220008000800 */
[----:B------:R-:W-:Y:S01]  /*3fc00*/  VIADD R21, R21, UR4 ;  /* 0x0000000415157c36 */ /* 0x000fe20008000000 */
[----:B------:R0:W-:Y:S01]  /*3fc10*/  @P4 STG.E.U8 desc[UR40][R16.64], R13 ;  /* 0x0000000d10004986 */ /* 0x0001e2000c101128 */
[----:B----4-:R-:W-:Y:S01]  /*3fc20*/  ISETP.LT.AND P5, PT, R48, UR16, !P1 ;  /* 0x0000001030007c0c */ /* 0x010fe2000cfa1270 */
[----:B------:R-:W-:Y:S01]  /*3fc30*/  VIADD R14, R49, 0x30 ;  /* 0x00000030310e7836 */ /* 0x000fe20000000000 */
[----:B---3--:R-:W-:Y:S01]  /*3fc40*/  PRMT R25, R15, 0x7770, RZ ;  /* 0x000077700f197816 */ /* 0x008fe200000000ff */
[----:B------:R3:W-:Y:S01]  /*3fc50*/  @P3 STG.E.U8 desc[UR40][R18.64], R23 ;  /* 0x0000001712003986 */ /* 0x0007e2000c101128 */
[----:B------:R-:W-:Y:S01]  /*3fc60*/  ISETP.LT.AND P3, PT, R55, UR14, !P1 ;  /* 0x0000000e37007c0c */ /* 0x000fe2000cf61270 */
[----:B------:R-:W4:Y:S01]  /*3fc70*/  LDCU UR14, c[0x0][0x398] ;  /* 0x00007300ff0e77ac */ /* 0x000f220008000800 */
[----:B------:R-:W-:-:S02]  /*3fc80*/  SHF.R.S32.HI R10, RZ, 0x1f, R21 ;  /* 0x0000001fff0a7819 */ /* 0x000fc40000011415 */
[C---:B------:R-:W-:Y:S01]  /*3fc90*/  IADD3 R8, P4, PT, R21.reuse, R3, RZ ;  /* 0x0000000315087210 */ /* 0x040fe20007f9e0ff */
[----:B------:R-:W4:Y:S01]  /*3fca0*/  LDCU UR4, c[0x0][0x39c] ;  /* 0x00007380ff0477ac */ /* 0x000f220008000800 */
[----:B------:R-:W-:-:S03]  /*3fcb0*/  IADD3 R12, P6, PT, R21, R2, RZ ;  /* 0x00000002150c7210 */ /* 0x000fc60007fde0ff */
[----:B------:R-:W-:Y:S01]  /*3fcc0*/  IMAD.X R9, R10, 0x1, R57, P4 ;  /* 0x000000010a097824 */ /* 0x000fe200020e0639 */
[----:B--2---:R-:W-:Y:S01]  /*3fcd0*/  ISETP.LT.AND P4, PT, R50, UR12, !P1 ;  /* 0x0000000c32007c0c */ /* 0x004fe2000cf81270 */
[----:B0-----:R-:W-:Y:S01]  /*3fce0*/  IMAD.X R13, R10, 0x1, R56, P6 ;  /* 0x000000010a0d7824 */ /* 0x001fe200030e0638 */
[----:B---3--:R-:W-:Y:S01]  /*3fcf0*/  PRMT R19, R15, 0x7771, RZ ;  /* 0x000077710f137816 */ /* 0x008fe200000000ff */
[----:B------:R-:W0:Y:S01]  /*3fd00*/  LDCU UR12, c[0x0][0x398] ;  /* 0x00007300ff0c77ac */ /* 0x000e220008000800 */
[----:B------:R2:W-:Y:S01]  /*3fd10*/  @P3 STG.E.U8 desc[UR40][R8.64], R25 ;  /* 0x0000001908003986 */ /* 0x0005e2000c101128 */
[----:B------:R-:W-:Y:S02]  /*3fd20*/  IADD3 R16, P6, PT, R21, R58, RZ ;  /* 0x0000003a15107210 */ /* 0x000fe40007fde0ff */
[----:B-1----:R-:W-:Y:S01]  /*3fd30*/  ISETP.GE.AND P3, PT, R14, UR8, PT ;  /* 0x000000080e007c0c */ /* 0x002fe2000bf66270 */
[----:B------:R-:W1:Y:S01]  /*3fd40*/  LDCU UR8, c[0x0][0x398] ;  /* 0x00007300ff0877ac */ /* 0x000e620008000800 */
[----:B------:R3:W-:Y:S01]  /*3fd50*/  @P5 STG.E.U8 desc[UR40][R12.64], R19 ;  /* 0x000000130c005986 */ /* 0x0007e2000c101128 */
[C---:B------:R-:W-:Y:S01]  /*3fd60*/  IMAD.X R17, R10.reuse, 0x1, R59, P6 ;  /* 0x000000010a117824 */ /* 0x040fe200030e063b */
[----:B------:R-:W-:Y:S01]  /*3fd70*/  PRMT R23, R15, 0x7772, RZ ;  /* 0x000077720f177816 */ /* 0x000fe200000000ff */
[----:B------:R-:W0:Y:S01]  /*3fd80*/  LDCU UR16, c[0x0][0x398] ;  /* 0x00007300ff1077ac */ /* 0x000e220008000800 */
[----:B------:R-:W-:Y:S01]  /*3fd90*/  ISETP.LT.AND P5, PT, R51, UR10, !P1 ;  /* 0x0000000a33007c0c */ /* 0x000fe2000cfa1270 */
[----:B------:R-:W0:Y:S01]  /*3fda0*/  LDCU UR10, c[0x0][0x398] ;  /* 0x00007300ff0a77ac */ /* 0x000e220008000800 */
[C---:B--2---:R-:W-:Y:S01]  /*3fdb0*/  IADD3 R8, P6, PT, R21.reuse, R60, RZ ;  /* 0x0000003c15087210 */ /* 0x044fe20007fde0ff */
[----:B------:R-:W-:Y:S01]  /*3fdc0*/  VIADD R21, R21, UR6 ;  /* 0x0000000615157c36 */ /* 0x000fe20008000000 */
[----:B------:R2:W-:Y:S01]  /*3fdd0*/  @P4 STG.E.U8 desc[UR40][R16.64], R23 ;  /* 0x0000001710004986 */ /* 0x0005e2000c101128 */
[----:B----4-:R-:W-:Y:S01]  /*3fde0*/  ISETP.LT.AND P4, PT, R55, UR14, !P2 ;  /* 0x0000000e37007c0c */ /* 0x010fe2000d781270 */
[----:B------:R-:W-:Y:S01]  /*3fdf0*/  VIADD R14, R49, 0x31 ;  /* 0x00000031310e7836 */ /* 0x000fe20000000000 */
[----:B---3--:R-:W-:Y:S01]  /*3fe00*/  PRMT R19, R15, 0x7773, RZ ;  /* 0x000077730f137816 */ /* 0x008fe200000000ff */
[----:B------:R-:W-:Y:S01]  /*3fe10*/  IMAD.X R9, R10, 0x1, R61, P6 ;  /* 0x000000010a097824 */ /* 0x000fe200030e063d */
[----:B------:R-:W-:Y:S01]  /*3fe20*/  SHF.R.S32.HI R18, RZ, 0x1f, R21 ;  /* 0x0000001fff127819 */ /* 0x000fe20000011415 */
[----:B------:R-:W3:Y:S01]  /*3fe30*/  LDCU UR6, c[0x0][0x398] ;  /* 0x00007300ff0677ac */ /* 0x000ee20008000800 */
[----:B------:R-:W-:-:S02]  /*3fe40*/  IADD3 R12, P6, PT, R21, R3, RZ ;  /* 0x00000003150c7210 */ /* 0x000fc40007fde0ff */
[----:B------:R-:W-:Y:S01]  /*3fe50*/  ISETP.GE.AND P1, PT, R14, UR4, PT ;  /* 0x000000040e007c0c */ /* 0x000fe2000bf26270 */
[----:B------:R4:W-:Y:S01]  /*3fe60*/  @P5 STG.E.U8 desc[UR40][R8.64], R19 ;  /* 0x0000001308005986 */ /* 0x0009e2000c101128 */
[----:B------:R-:W-:Y:S01]  /*3fe70*/  PRMT R25, R11, 0x7770, RZ ;  /* 0x000077700b197816 */ /* 0x000fe200000000ff */
[----:B------:R-:W-:Y:S01]  /*3fe80*/  IMAD.X R13, R18, 0x1, R57, P6 ;  /* 0x00000001120d7824 */ /* 0x000fe200030e0639 */
[----:B------:R-:W3:Y:S01]  /*3fe90*/  LDCU UR4, c[0x0][0x3b8] ;  /* 0x00007700ff0477ac */ /* 0x000ee20008000800 */
[----:B-1----:R-:W-:Y:S02]  /*3fea0*/  ISETP.LT.AND P5, PT, R48, UR8, !P2 ;  /* 0x0000000830007c0c */ /* 0x002fe4000d7a1270 */
[----:B------:R-:W-:Y:S01]  /*3feb0*/  IADD3 R14, P6, PT, R21, R2, RZ ;  /* 0x00000002150e7210 */ /* 0x000fe20007fde0ff */
[----:B------:R-:W1:Y:S01]  /*3fec0*/  LDCU UR8, c[0x0][0x398] ;  /* 0x00007300ff0877ac */ /* 0x000e620008000800 */
[----:B------:R3:W-:Y:S01]  /*3fed0*/  @P4 STG.E.U8 desc[UR40][R12.64], R25 ;  /* 0x000000190c004986 */ /* 0x0007e2000c101128 */
[----:B0-----:R-:W-:-:S02]  /*3fee0*/  ISETP.LT.AND P4, PT, R50, UR10, !P2 ;  /* 0x0000000a32007c0c */ /* 0x001fc4000d781270 */
[C---:B------:R-:W-:Y:S01]  /*3fef0*/  IMAD.X R15, R18.reuse, 0x1, R56, P6 ;  /* 0x00000001120f7824 */ /* 0x040fe200030e0638 */
[----:B------:R-:W-:Y:S01]  /*3ff00*/  IADD3 R10, P6, PT, R21, R58, RZ ;  /* 0x0000003a150a7210 */ /* 0x000fe20007fde0ff */
[----:B------:R-:W0:Y:S01]  /*3ff10*/  LDCU UR10, c[0x0][0x398] ;  /* 0x00007300ff0a77ac */ /* 0x000e220008000800 */
[C---:B--2---:R-:W-:Y:S02]  /*3ff20*/  PRMT R23, R11.reuse, 0x7771, RZ ;  /* 0x000077710b177816 */ /* 0x044fe400000000ff */
[C---:B------:R-:W-:Y:S01]  /*3ff30*/  PRMT R17, R11.reuse, 0x7773, RZ ;  /* 0x000077730b117816 */ /* 0x040fe200000000ff */
[----:B------:R-:W2:Y:S01]  /*3ff40*/  LDCU UR14, c[0x0][0x398] ;  /* 0x00007300ff0e77ac */ /* 0x000ea20008000800 */
[----:B----4-:R-:W-:Y:S01]  /*3ff50*/  PRMT R19, R11, 0x7772, RZ ;  /* 0x000077720b137816 */ /* 0x010fe200000000ff */
[----:B------:R-:W-:Y:S01]  /*3ff60*/  IMAD.X R11, R18, 0x1, R59, P6 ;  /* 0x00000001120b7824 */ /* 0x000fe200030e063b */
[----:B---3--:R-:W-:Y:S01]  /*3ff70*/  ISETP.LT.AND P2, PT, R51, UR6, !P2 ;  /* 0x0000000633007c0c */ /* 0x008fe2000d741270 */
[----:B------:R3:W-:Y:S01]  /*3ff80*/  @P5 STG.E.U8 desc[UR40][R14.64], R23 ;  /* 0x000000170e005986 */ /* 0x0007e2000c101128 */
[C---:B------:R-:W-:Y:S01]  /*3ff90*/  IADD3 R8, P5, PT, R21.reuse, R60, RZ ;  /* 0x0000003c15087210 */ /* 0x040fe20007fbe0ff */
[----:B------:R-:W-:Y:S01]  /*3ffa0*/  VIADD R21, R21, UR4 ;  /* 0x0000000415157c36 */ /* 0x000fe20008000000 */
[----:B------:R-:W-:Y:S01]  /*3ffb0*/  PRMT R25, R46, 0x7770, RZ ;  /* 0x000077702e197816 */ /* 0x000fe200000000ff */
[----:B------:R4:W-:Y:S01]  /*3ffc0*/  @P4 STG.E.U8 desc[UR40][R10.64], R19 ;  /* 0x000000130a004986 */ /* 0x0009e2000c101128 */
[----:B-1----:R-:W-:Y:S01]  /*3ffd0*/  ISETP.LT.AND P4, PT, R55, UR8, !P3 ;  /* 0x0000000837007c0c */ /* 0x002fe2000df81270 */
[----:B------:R-:W-:Y:S01]  /*3ffe0*/  IMAD.X R9, R18, 0x1, R61, P5 ;  /* 0x0000000112097824 */ /* 0x000fe200028e063d */
[----:B------:R-:W-:Y:S01]  /*3fff0*/  SHF.R.S32.HI R16, RZ, 0x1f, R21 ;  /* 0x0000001fff107819 */ /* 0x000fe20000011415 */
[----:B------:R-:W1:Y:S01]  /*40000*/  LDCU UR6, c[0x0][0x3b8] ;  /* 0x00007700ff0677ac */ /* 0x000e620008000800 */
[----:B------:R-:W-:-:S03]  /*40010*/  IADD3 R12, P5, PT, R21, R3, RZ ;  /* 0x00000003150c7210 */ /* 0x000fc60007fbe0ff */
[----:B------:R-:W-:Y:S01]  /*40020*/  @P2 STG.E.U8 desc[UR40][R8.64], R17 ;  /* 0x0000001108002986 */ /* 0x000fe2000c101128 */
[----:B---3--:R-:W-:Y:S01]  /*40030*/  PRMT R23, R46, 0x7771, RZ ;  /* 0x000077712e177816 */ /* 0x008fe200000000ff */
[----:B------:R-:W-:Y:S01]  /*40040*/  IMAD.X R13, R16, 0x1, R57, P5 ;  /* 0x00000001100d7824 */ /* 0x000fe200028e0639 */
[----:B0-----:R-:W-:Y:S01]  /*40050*/  ISETP.LT.AND P2, PT, R48, UR10, !P3 ;  /* 0x0000000a30007c0c */ /* 0x001fe2000df41270 */
[----:B------:R-:W0:Y:S01]  /*40060*/  LDCU UR8, c[0x0][0x39c] ;  /* 0x00007380ff0877ac */ /* 0x000e220008000800 */
[----:B------:R-:W-:Y:S02]  /*40070*/  ISETP.LT.AND P5, PT, R50, UR12, !P3 ;  /* 0x0000000c32007c0c */ /* 0x000fe4000dfa1270 */
[C---:B----4-:R-:W-:Y:S01]  /*40080*/  IADD3 R10, P6, PT, R21.reuse, R2, RZ ;  /* 0x00000002150a7210 */ /* 0x050fe20007fde0ff */
[----:B------:R-:W-:Y:S01]  /*40090*/  @P4 STG.E.U8 desc[UR40][R12.64], R25 ;  /* 0x000000190c004986 */ /* 0x000fe2000c101128 */
[----:B------:R-:W-:Y:S01]  /*400a0*/  IADD3 R14, P4, PT, R21, R58, RZ ;  /* 0x0000003a150e7210 */ /* 0x000fe20007f9e0ff */
[----:B------:R-:W3:Y:S01]  /*400b0*/  LDCU UR10, c[0x0][0x398] ;  /* 0x00007300ff0a77ac */ /* 0x000ee20008000800 */
[----:B------:R-:W-:Y:S01]  /*400c0*/  PRMT R19, R46, 0x7772, RZ ;  /* 0x000077722e137816 */ /* 0x000fe200000000ff */
[----:B------:R-:W-:-:S02]  /*400d0*/  IMAD.X R11, R16, 0x1, R56, P6 ;  /* 0x00000001100b7824 */ /* 0x000fc400030e0638 */
[----:B------:R-:W-:Y:S01]  /*400e0*/  IMAD.X R15, R16, 0x1, R59, P4 ;  /* 0x00000001100f7824 */ /* 0x000fe200020e063b */
[----:B------:R-:W4:Y:S02]  /*400f0*/  LDCU UR12, c[0x0][0x398] ;  /* 0x00007300ff0c77ac */ /* 0x000f240008000800 */
[----:B------:R-:W-:Y:S01]  /*40100*/  @P2 STG.E.U8 desc[UR40][R10.64], R23 ;  /* 0x000000170a002986 */ /* 0x000fe2000c101128 */
[----:B------:R-:W0:Y:S03]  /*40110*/  LDCU UR4, c[0x0][0x3b8] ;  /* 0x00007700ff0477ac */ /* 0x000e260008000800 */
[----:B------:R1:W-:Y:S02]  /*40120*/  @P5 STG.E.U8 desc[UR40][R14.64], R19 ;  /* 0x000000130e005986 */ /* 0x0003e4000c101128 */
[----:B-1----:R-:W-:Y:S02]  /*40130*/  PRMT R15, R46, 0x7773, RZ ;  /* 0x000077732e0f7816 */ /* 0x002fe400000000ff */
[----:B------:R-:W4:Y:S01]  /*40140*/  LDL.LU R46, [R1+0x14] ;  /* 0x00001400012e7983 */ /* 0x000f220000300800 */
[----:B------:R-:W-:Y:S01]  /*40150*/  VIADD R17, R21, UR6 ;  /* 0x0000000615117c36 */ /* 0x000fe20008000000 */
[----:B--2---:R-:W-:Y:S01]  /*40160*/  ISETP.LT.AND P3, PT, R51, UR14, !P3 ;  /* 0x0000000e33007c0c */ /* 0x004fe2000df61270 */
[----:B------:R-:W-:Y:S01]  /*40170*/  VIADD R13, R49, 0x32 ;  /* 0x00000032310d7836 */ /* 0x000fe20000000000 */
[----:B------:R-:W-:Y:S01]  /*40180*/  IADD3 R8, P2, PT, R21, R60, RZ ;  /* 0x0000003c15087210 */ /* 0x000fe20007f5e0ff */
[----:B------:R-:W1:Y:S01]  /*40190*/  LDCU UR6, c[0x0][0x39c] ;  /* 0x00007380ff0677ac */ /* 0x000e620008000800 */
[----:B------:R-:W-:-:S02]  /*401a0*/  ISETP.LT.AND P4, PT, R55, UR16, !P1 ;  /* 0x0000001037007c0c */ /* 0x000fc4000cf81270 */
[----:B------:R-:W-:Y:S01]  /*401b0*/  SHF.R.S32.HI R18, RZ, 0x1f, R17 ;  /* 0x0000001fff127819 */ /* 0x000fe20000011411 */
[----:B------:R-:W-:Y:S01]  /*401c0*/  IMAD.X R9, R16, 0x1, R61, P2 ;  /* 0x0000000110097824 */ /* 0x000fe200010e063d */
[----:B------:R-:W-:Y:S02]  /*401d0*/  IADD3 R12, P5, PT, R17, R3, RZ ;  /* 0x00000003110c7210 */ /* 0x000fe40007fbe0ff */
[----:B---3--:R-:W-:Y:S01]  /*401e0*/  ISETP.LT.AND P6, PT, R48, UR10, !P1 ;  /* 0x0000000a30007c0c */ /* 0x008fe2000cfc1270 */
[----:B------:R-:W2:Y:S01]  /*401f0*/  LDCU UR10, c[0x0][0x398] ;  /* 0x00007300ff0a77ac */ /* 0x000ea20008000800 */
[----:B0-----:R-:W-:Y:S01]  /*40200*/  ISETP.GE.AND P2, PT, R13, UR8, PT ;  /* 0x000000080d007c0c */ /* 0x001fe2000bf46270 */
[----:B------:R-:W-:Y:S01]  /*40210*/  IMAD.X R13, R18, 0x1, R57, P5 ;  /* 0x00000001120d7824 */ /* 0x000fe200028e0639 */
[----:B------:R-:W0:Y:S01]  /*40220*/  LDCU UR8, c[0x0][0x398] ;  /* 0x00007300ff0877ac */ /* 0x000e220008000800 */
[C---:B------:R-:W-:Y:S01]  /*40230*/  PRMT R19, R4.reuse, 0x7770, RZ ;  /* 0x0000777004137816 */ /* 0x040fe200000000ff */
[----:B------:R3:W-:Y:S01]  /*40240*/  @P3 STG.E.U8 desc[UR40][R8.64], R15 ;  /* 0x0000000f08003986 */ /* 0x0007e2000c101128 */
[----:B------:R-:W-:Y:S01]  /*40250*/  IADD3 R10, P3, PT, R17, R2, RZ ;  /* 0x00000002110a7210 */ /* 0x000fe20007f7e0ff */
[----:B------:R-:W-:Y:S01]  /*40260*/  VIADD R14, R49, 0x33 ;  /* 0x00000033310e7836 */ /* 0x000fe20000000000 */
[----:B------:R-:W-:Y:S01]  /*40270*/  PRMT R25, R4, 0x7772, RZ ;  /* 0x0000777204197816 */ /* 0x000fe200000000ff */
[----:B------:R0:W-:Y:S01]  /*40280*/  @P4 STG.E.U8 desc[UR40][R12.64], R19 ;  /* 0x000000130c004986 */ /* 0x0001e2000c101128 */
[----:B----4-:R-:W-:Y:S01]  /*40290*/  ISETP.LT.AND P4, PT, R50, UR12, !P1 ;  /* 0x0000000c32007c0c */ /* 0x010fe2000cf81270 */
[----:B------:R-:W-:Y:S01]  /*402a0*/  IMAD.X R11, R18, 0x1, R56, P3 ;  /* 0x00000001120b7824 */ /* 0x000fe200018e0638 */
[----:B------:R-:W-:Y:S01]  /*402b0*/  PRMT R21, R4, 0x7771, RZ ;  /* 0x0000777104157816 */ /* 0x000fe200000000ff */
[----:B------:R-:W4:Y:S01]  /*402c0*/  LDCU UR14, c[0x0][0x398] ;  /* 0x00007300ff0e77ac */ /* 0x000f220008000800 */
[----:B---3--:R-:W-:-:S03]  /*402d0*/  IADD3 R8, P5, PT, R17, R58, RZ ;  /* 0x0000003a11087210 */ /* 0x008fc60007fbe0ff */
[----:B------:R3:W-:Y:S01]  /*402e0*/  @P6 STG.E.U8 desc[UR40][R10.64], R21 ;  /* 0x000000150a006986 */ /* 0x0007e2000c101128 */
[----:B------:R-:W-:Y:S01]  /*402f0*/  PRMT R23, R4, 0x7773, RZ ;  /* 0x0000777304177816 */ /* 0x000fe200000000ff */
[----:B------:R-:W3:Y:S01]  /*40300*/  LDCU UR12, c[0x0][0x398] ;  /* 0x00007300ff0c77ac */ /* 0x000ee20008000800 */
[----:B0-----:R-:W-:Y:S02]  /*40310*/  VIADD R19, R17, UR4 ;  /* 0x0000000411137c36 */ /* 0x001fe40008000000 */
[----:B------:R-:W-:Y:S01]  /*40320*/  IMAD.X R9, R18, 0x1, R59, P5 ;  /* 0x0000000112097824 */ /* 0x000fe200028e063b */
[----:B------:R-:W-:Y:S01]  /*40330*/  ISETP.LT.AND P1, PT, R51, UR8, !P1 ;  /* 0x0000000833007c0c */ /* 0x000fe2000cf21270 */
[----:B------:R-:W0:Y:S01]  /*40340*/  LDCU UR4, c[0x0][0x3b8] ;  /* 0x00007700ff0477ac */ /* 0x000e220008000800 */
[----:B--2---:R-:W-:Y:S02]  /*40350*/  ISETP.LT.AND P5, PT, R55, UR10, !P2 ;  /* 0x0000000a37007c0c */ /* 0x004fe4000d7a1270 */
[----:B-1----:R-:W-:Y:S01]  /*40360*/  ISETP.GE.AND P3, PT, R14, UR6, PT ;  /* 0x000000060e007c0c */ /* 0x002fe2000bf66270 */
[----:B------:R-:W-:Y:S01]  /*40370*/  @P4 STG.E.U8 desc[UR40][R8.64], R25 ;  /* 0x0000001908004986 */ /* 0x000fe2000c101128 */
[----:B------:R-:W-:Y:S01]  /*40380*/  IADD3 R12, P6, PT, R17, R60, RZ ;  /* 0x0000003c110c7210 */ /* 0x000fe20007fde0ff */
[----:B------:R-:W1:Y:S01]  /*40390*/  LDCU UR6, c[0x0][0x398] ;  /* 0x00007300ff0677ac */ /* 0x000e620008000800 */
[----:B------:R-:W-:-:S02]  /*403a0*/  SHF.R.S32.HI R20, RZ, 0x1f, R19 ;  /* 0x0000001fff147819 */ /* 0x000fc40000011413 */
[----:B------:R-:W-:Y:S01]  /*403b0*/  IADD3 R14, P4, PT, R19, R3, RZ ;  /* 0x00000003130e7210 */ /* 0x000fe20007f9e0ff */
[----:B------:R-:W-:Y:S01]  /*403c0*/  IMAD.X R13, R18, 0x1, R61, P6 ;  /* 0x00000001120d7824 */ /* 0x000fe200030e063d */
[----:B------:R-:W2:Y:S03]  /*403d0*/  LDCU UR8, c[0x0][0x398] ;  /* 0x00007300ff0877ac */ /* 0x000ea60008000800 */
[----:B------:R-:W-:Y:S01]  /*403e0*/  IMAD.X R15, R20, 0x1, R57, P4 ;  /* 0x00000001140f7824 */ /* 0x000fe200020e0639 */
[----:B------:R0:W-:Y:S01]  /*403f0*/  @P1 STG.E.U8 desc[UR40][R12.64], R23 ;  /* 0x000000170c001986 */ /* 0x0001e2000c101128 */
[----:B------:R-:W0:Y:S01]  /*40400*/  LDCU UR10, c[0x0][0x398] ;  /* 0x00007300ff0a77ac */ /* 0x000e220008000800 */
[C---:B---3--:R-:W-:Y:S02]  /*40410*/  PRMT R21, R46.reuse, 0x7770, RZ ;  /* 0x000077702e157816 */ /* 0x048fe400000000ff */
[----:B0-----:R-:W-:-:S03]  /*40420*/  PRMT R23, R46, 0x7771, RZ ;  /* 0x000077712e177816 */ /* 0x001fc600000000ff */
[----:B------:R0:W-:Y:S02]  /*40430*/  @P5 STG.E.U8 desc[UR40][R14.64], R21 ;  /* 0x000000150e005986 */ /* 0x0001e4000c101128 */
[C---:B0-----:R-:W-:Y:S02]  /*40440*/  PRMT R21, R46.reuse, 0x7772, RZ ;  /* 0x000077722e157816 */ /* 0x041fe400000000ff */
[----:B------:R-:W-:Y:S02]  /*40450*/  PRMT R15, R46, 0x7773, RZ ;  /* 0x000077732e0f7816 */ /* 0x000fe400000000ff */
[----:B------:R-:W3:Y:S01]  /*40460*/  LDL.LU R46, [R1+0x18] ;  /* 0x00001800012e7983 */ /* 0x000ee20000300800 */
[----:B----4-:R-:W-:Y:S01]  /*40470*/  ISETP.LT.AND P4, PT, R48, UR14, !P2 ;  /* 0x0000000e30007c0c */ /* 0x010fe2000d781270 */
[----:B------:R-:W0:Y:S01]  /*40480*/  LDCU UR14, c[0x0][0x398] ;  /* 0x00007300ff0e77ac */ /* 0x000e220008000800 */
[----:B------:R-:W-:Y:S02]  /*40490*/  IADD3 R8, P5, PT, R19, R2, RZ ;  /* 0x0000000213087210 */ /* 0x000fe40007fbe0ff */
[----:B-1----:R-:W-:Y:S01]  /*404a0*/  ISETP.LT.AND P1, PT, R50, UR6, !P2 ;  /* 0x0000000632007c0c */ /* 0x002fe2000d721270 */
[----:B------:R-:W1:Y:S01]  /*404b0*/  LDCU UR6, c[0x0][0x39c] ;  /* 0x00007380ff0677ac */ /* 0x000e620008000800 */
[----:B------:R-:W-:Y:S01]  /*404c0*/  ISETP.LT.AND P2, PT, R51, UR12, !P2 ;  /* 0x0000000c33007c0c */ /* 0x000fe2000d741270 */
[----:B------:R-:W-:Y:S01]  /*404d0*/  IMAD.X R9, R20, 0x1, R56, P5 ;  /* 0x0000000114097824 */ /* 0x000fe200028e0638 */
[C---:B------:R-:W-:Y:S01]  /*404e0*/  IADD3 R10, P6, PT, R19.reuse, R58, RZ ;  /* 0x0000003a130a7210 */ /* 0x040fe20007fde0ff */
[----:B------:R-:W4:Y:S01]  /*404f0*/  LDCU UR12, c[0x0][0x398] ;  /* 0x00007300ff0c77ac */ /* 0x000f220008000800 */
[----:B------:R-:W-:-:S03]  /*40500*/  IADD3 R16, P5, PT, R19, R60, RZ ;  /* 0x0000003c13107210 */ /* 0x000fc60007fbe0ff */
[C---:B------:R-:W-:Y:S02]  /*40510*/  IMAD.X R11, R20.reuse, 0x1, R59, P6 ;  /* 0x00000001140b7824 */ /* 0x040fe400030e063b */
[----:B------:R-:W-:Y:S01]  /*40520*/  IMAD.X R17, R20, 0x1, R61, P5 ;  /* 0x0000000114117824 */ /* 0x000fe200028e063d */
[----:B------:R0:W-:Y:S01]  /*40530*/  @P4 STG.E.U8 desc[UR40][R8.64], R23 ;  /* 0x0000001708004986 */ /* 0x0001e2000c101128 */
[----:B------:R-:W-:Y:S01]  /*40540*/  VIADD R19, R19, UR4 ;  /* 0x0000000413137c36 */ /* 0x000fe20008000000 */
[----:B--2---:R-:W-:Y:S01]  /*40550*/  ISETP.LT.AND P5, PT, R55, UR8, !P3 ;  /* 0x0000000837007c0c */ /* 0x004fe2000dfa1270 */
[----:B------:R-:W2:Y:S01]  /*40560*/  LDCU UR8, c[0x0][0x39c] ;  /* 0x00007380ff0877ac */ /* 0x000ea20008000800 */
[----:B------:R1:W-:Y:S01]  /*40570*/  @P1 STG.E.U8 desc[UR40][R10.64], R21 ;  /* 0x000000150a001986 */ /* 0x0003e2000c101128 */
[----:B------:R-:W-:Y:S02]  /*40580*/  ISETP.LT.AND P1, PT, R48, UR10, !P3 ;  /* 0x0000000a30007c0c */ /* 0x000fe4000df21270 */
[----:B------:R-:W-:Y:S01]  /*40590*/  SHF.R.S32.HI R4, RZ, 0x1f, R19 ;  /* 0x0000001fff047819 */ /* 0x000fe20000011413 */
[----:B------:R4:W-:Y:S01]  /*405a0*/  @P2 STG.E.U8 desc[UR40][R16.64], R15 ;  /* 0x0000000f10002986 */ /* 0x0009e2000c101128 */
[----:B------:R-:W-:Y:S01]  /*405b0*/  IADD3 R12, P2, PT, R19, R3, RZ ;  /* 0x00000003130c7210 */ /* 0x000fe20007f5e0ff */
[----:B------:R-:W-:Y:S01]  /*405c0*/  VIADD R14, R49, 0x34 ;  /* 0x00000034310e7836 */ /* 0x000fe20000000000 */
[----:B------:R-:W2:Y:S01]  /*405d0*/  LDCU UR4, c[0x0][0x3b8] ;  /* 0x00007700ff0477ac */ /* 0x000ea20008000800 */
[----:B0-----:R-:W-:-:S02]  /*405e0*/  IADD3 R8, P4, PT, R19, R2, RZ ;  /* 0x0000000213087210 */ /* 0x001fc40007f9e0ff */
[C---:B------:R-:W-:Y:S01]  /*405f0*/  IMAD.X R13, R4.reuse, 0x1, R57, P2 ;  /* 0x00000001040d7824 */ /* 0x040fe200010e0639 */
[----:B------:R-:W0:Y:S01]  /*40600*/  LDCU UR10, c[0x0][0x398] ;  /* 0x00007300ff0a77ac */ /* 0x000e220008000800 */
[C---:B-1----:R-:W-:Y:S01]  /*40610*/  PRMT R21, R5.reuse, 0x7770, RZ ;  /* 0x0000777005157816 */ /* 0x042fe200000000ff */
[----:B------:R-:W-:Y:S01]  /*40620*/  IMAD.X R9, R4, 0x1, R56, P4 ;  /* 0x0000000104097824 */ /* 0x000fe200020e0638 */
[----:B----4-:R-:W-:-:S03]  /*40630*/  PRMT R17, R5, 0x7771, RZ ;  /* 0x0000777105117816 */ /* 0x010fc600000000ff */
[----:B------:R1:W-:Y:S01]  /*40640*/  @P5 STG.E.U8 desc[UR40][R12.64], R21 ;  /* 0x000000150c005986 */ /* 0x0003e2000c101128 */
[----:B------:R-:W-:Y:S01]  /*40650*/  ISETP.LT.AND P4, PT, R50, UR12, !P3 ;  /* 0x0000000c32007c0c */ /* 0x000fe2000df81270 */
[----:B------:R-:W-:Y:S01]  /*40660*/  VIADD R15, R49, 0x35 ;  /* 0x00000035310f7836 */ /* 0x000fe20000000000 */
[----:B------:R-:W-:Y:S01]  /*40670*/  ISETP.LT.AND P3, PT, R51, UR14, !P3 ;  /* 0x0000000e33007c0c */ /* 0x000fe2000df61270 */
[----:B------:R4:W-:Y:S01]  /*40680*/  @P1 STG.E.U8 desc[UR40][R8.64], R17 ;  /* 0x0000001108001986 */ /* 0x0009e2000c101128 */
[----:B------:R-:W-:Y:S01]  /*40690*/  IADD3 R10, P1, PT, R19, R58, RZ ;  /* 0x0000003a130a7210 */ /* 0x000fe20007f3e0ff */
[----:B------:R-:W-:Y:S01]  /*406a0*/  VIADD R16, R49, 0x36 ;  /* 0x0000003631107836 */ /* 0x000fe20000000000 */
[----:B------:R-:W-:Y:S01]  /*406b0*/  ISETP.GE.AND P2, PT, R14, UR6, PT ;  /* 0x000000060e007c0c */ /* 0x000fe2000bf46270 */
[----:B------:R-:W0:Y:S01]  /*406c0*/  LDCU UR6, c[0x0][0x398] ;  /* 0x00007300ff0677ac */ /* 0x000e220008000800 */
[----:B------:R-:W-:Y:S01]  /*406d0*/  IADD3 R14, P5, PT, R19, R60, RZ ;  /* 0x0000003c130e7210 */ /* 0x000fe20007fbe0ff */
[C---:B------:R-:W-:Y:S01]  /*406e0*/  IMAD.X R11, R4.reuse, 0x1, R59, P1 ;  /* 0x00000001040b7824 */ /* 0x040fe200008e063b */
[----:B--2---:R-:W-:Y:S01]  /*406f0*/  ISETP.GE.AND P1, PT, R15, UR8, PT ;  /* 0x000000080f007c0c */ /* 0x004fe2000bf26270 */
[----:B------:R-:W2:Y:S01]  /*40700*/  LDCU UR8, c[0x0][0x398] ;  /* 0x00007300ff0877ac */ /* 0x000ea20008000800 */
[C---:B-1----:R-:W-:Y:S01]  /*40710*/  PRMT R13, R5.reuse, 0x7772, RZ ;  /* 0x00007772050d7816 */ /* 0x042fe200000000ff */
[----:B------:R-:W-:Y:S01]  /*40720*/  IMAD.X R15, R4, 0x1, R61, P5 ;  /* 0x00000001040f7824 */ /* 0x000fe200028e063d */
[----:B----4-:R-:W-:Y:S01]  /*40730*/  PRMT R9, R5, 0x7773, RZ ;  /* 0x0000777305097816 */ /* 0x010fe200000000ff */
[----:B------:R-:W1:Y:S02]  /*40740*/  LDCU UR12, c[0x0][0x398] ;  /* 0x00007300ff0c77ac */ /* 0x000e640008000800 */
[----:B------:R4:W-:Y:S01]  /*40750*/  @P4 STG.E.U8 desc[UR40][R10.64], R13 ;  /* 0x0000000d0a004986 */ /* 0x0009e2000c101128 */
[----:B------:R-:W-:Y:S01]  /*40760*/  PRMT R23, R6, 0x7770, RZ ;  /* 0x0000777006177816 */ /* 0x000fe200000000ff */
[----:B------:R-:W0:Y:S02]  /*40770*/  LDCU UR14, c[0x0][0x398] ;  /* 0x00007300ff0e77ac */ /* 0x000e240008000800 */
[----:B------:R0:W-:Y:S01]  /*40780*/  @P3 STG.E.U8 desc[UR40][R14.64], R9 ;  /* 0x000000090e003986 */ /* 0x0001e2000c101128 */
[----:B---3--:R-:W-:-:S02]  /*40790*/  PRMT R21, R46, 0x7770, RZ ;  /* 0x000077702e157816 */ /* 0x008fc400000000ff */
[C---:B------:R-:W-:Y:S02]  /*407a0*/  PRMT R17, R46.reuse, 0x7771, RZ ;  /* 0x000077712e117816 */ /* 0x040fe400000000ff */
[C---:B----4-:R-:W-:Y:S02]  /*407b0*/  PRMT R13, R46.reuse, 0x7772, RZ ;  /* 0x000077722e0d7816 */ /* 0x050fe400000000ff */
[----:B0-----:R-:W-:Y:S02]  /*407c0*/  PRMT R15, R46, 0x7773, RZ ;  /* 0x000077732e0f7816 */ /* 0x001fe400000000ff */
[----:B------:R-:W3:Y:S01]  /*407d0*/  LDL.LU R46, [R1+0x1c] ;  /* 0x00001c00012e7983 */ /* 0x000ee20000300800 */
[----:B------:R-:W-:Y:S01]  /*407e0*/  VIADD R19, R19, UR4 ;  /* 0x0000000413137c36 */ /* 0x000fe20008000000 */
[----:B------:R-:W-:Y:S01]  /*407f0*/  ISETP.LT.AND P6, PT, R55, UR6, !P2 ;  /* 0x0000000637007c0c */ /* 0x000fe2000d7c1270 */
[----:B------:R-:W0:Y:S03]  /*40800*/  LDCU UR6, c[0x0][0x398] ;  /* 0x00007300ff0677ac */ /* 0x000e260008000800 */
[----:B------:R-:W-:Y:S01]  /*40810*/  SHF.R.S32.HI R12, RZ, 0x1f, R19 ;  /* 0x0000001fff0c7819 */ /* 0x000fe20000011413 */
[----:B------:R-:W4:Y:S01]  /*40820*/  LDCU UR4, c[0x0][0x3b8] ;  /* 0x00007700ff0477ac */ /* 0x000f220008000800 */
[----:B------:R-:W-:-:S02]  /*40830*/  IADD3 R4, P3, PT, R19, R3, RZ ;  /* 0x0000000313047210 */ /* 0x000fc40007f7e0ff */
[----:B------:R-:W-:Y:S01]  /*40840*/  ISETP.LT.AND P5, PT, R48, UR10, !P2 ;  /* 0x0000000a30007c0c */ /* 0x000fe2000d7a1270 */
[----:B------:R-:W1:Y:S02]  /*40850*/  LDCU UR10, c[0x0][0x398] ;  /* 0x00007300ff0a77ac */ /* 0x000e640008000800 */
[----:B------:R-:W-:Y:S01]  /*40860*/  IMAD.X R5, R12, 0x1, R57, P3 ;  /* 0x000000010c057824 */ /* 0x000fe200018e0639 */
[----:B--2---:R-:W-:Y:S01]  /*40870*/  ISETP.LT.AND P4, PT, R50, UR8, !P2 ;  /* 0x0000000832007c0c */ /* 0x004fe2000d781270 */
[----:B------:R-:W2:Y:S01]  /*40880*/  LDCU UR8, c[0x0][0x398] ;  /* 0x00007300ff0877ac */ /* 0x000ea20008000800 */
[C---:B------:R-:W-:Y:S02]  /*40890*/  IADD3 R8, P3, PT, R19.reuse, R2, RZ ;  /* 0x0000000213087210 */ /* 0x040fe40007f7e0ff */
[----:B------:R1:W-:Y:S01]  /*408a0*/  @P6 STG.E.U8 desc[UR40][R4.64], R21 ;  /* 0x0000001504006986 */ /* 0x0003e2000c101128 */
[----:B------:R-:W-:Y:S02]  /*408b0*/  IADD3 R10, P6, PT, R19, R58, RZ ;  /* 0x0000003a130a7210 */ /* 0x000fe40007fde0ff */
[C---:B------:R-:W-:Y:S01]  /*408c0*/  IMAD.X R9, R12.reuse, 0x1, R56, P3 ;  /* 0x000000010c097824 */ /* 0x040fe200018e0638 */
[----:B0-----:R-:W-:Y:S01]  /*408d0*/  ISETP.LT.AND P2, PT, R51, UR6, !P2 ;  /* 0x0000000633007c0c */ /* 0x001fe2000d741270 */
[----:B------:R-:W0:Y:S01]  /*408e0*/  LDCU UR6, c[0x0][0x398] ;  /* 0x00007300ff0677ac */ /* 0x000e220008000800 */
[----:B------:R-:W-:-:S02]  /*408f0*/  IMAD.X R11, R12, 0x1, R59, P6 ;  /* 0x000000010c0b7824 */ /* 0x000fc400030e063b */
[----:B------:R2:W-:Y:S04]  /*40900*/  @P5 STG.E.U8 desc[UR40][R8.64], R17 ;  /* 0x0000001108005986 */ /* 0x0005e8000c101128 */
[----:B------:R0:W-:Y:S01]  /*40910*/  @P4 STG.E.U8 desc[UR40][R10.64], R13 ;  /* 0x0000000d0a004986 */ /* 0x0001e2000c101128 */
[C---:B-1----:R-:W-:Y:S01]  /*40920*/  IADD3 R4, P4, PT, R19.reuse, R60, RZ ;  /* 0x0000003c13047210 */ /* 0x042fe20007f9e0ff */
[----:B----4-:R-:W-:Y:S01]  /*40930*/  VIADD R19, R19, UR4 ;  /* 0x0000000413137c36 */ /* 0x010fe20008000000 */
[----:B------:R-:W-:Y:S01]  /*40940*/  ISETP.LT.AND P6, PT, R55, UR10, !P1 ;  /* 0x0000000a37007c0c */ /* 0x000fe2000cfc1270 */
[----:B------:R-:W1:Y:S01]  /*40950*/  LDCU UR4, c[0x0][0x398] ;  /* 0x00007300ff0477ac */ /* 0x000e620008000800 */
[----:B------:R-:W-:Y:S01]  /*40960*/  ISETP.GE.AND P3, PT, R16, UR5, PT ;  /* 0x0000000510007c0c */ /* 0x000fe2000bf66270 */
[----:B------:R-:W-:Y:S01]  /*40970*/  IMAD.X R5, R12, 0x1, R61, P4 ;  /* 0x000000010c057824 */ /* 0x000fe200020e063d */
[----:B------:R-:W-:Y:S01]  /*40980*/  SHF.R.S32.HI R14, RZ, 0x1f, R19 ;  /* 0x0000001fff0e7819 */ /* 0x000fe20000011413 */
[----:B------:R-:W4:Y:S01]  /*40990*/  LDCU UR5, c[0x0][0x3b8] ;  /* 0x00007700ff0577ac */ /* 0x000f220008000800 */
[----:B--2---:R-:W-:Y:S01]  /*409a0*/  IADD3 R8, P4, PT, R19, R3, RZ ;  /* 0x0000000313087210 */ /* 0x004fe20007f9e0ff */
[----:B------:R-:W2:Y:S04]  /*409b0*/  LDCU UR10, c[0x0][0x398] ;  /* 0x00007300ff0a77ac */ /* 0x000ea80008000800 */
[----:B------:R-:W-:Y:S01]  /*409c0*/  IMAD.X R9, R14, 0x1, R57, P4 ;  /* 0x000000010e097824 */ /* 0x000fe200020e0639 */
[----:B------:R-:W-:Y:S01]  /*409d0*/  ISETP.LT.AND P5, PT, R48, UR8, !P1 ;  /* 0x0000000830007c0c */ /* 0x000fe2000cfa1270 */
[----:B------:R4:W-:Y:S01]  /*409e0*/  @P2 STG.E.U8 desc[UR40][R4.64], R15 ;  /* 0x0000000f04002986 */ /* 0x0009e2000c101128 */
[----:B0-----:R-:W-:Y:S01]  /*409f0*/  ISETP.LT.AND P4, PT, R50, UR6, !P1 ;  /* 0x0000000632007c0c */ /* 0x001fe2000cf81270 */
[----:B------:R-:W-:Y:S01]  /*40a00*/  VIADD R13, R49, 0x37 ;  /* 0x00000037310d7836 */ /* 0x000fe20000000000 */
[C---:B------:R-:W-:Y:S01]  /*40a10*/  IADD3 R10, P2, PT, R19.reuse, R2, RZ ;  /* 0x00000002130a7210 */ /* 0x040fe20007f5e0ff */
[----:B------:R0:W-:Y:S01]  /*40a20*/  @P6 STG.E.U8 desc[UR40][R8.64], R23 ;  /* 0x0000001708006986 */ /* 0x0001e2000c101128 */
[----:B------:R-:W-:Y:S01]  /*40a30*/  IADD3 R12, P6, PT, R19, R58, RZ ;  /* 0x0000003a130c7210 */ /* 0x000fe20007fde0ff */
[----:B------:R-:W0:Y:S01]  /*40a40*/  LDCU UR6, c[0x0][0x398] ;  /* 0x00007300ff0677ac */ /* 0x000e220008000800 */
[----:B------:R-:W-:Y:S01]  /*40a50*/  PRMT R21, R6, 0x7771, RZ ;  /* 0x0000777106157816 */ /* 0x000fe200000000ff */
[C---:B------:R-:W-:Y:S01]  /*40a60*/  IMAD.X R11, R14.reuse, 0x1, R56, P2 ;  /* 0x000000010e0b7824 */ /* 0x040fe200010e0638 */
[----:B------:R-:W-:Y:S01]  /*40a70*/  ISETP.GE.AND P2, PT, R13, UR7, PT ;  /* 0x000000070d007c0c */ /* 0x000fe2000bf46270 */
[----:B------:R-:W-:Y:S01]  /*40a80*/  IMAD.X R13, R14, 0x1, R59, P6 ;  /* 0x000000010e0d7824 */ /* 0x000fe200030e063b */
[----:B------:R-:W-:Y:S01]  /*40a90*/  PRMT R17, R6, 0x7772, RZ ;  /* 0x0000777206117816 */ /* 0x000fe200000000ff */
[----:B------:R-:W0:Y:S01]  /*40aa0*/  LDCU UR7, c[0x0][0x398] ;  /* 0x00007300ff0777ac */ /* 0x000e220008000800 */
[----:B----4-:R-:W-:Y:S01]  /*40ab0*/  VIADD R15, R19, UR5 ;  /* 0x00000005130f7c36 */ /* 0x010fe20008000000 */
[----:B-1----:R-:W-:Y:S01]  /*40ac0*/  ISETP.LT.AND P1, PT, R51, UR4, !P1 ;  /* 0x0000000433007c0c */ /* 0x002fe2000cf21270 */
[----:B------:R-:W-:Y:S01]  /*40ad0*/  @P5 STG.E.U8 desc[UR40][R10.64], R21 ;  /* 0x000000150a005986 */ /* 0x000fe2000c101128 */
[----:B------:R-:W1:Y:S01]  /*40ae0*/  LDCU UR8, c[0x0][0x398] ;  /* 0x00007300ff0877ac */ /* 0x000e620008000800 */
[----:B--2---:R-:W-:-:S02]  /*40af0*/  ISETP.LT.AND P6, PT, R55, UR10, !P3 ;  /* 0x0000000a37007c0c */ /* 0x004fc4000dfc1270 */
[----:B------:R2:W-:Y:S01]  /*40b00*/  @P4 STG.E.U8 desc[UR40][R12.64], R17 ;  /* 0x000000110c004986 */ /* 0x0005e2000c101128 */
[----:B------:R-:W-:Y:S01]  /*40b10*/  IADD3 R4, P4, PT, R19, R60, RZ ;  /* 0x0000003c13047210 */ /* 0x000fe20007f9e0ff */
[----:B------:R-:W4:Y:S01]  /*40b20*/  LDCU UR4, c[0x0][0x3b8] ;  /* 0x00007700ff0477ac */ /* 0x000f220008000800 */
[----:B------:R-:W-:Y:S02]  /*40b30*/  SHF.R.S32.HI R16, RZ, 0x1f, R15 ;  /* 0x0000001fff107819 */ /* 0x000fe4000001140f */
[----:B0-----:R-:W-:Y:S01]  /*40b40*/  IADD3 R8, P5, PT, R15, R3, RZ ;  /* 0x000000030f087210 */ /* 0x001fe20007fbe0ff */
[----:B------:R-:W-:Y:S01]  /*40b50*/  IMAD.X R5, R14, 0x1, R61, P4 ;  /* 0x000000010e057824 */ /* 0x000fe200020e063d */
[----:B------:R-:W-:Y:S01]  /*40b60*/  PRMT R23, R6, 0x7773, RZ ;  /* 0x0000777306177816 */ /* 0x000fe200000000ff */
[----:B------:R-:W0:Y:S02]  /*40b70*/  LDCU UR10, c[0x0][0x398] ;  /* 0x00007300ff0a77ac */ /* 0x000e240008000800 */
[----:B------:R-:W-:-:S02]  /*40b80*/  IMAD.X R9, R16, 0x1, R57, P5 ;  /* 0x0000000110097824 */ /* 0x000fc400028e0639 */
[----:B------:R0:W-:Y:S01]  /*40b90*/  @P1 STG.E.U8 desc[UR40][R4.64], R23 ;  /* 0x0000001704001986 */ /* 0x0001e2000c101128 */
[----:B------:R-:W-:Y:S01]  /*40ba0*/  ISETP.LT.AND P4, PT, R48, UR6, !P3 ;  /* 0x0000000630007c0c */ /* 0x000fe2000df81270 */
[----:B------:R-:W3:Y:S01]  /*40bb0*/  LDCU UR6, c[0x0][0x398] ;  /* 0x00007300ff0677ac */ /* 0x000ee20008000800 */
[----:B------:R-:W-:Y:S02]  /*40bc0*/  ISETP.LT.AND P1, PT, R50, UR7, !P3 ;  /* 0x0000000732007c0c */ /* 0x000fe4000df21270 */
[----:B-1----:R-:W-:Y:S01]  /*40bd0*/  ISETP.LT.AND P3, PT, R51, UR8, !P3 ;  /* 0x0000000833007c0c */ /* 0x002fe2000df61270 */
[----:B------:R-:W1:Y:S01]  /*40be0*/  LDCU UR5, c[0x0][0x3b8] ;  /* 0x00007700ff0577ac */ /* 0x000e620008000800 */
[----:B--2---:R-:W-:Y:S01]  /*40bf0*/  IADD3 R12, P5, PT, R15, R58, RZ ;  /* 0x0000003a0f0c7210 */ /* 0x004fe20007fbe0ff */
[----:B------:R-:W2:Y:S04]  /*40c00*/  LDCU UR7, c[0x0][0x398] ;  /* 0x00007300ff0777ac */ /* 0x000ea80008000800 */
[----:B------:R-:W-:Y:S01]  /*40c10*/  IMAD.X R13, R16, 0x1, R59, P5 ;  /* 0x00000001100d7824 */ /* 0x000fe200028e063b */
[----:B------:R-:W-:Y:S01]  /*40c20*/  ISETP.LT.AND P5, PT, R50, UR14, !P2 ;  /* 0x0000000e32007c0c */ /* 0x000fe2000d7a1270 */
[----:B------:R-:W1:Y:S01]  /*40c30*/  LDCU UR8, c[0x0][0x398] ;  /* 0x00007300ff0877ac */ /* 0x000e620008000800 */
[----:B0-----:R-:W-:Y:S01]  /*40c40*/  PRMT R23, R7, 0x7770, RZ ;  /* 0x0000777007177816 */ /* 0x001fe200000000ff */
[----:B------:R-:W-:-:S02]  /*40c50*/  VIADD R14, R49, 0x38 ;  /* 0x00000038310e7836 */ /* 0x000fc40000000000 */
[----:B------:R-:W-:Y:S01]  /*40c60*/  VIADD R18, R49, 0x3b ;  /* 0x0000003b31127836 */ /* 0x000fe20000000000 */
[----:B---3--:R-:W-:-:S05]  /*40c70*/  PRMT R21, R46, 0x7770, RZ ;  /* 0x000077702e157816 */ /* 0x008fca00000000ff */
[----:B------:R0:W-:Y:S01]  /*40c80*/  @P6 STG.E.U8 desc[UR40][R8.64], R21 ;  /* 0x0000001508006986 */ /* 0x0001e2000c101128 */
[----:B------:R-:W-:-:S05]  /*40c90*/  IADD3 R10, P6, PT, R15, R2, RZ ;  /* 0x000000020f0a7210 */ /* 0x000fca0007fde0ff */
[----:B------:R-:W-:Y:S01]  /*40ca0*/  IMAD.X R11, R16, 0x1, R56, P6 ;  /* 0x00000001100b7824 */ /* 0x000fe200030e0638 */
[C---:B------:R-:W-:Y:S02]  /*40cb0*/  IADD3 R4, P6, PT, R15.reuse, R60, RZ ;  /* 0x0000003c0f047210 */ /* 0x040fe40007fde0ff */
[C---:B------:R-:W-:Y:S02]  /*40cc0*/  PRMT R19, R46.reuse, 0x7772, RZ ;  /* 0x000077722e137816 */ /* 0x040fe400000000ff */
[----:B0-----:R-:W-:Y:S01]  /*40cd0*/  PRMT R21, R46, 0x7771, RZ ;  /* 0x000077712e157816 */ /* 0x001fe200000000ff */
[----:B------:R-:W-:Y:S01]  /*40ce0*/  IMAD.X R5, R16, 0x1, R61, P6 ;  /* 0x0000000110057824 */ /* 0x000fe200030e063d */
[----:B------:R-:W-:Y:S01]  /*40cf0*/  PRMT R17, R46, 0x7773, RZ ;  /* 0x000077732e117816 */ /* 0x000fe200000000ff */
[----:B----4-:R-:W-:Y:S01]  /*40d00*/  VIADD R15, R15, UR4 ;  /* 0x000000040f0f7c36 */ /* 0x010fe20008000000 */
[----:B------:R-:W0:Y:S01]  /*40d10*/  LDCU UR4, c[0x0][0x398] ;  /* 0x00007300ff0477ac */ /* 0x000e220008000800 */
[----:B------:R3:W-:Y:S01]  /*40d20*/  @P4 STG.E.U8 desc[UR40][R10.64], R21 ;  /* 0x000000150a004986 */ /* 0x0007e2000c101128 */
[----:B------:R-:W-:-:S03]  /*40d30*/  ISETP.LT.AND P4, PT, R55, UR10, !P2 ;  /* 0x0000000a37007c0c */ /* 0x000fc6000d781270 */
[----:B------:R-:W-:Y:S01]  /*40d40*/  @P1 STG.E.U8 desc[UR40][R12.64], R19 ;  /* 0x000000130c001986 */ /* 0x000fe2000c101128 */
[----:B------:R-:W-:-:S03]  /*40d50*/  SHF.R.S32.HI R6, RZ, 0x1f, R15 ;  /* 0x0000001fff067819 */ /* 0x000fc6000001140f */
[----:B------:R4:W-:Y:S01]  /*40d60*/  @P3 STG.E.U8 desc[UR40][R4.64], R17 ;  /* 0x0000001104003986 */ /* 0x0009e2000c101128 */
[----:B------:R-:W-:Y:S02]  /*40d70*/  ISETP.LT.AND P3, PT, R48, UR12, !P2 ;  /* 0x0000000c30007c0c */ /* 0x000fe4000d761270 */
[C---:B------:R-:W-:Y:S02]  /*40d80*/  IADD3 R8, P6, PT, R15.reuse, R3, RZ ;  /* 0x000000030f087210 */ /* 0x040fe40007fde0ff */
[----:B---3--:R-:W-:Y:S02]  /*40d90*/  IADD3 R10, P1, PT, R15, R2, RZ ;  /* 0x000000020f0a7210 */ /* 0x008fe40007f3e0ff */
[----:B------:R-:W-:Y:S01]  /*40da0*/  PRMT R21, R7, 0x7771, RZ ;  /* 0x0000777107157816 */ /* 0x000fe200000000ff */
[C---:B------:R-:W-:Y:S02]  /*40db0*/  IMAD.X R9, R6.reuse, 0x1, R57, P6 ;  /* 0x0000000106097824 */ /* 0x040fe400030e0639 */
[----:B------:R-:W-:Y:S01]  /*40dc0*/  IMAD.X R11, R6, 0x1, R56, P1 ;  /* 0x00000001060b7824 */ /* 0x000fe200008e0638 */
[----:B----4-:R-:W-:-:S02]  /*40dd0*/  IADD3 R4, P6, PT, R15, R58, RZ ;  /* 0x0000003a0f047210 */ /* 0x010fc40007fde0ff */
[----:B------:R-:W-:Y:S01]  /*40de0*/  @P4 STG.E.U8 desc[UR40][R8.64], R23 ;  /* 0x0000001708004986 */ /* 0x000fe2000c101128 */
[----:B------:R-:W-:-:S03]  /*40df0*/  PRMT R19, R7, 0x7772, RZ ;  /* 0x0000777207137816 */ /* 0x000fc600000000ff */
[----:B------:R-:W-:Y:S01]  /*40e00*/  @P3 STG.E.U8 desc[UR40][R10.64], R21 ;  /* 0x000000150a003986 */ /* 0x000fe2000c101128 */
[C---:B------:R-:W-:Y:S01]  /*40e10*/  IMAD.X R5, R6.reuse, 0x1, R59, P6 ;  /* 0x0000000106057824 */ /* 0x040fe200030e063b */
[----:B------:R-:W-:Y:S01]  /*40e20*/  ISETP.LT.AND P3, PT, R51, UR6, !P2 ;  /* 0x0000000633007c0c */ /* 0x000fe2000d761270 */
[C---:B-1----:R-:W-:Y:S01]  /*40e30*/  VIADD R17, R15.reuse, UR5 ;  /* 0x000000050f117c36 */ /* 0x042fe20008000000 */
[----:B------:R-:W-:Y:S01]  /*40e40*/  IADD3 R12, P2, PT, R15, R60, RZ ;  /* 0x0000003c0f0c7210 */ /* 0x000fe20007f5e0ff */
[----:B------:R-:W1:Y:S01]  /*40e50*/  LDCU UR5, c[0x0][0x398] ;  /* 0x00007300ff0577ac */ /* 0x000e620008000800 */
[----:B------:R3:W-:Y:S03]  /*40e60*/  @P5 STG.E.U8 desc[UR40][R4.64], R19 ;  /* 0x0000001304005986 */ /* 0x0007e6000c101128 */
[----:B------:R-:W-:Y:S01]  /*40e70*/  IMAD.X R13, R6, 0x1, R61, P2 ;  /* 0x00000001060d7824 */ /* 0x000fe200010e063d */
[----:B------:R-:W-:Y:S01]  /*40e80*/  ISETP.GE.AND P1, PT, R14, UR11, PT ;  /* 0x0000000b0e007c0c */ /* 0x000fe2000bf26270 */
[----:B------:R-:W4:Y:S01]  /*40e90*/  LDCU UR6, c[0x0][0x398] ;  /* 0x00007300ff0677ac */ /* 0x000f220008000800 */
[----:B---3--:R-:W-:-:S02]  /*40ea0*/  PRMT R19, R7, 0x7773, RZ ;  /* 0x0000777307137816 */ /* 0x008fc400000000ff */
[----:B------:R-:W3:Y:S01]  /*40eb0*/  LDS.128 R4, [R0] ;  /* 0x0000000000047984 */ /* 0x000ee20000000c00 */
[----:B0-----:R-:W-:Y:S01]  /*40ec0*/  ISETP.LT.AND P5, PT, R55, UR4, !P1 ;  /* 0x0000000437007c0c */ /* 0x001fe2000cfa1270 */
[----:B------:R-:W0:Y:S01]  /*40ed0*/  LDCU UR4, c[0x0][0x3b8] ;  /* 0x00007700ff0477ac */ /* 0x000e220008000800 */
[----:B------:R-:W-:Y:S02]  /*40ee0*/  SHF.R.S32.HI R16, RZ, 0x1f, R17 ;  /* 0x0000001fff107819 */ /* 0x000fe40000011411 */
[C---:B------:R-:W-:Y:S02]  /*40ef0*/  IADD3 R8, P6, PT, R17.reuse, R3, RZ ;  /* 0x0000000311087210 */ /* 0x040fe40007fde0ff */
[----:B--2---:R-:W-:Y:S01]  /*40f00*/  ISETP.LT.AND P4, PT, R48, UR7, !P1 ;  /* 0x0000000730007c0c */ /* 0x004fe2000cf81270 */
[----:B------:R2:W-:Y:S02]  /*40f10*/  @P3 STG.E.U8 desc[UR40][R12.64], R19 ;  /* 0x000000130c003986 */ /* 0x0005e4000c101128 */
[----:B------:R-:W-:Y:S01]  /*40f20*/  IMAD.X R9, R16, 0x1, R57, P6 ;  /* 0x0000000110097824 */ /* 0x000fe200030e0639 */
[----:B------:R-:W-:Y:S01]  /*40f30*/  IADD3 R10, P6, PT, R17, R2, RZ ;  /* 0x00000002110a7210 */ /* 0x000fe20007fde0ff */
[----:B------:R-:W3:Y:S01]  /*40f40*/  LDCU UR7, c[0x0][0x398] ;  /* 0x00007300ff0777ac */ /* 0x000ee20008000800 */
[----:B------:R-:W-:Y:S01]  /*40f50*/  ISETP.LT.AND P3, PT, R50, UR8, !P1 ;  /* 0x0000000832007c0c */ /* 0x000fe2000cf61270 */
[----:B------:R-:W-:Y:S01]  /*40f60*/  VIADD R14, R49, 0x39 ;  /* 0x00000039310e7836 */ /* 0x000fe20000000000 */
[----:B------:R-:W-:Y:S01]  /*40f70*/  PRMT R21, R52, 0x7770, RZ ;  /* 0x0000777034157816 */ /* 0x000fe200000000ff */
[----:B------:R-:W3:Y:S01]  /*40f80*/  LDCU UR8, c[0x0][0x398] ;  /* 0x00007300ff0877ac */ /* 0x000ee20008000800 */
[----:B------:R-:W-:Y:S01]  /*40f90*/  IMAD.X R11, R16, 0x1, R56, P6 ;  /* 0x00000001100b7824 */ /* 0x000fe200030e0638 */
[----:B------:R-:W-:-:S02]  /*40fa0*/  PRMT R23, R52, 0x7771, RZ ;  /* 0x0000777134177816 */ /* 0x000fc400000000ff */
[----:B------:R-:W-:Y:S01]  /*40fb0*/  ISETP.GE.AND P2, PT, R14, UR9, PT ;  /* 0x000000090e007c0c */ /* 0x000fe2000bf46270 */
[----:B------:R4:W-:Y:S01]  /*40fc0*/  @P5 STG.E.U8 desc[UR40][R8.64], R21 ;  /* 0x0000001508005986 */ /* 0x0009e2000c101128 */
[----:B-1----:R-:W-:Y:S01]  /*40fd0*/  ISETP.LT.AND P1, PT, R51, UR5, !P1 ;  /* 0x0000000533007c0c */ /* 0x002fe2000cf21270 */
[----:B------:R-:W1:Y:S01]  /*40fe0*/  LDCU UR5, c[0x0][0x3b8] ;  /* 0x00007700ff0577ac */ /* 0x000e620008000800 */
[C---:B------:R-:W-:Y:S01]  /*40ff0*/  IADD3 R14, P5, PT, R17.reuse, R58, RZ ;  /* 0x0000003a110e7210 */ /* 0x040fe20007fbe0ff */
[----:B------:R1:W-:Y:S01]  /*41000*/  @P4 STG.E.U8 desc[UR40][R10.64], R23 ;  /* 0x000000170a004986 */ /* 0x0003e2000c101128 */
[C---:B--2---:R-:W-:Y:S01]  /*41010*/  IADD3 R12, P4, PT, R17.reuse, R60, RZ ;  /* 0x0000003c110c7210 */ /* 0x044fe20007f9e0ff */
[----:B------:R-:W2:Y:S01]  /*41020*/  LDCU UR9, c[0x0][0x398] ;  /* 0x00007300ff0977ac */ /* 0x000ea20008000800 */
[----:B0-----:R-:W-:Y:S02]  /*41030*/  VIADD R17, R17, UR4 ;  /* 0x0000000411117c36 */ /* 0x001fe40008000000 */
[----:B------:R-:W-:Y:S01]  /*41040*/  IMAD.X R15, R16, 0x1, R59, P5 ;  /* 0x00000001100f7824 */ /* 0x000fe200028e063b */
[----:B------:R-:W0:Y:S01]  /*41050*/  LDCU UR4, c[0x0][0x398] ;  /* 0x00007300ff0477ac */ /* 0x000e220008000800 */
[----:B----4-:R-:W-:Y:S01]  /*41060*/  PRMT R21, R52, 0x7772, RZ ;  /* 0x0000777234157816 */ /* 0x010fe200000000ff */
[----:B------:R-:W-:Y:S01]  /*41070*/  IMAD.X R13, R16, 0x1, R61, P4 ;  /* 0x00000001100d7824 */ /* 0x000fe200020e063d */
[----:B------:R-:W-:-:S02]  /*41080*/  PRMT R19, R52, 0x7773, RZ ;  /* 0x0000777334137816 */ /* 0x000fc400000000ff */
[----:B------:R-:W-:Y:S01]  /*41090*/  ISETP.LT.AND P4, PT, R55, UR6, !P2 ;  /* 0x0000000637007c0c */ /* 0x000fe2000d781270 */
[----:B------:R-:W-:Y:S01]  /*410a0*/  @P3 STG.E.U8 desc[UR40][R14.64], R21 ;  /* 0x000000150e003986 */ /* 0x000fe2000c101128 */
[----:B------:R-:W-:Y:S02]  /*410b0*/  SHF.R.S32.HI R0, RZ, 0x1f, R17 ;  /* 0x0000001fff007819 */ /* 0x000fe40000011411 */
[----:B------:R-:W-:Y:S01]  /*410c0*/  IADD3 R8, P6, PT, R17, R3, RZ ;  /* 0x0000000311087210 */ /* 0x000fe20007fde0ff */
[----:B------:R4:W-:Y:S01]  /*410d0*/  @P1 STG.E.U8 desc[UR40][R12.64], R19 ;  /* 0x000000130c001986 */ /* 0x0009e2000c101128 */
[----:B---3--:R-:W-:Y:S02]  /*410e0*/  ISETP.LT.AND P3, PT, R48, UR7, !P2 ;  /* 0x0000000730007c0c */ /* 0x008fe4000d761270 */
[----:B------:R-:W-:Y:S01]  /*410f0*/  ISETP.LT.AND P5, PT, R50, UR8, !P2 ;  /* 0x0000000832007c0c */ /* 0x000fe2000d7a1270 */
[----:B------:R-:W-:Y:S01]  /*41100*/  VIADD R16, R49, 0x3a ;  /* 0x0000003a31107836 */ /* 0x000fe20000000000 */
[----:B-1----:R-:W-:Y:S01]  /*41110*/  IADD3 R10, P1, PT, R17, R2, RZ ;  /* 0x00000002110a7210 */ /* 0x002fe20007f3e0ff */
[----:B------:R-:W-:Y:S01]  /*41120*/  IMAD.X R9, R0, 0x1, R57, P6 ;  /* 0x0000000100097824 */ /* 0x000fe200030e0639 */
[----:B------:R-:W1:Y:S01]  /*41130*/  LDCU UR6, c[0x0][0x398] ;  /* 0x00007300ff0677ac */ /* 0x000e620008000800 */
[----:B------:R-:W-:-:S02]  /*41140*/  PRMT R25, R4, 0x7770, RZ ;  /* 0x0000777004197816 */ /* 0x000fc400000000ff */
[----:B------:R-:W-:Y:S01]  /*41150*/  PRMT R23, R4, 0x7771, RZ ;  /* 0x0000777104177816 */ /* 0x000fe200000000ff */
[----:B------:R-:W3:Y:S01]  /*41160*/  LDCU UR7, c[0x0][0x398] ;  /* 0x00007300ff0777ac */ /* 0x000ee20008000800 */
[C---:B----4-:R-:W-:Y:S01]  /*41170*/  IADD3 R12, P6, PT, R17.reuse, R58, RZ ;  /* 0x0000003a110c7210 */ /* 0x050fe20007fde0ff */
[----:B------:R-:W-:Y:S01]  /*41180*/  IMAD.X R11, R0, 0x1, R56, P1 ;  /* 0x00000001000b7824 */ /* 0x000fe200008e0638 */
[----:B------:R-:W-:Y:S01]  /*41190*/  ISETP.GE.AND P1, PT, R16, UR13, PT ;  /* 0x0000000d10007c0c */ /* 0x000fe2000bf26270 */
[----:B------:R-:W-:Y:S01]  /*411a0*/  VIADD R19, R17, UR5 ;  /* 0x0000000511137c36 */ /* 0x000fe20008000000 */
[----:B------:R-:W4:Y:S01]  /*411b0*/  LDCU UR5, c[0x0][0x398] ;  /* 0x00007300ff0577ac */ /* 0x000f220008000800 */
[----:B------:R-:W-:Y:S01]  /*411c0*/  IMAD.X R13, R0, 0x1, R59, P6 ;  /* 0x00000001000d7824 */ /* 0x000fe200030e063b */
[----:B------:R-:W-:Y:S01]  /*411d0*/  PRMT R21, R4, 0x7772, RZ ;  /* 0x0000777204157816 */ /* 0x000fe200000000ff */
[----:B------:R1:W-:Y:S01]  /*411e0*/  @P4 STG.E.U8 desc[UR40][R8.64], R25 ;  /* 0x0000001908004986 */ /* 0x0003e2000c101128 */
[----:B--2---:R-:W-:Y:S01]  /*411f0*/  ISETP.LT.AND P2, PT, R51, UR9, !P2 ;  /* 0x0000000933007c0c */ /* 0x004fe2000d741270 */
[----:B------:R-:W2:Y:S01]  /*41200*/  LDCU UR8, c[0x0][0x398] ;  /* 0x00007300ff0877ac */ /* 0x000ea20008000800 */
[----:B0-----:R-:W-:Y:S01]  /*41210*/  ISETP.LT.AND P4, PT, R55, UR4, !P1 ;  /* 0x0000000437007c0c */ /* 0x001fe2000cf81270 */
[----:B------:R-:W-:Y:S01]  /*41220*/  @P3 STG.E.U8 desc[UR40][R10.64], R23 ;  /* 0x000000170a003986 */ /* 0x000fe2000c101128 */
[----:B------:R-:W-:Y:S01]  /*41230*/  IADD3 R14, P3, PT, R17, R60, RZ ;  /* 0x0000003c110e7210 */ /* 0x000fe20007f7e0ff */
[----:B------:R-:W0:Y:S01]  /*41240*/  LDCU UR4, c[0x0][0x3b8] ;  /* 0x00007700ff0477ac */ /* 0x000e220008000800 */
[----:B------:R-:W-:Y:S01]  /*41250*/  SHF.R.S32.HI R16, RZ, 0x1f, R19 ;  /* 0x0000001fff107819 */ /* 0x000fe20000011413 */
[----:B------:R2:W-:Y:S01]  /*41260*/  @P5 STG.E.U8 desc[UR40][R12.64], R21 ;  /* 0x000000150c005986 */ /* 0x0005e2000c101128 */
[----:B------:R-:W0:Y:S01]  /*41270*/  LDCU UR9, c[0x0][0x398] ;  /* 0x00007300ff0977ac */ /* 0x000e220008000800 */
[----:B-1----:R-:W-:Y:S01]  /*41280*/  IADD3 R8, P5, PT, R19, R3, RZ ;  /* 0x0000000313087210 */ /* 0x002fe20007fbe0ff */
[----:B------:R-:W-:Y:S01]  /*41290*/  IMAD.X R15, R0, 0x1, R61, P3 ;  /* 0x00000001000f7824 */ /* 0x000fe200018e063d */
[----:B------:R-:W-:-:S03]  /*412a0*/  PRMT R17, R53, 0x7770, RZ ;  /* 0x0000777035117816 */ /* 0x000fc600000000ff */
[----:B------:R-:W-:Y:S01]  /*412b0*/  IMAD.X R9, R16, 0x1, R57, P5 ;  /* 0x0000000110097824 */ /* 0x000fe200028e0639 */
[----:B--2---:R-:W-:Y:S02]  /*412c0*/  PRMT R21, R4, 0x7773, RZ ;  /* 0x0000777304157816 */ /* 0x004fe400000000ff */
[----:B------:R-:W-:Y:S01]  /*412d0*/  ISETP.LT.AND P5, PT, R48, UR6, !P1 ;  /* 0x0000000630007c0c */ /* 0x000fe2000cfa1270 */
[----:B------:R-:W1:Y:S02]  /*412e0*/  LDCU UR6, c[0x0][0x398] ;  /* 0x00007300ff0677ac */ /* 0x000e640008000800 */
[----:B------:R2:W-:Y:S01]  /*412f0*/  @P2 STG.E.U8 desc[UR40][R14.64], R21 ;  /* 0x000000150e002986 */ /* 0x0005e2000c101128 */
[----:B------:R-:W-:-:S03]  /*41300*/  IADD3 R10, P2, PT, R19, R2, RZ ;  /* 0x00000002130a7210 */ /* 0x000fc60007f5e0ff */
[----:B------:R0:W-:Y:S01]  /*41310*/  @P4 STG.E.U8 desc[UR40][R8.64], R17 ;  /* 0x0000001108004986 */ /* 0x0001e2000c101128 */
[----:B----4-:R-:W-:Y:S01]  /*41320*/  ISETP.LT.AND P4, PT, R50, UR5, !P1 ;  /* 0x0000000532007c0c */ /* 0x010fe2000cf81270 */
[----:B------:R-:W4:Y:S01]  /*41330*/  LDCU UR5, c[0x0][0x398] ;  /* 0x00007300ff0577ac */ /* 0x000f220008000800 */
[C---:B------:R-:W-:Y:S01]  /*41340*/  IMAD.X R11, R16.reuse, 0x1, R56, P2 ;  /* 0x00000001100b7824 */ /* 0x040fe200010e0638 */
[----:B------:R-:W-:Y:S02]  /*41350*/  IADD3 R12, P6, PT, R19, R58, RZ ;  /* 0x0000003a130c7210 */ /* 0x000fe40007fde0ff */
[----:B--2---:R-:W-:Y:S02]  /*41360*/  PRMT R21, R53, 0x7771, RZ ;  /* 0x0000777135157816 */ /* 0x004fe400000000ff */
[----:B---3--:R-:W-:Y:S01]  /*41370*/  ISETP.LT.AND P1, PT, R51, UR7, !P1 ;  /* 0x0000000733007c0c */ /* 0x008fe2000cf21270 */
[----:B------:R-:W-:Y:S01]  /*41380*/  IMAD.X R13, R16, 0x1, R59, P6 ;  /* 0x00000001100d7824 */ /* 0x000fe200030e063b */
[----:B0-----:R-:W-:Y:S01]  /*41390*/  PRMT R17, R53, 0x7772, RZ ;  /* 0x0000777235117816 */ /* 0x001fe200000000ff */
[----:B------:R0:W-:Y:S01]  /*413a0*/  @P5 STG.E.U8 desc[UR40][R10.64], R21 ;  /* 0x000000150a005986 */ /* 0x0001e2000c101128 */
[C---:B------:R-:W-:Y:S01]  /*413b0*/  IADD3 R8, P5, PT, R19.reuse, R60, RZ ;  /* 0x0000003c13087210 */ /* 0x040fe20007fbe0ff */
[----:B------:R-:W-:Y:S01]  /*413c0*/  VIADD R15, R19, UR4 ;  /* 0x00000004130f7c36 */ /* 0x000fe20008000000 */
[----:B------:R-:W-:Y:S01]  /*413d0*/  ISETP.GE.AND P3, PT, R18, UR21, PT ;  /* 0x0000001512007c0c */ /* 0x000fe2000bf66270 */
[----:B------:R-:W-:Y:S01]  /*413e0*/  VIADD R0, R49, 0x3c ;  /* 0x0000003c31007836 */ /* 0x000fe20000000000 */
[----:B------:R-:W2:Y:S01]  /*413f0*/  LDCU UR4, c[0x0][0x3b8] ;  /* 0x00007700ff0477ac */ /* 0x000ea20008000800 */
[----:B------:R-:W-:Y:S01]  /*41400*/  IMAD.X R9, R16, 0x1, R61, P5 ;  /* 0x0000000110097824 */ /* 0x000fe200028e063d */
[----:B------:R-:W-:Y:S01]  /*41410*/  PRMT R53, R53, 0x7773, RZ ;  /* 0x0000777335357816 */ /* 0x000fe200000000ff */
[----:B------:R3:W-:Y:S01]  /*41420*/  @P4 STG.E.U8 desc[UR40][R12.64], R17 ;  /* 0x000000110c004986 */ /* 0x0007e2000c101128 */
[----:B------:R-:W2:Y:S01]  /*41430*/  LDCU UR7, c[0x0][0x398] ;  /* 0x00007300ff0777ac */ /* 0x000ea20008000800 */
[----:B-1----:R-:W-:-:S02]  /*41440*/  ISETP.LT.AND P4, PT, R55, UR6, !P3 ;  /* 0x0000000637007c0c */ /* 0x002fc4000df81270 */
[----:B----4-:R-:W-:Y:S01]  /*41450*/  ISETP.LT.AND P5, PT, R48, UR5, !P3 ;  /* 0x0000000530007c0c */ /* 0x010fe2000dfa1270 */
[----:B------:R1:W-:Y:S01]  /*41460*/  @P1 STG.E.U8 desc[UR40][R8.64], R53 ;  /* 0x0000003508001986 */ /* 0x0003e2000c101128 */
[----:B------:R-:W-:Y:S01]  /*41470*/  ISETP.GE.AND P2, PT, R0, UR15, PT ;  /* 0x0000000f00007c0c */ /* 0x000fe2000bf46270 */
[----:B------:R-:W4:Y:S01]  /*41480*/  LDCU UR5, c[0x0][0x398] ;  /* 0x00007300ff0577ac */ /* 0x000f220008000800 */
[----:B------:R-:W-:Y:S02]  /*41490*/  SHF.R.S32.HI R0, RZ, 0x1f, R15 ;  /* 0x0000001fff007819 */ /* 0x000fe4000001140f */
[C---:B0-----:R-:W-:Y:S01]  /*414a0*/  IADD3 R10, P6, PT, R15.reuse, R3, RZ ;  /* 0x000000030f0a7210 */ /* 0x041fe20007fde0ff */
[----:B------:R-:W0:Y:S01]  /*414b0*/  LDCU UR6, c[0x0][0x398] ;  /* 0x00007300ff0677ac */ /* 0x000e220008000800 */
[----:B---3--:R-:W-:Y:S02]  /*414c0*/  IADD3 R12, P1, PT, R15, R2, RZ ;  /* 0x000000020f0c7210 */ /* 0x008fe40007f3e0ff */
[C---:B------:R-:W-:Y:S01]  /*414d0*/  PRMT R21, R5.reuse, 0x7770, RZ ;  /* 0x0000777005157816 */ /* 0x040fe200000000ff */
[C---:B------:R-:W-:Y:S01]  /*414e0*/  IMAD.X R11, R0.reuse, 0x1, R57, P6 ;  /* 0x00000001000b7824 */ /* 0x040fe200030e0639 */
[----:B------:R-:W-:Y:S01]  /*414f0*/  PRMT R19, R5, 0x7771, RZ ;  /* 0x0000777105137816 */ /* 0x000fe200000000ff */
[----:B------:R-:W-:Y:S01]  /*41500*/  IMAD.X R13, R0, 0x1, R56, P1 ;  /* 0x00000001000d7824 */ /* 0x000fe200008e0638 */
[----:B-1----:R-:W-:-:S02]  /*41510*/  IADD3 R8, P6, PT, R15, R58, RZ ;  /* 0x0000003a0f087210 */ /* 0x002fc40007fde0ff */
[----:B------:R1:W-:Y:S01]  /*41520*/  @P4 STG.E.U8 desc[UR40][R10.64], R21 ;  /* 0x000000150a004986 */ /* 0x0003e2000c101128 */
[----:B--2---:R-:W-:Y:S01]  /*41530*/  VIADD R17, R15, UR4 ;  /* 0x000000040f117c36 */ /* 0x004fe20008000000 */
[----:B------:R-:W-:Y:S01]  /*41540*/  ISETP.LT.AND P1, PT, R51, UR7, !P3 ;  /* 0x0000000733007c0c */ /* 0x000fe2000df21270 */
[----:B------:R-:W-:Y:S01]  /*41550*/  IMAD.X R9, R0, 0x1, R59, P6 ;  /* 0x0000000100097824 */ /* 0x000fe200030e063b */
[----:B------:R2:W-:Y:S01]  /*41560*/  @P5 STG.E.U8 desc[UR40][R12.64], R19 ;  /* 0x000000130c005986 */ /* 0x0005e2000c101128 */
[----:B------:R-:W-:Y:S01]  /*41570*/  ISETP.LT.AND P5, PT, R50, UR8, !P3 ;  /* 0x0000000832007c0c */ /* 0x000fe2000dfa1270 */
[----:B------:R-:W3:Y:S01]  /*41580*/  LDCU UR8, c[0x0][0x398] ;  /* 0x00007300ff0877ac */ /* 0x000ee20008000800 */
[----:B------:R-:W-:Y:S02]  /*41590*/  ISETP.LT.AND P4, PT, R55, UR9, !P2 ;  /* 0x0000000937007c0c */ /* 0x000fe4000d781270 */
[----:B------:R-:W-:Y:S01]  /*415a0*/  IADD3 R14, P3, PT, R15, R60, RZ ;  /* 0x0000003c0f0e7210 */ /* 0x000fe20007f7e0ff */
[----:B------:R-:W0:Y:S01]  /*415b0*/  LDCU UR4, c[0x0][0x3b8] ;  /* 0x00007700ff0477ac */ /* 0x000e220008000800 */
[----:B------:R-:W-:-:S02]  /*415c0*/  SHF.R.S32.HI R16, RZ, 0x1f, R17 ;  /* 0x0000001fff107819 */ /* 0x000fc40000011411 */
[----:B------:R-:W-:Y:S01]  /*415d0*/  IADD3 R4, P6, PT, R17, R3, RZ ;  /* 0x0000000311047210 */ /* 0x000fe20007fde0ff */
[----:B------:R-:W-:Y:S01]  /*415e0*/  IMAD.X R15, R0, 0x1, R61, P3 ;  /* 0x00000001000f7824 */ /* 0x000fe200018e063d */
[----:B-1----:R-:W-:Y:S01]  /*415f0*/  PRMT R21, R5, 0x7772, RZ ;  /* 0x0000777205157816 */ /* 0x002fe200000000ff */
[----:B------:R-:W-:Y:S01]  /*41600*/  VIADD R18, R49, 0x3d ;  /* 0x0000003d31127836 */ /* 0x000fe20000000000 */
[----:B--2---:R-:W-:Y:S01]  /*41610*/  PRMT R13, R5, 0x7773, RZ ;  /* 0x00007773050d7816 */ /* 0x004fe200000000ff */
[----:B------:R-:W-:Y:S01]  /*41620*/  IMAD.X R5, R16, 0x1, R57, P6 ;  /* 0x0000000110057824 */ /* 0x000fe200030e0639 */
[----:B------:R-:W-:Y:S01]  /*41630*/  PRMT R19, R54, 0x7770, RZ ;  /* 0x0000777036137816 */ /* 0x000fe200000000ff */
[----:B------:R1:W-:Y:S01]  /*41640*/  @P5 STG.E.U8 desc[UR40][R8.64], R21 ;  /* 0x0000001508005986 */ /* 0x0003e2000c101128 */
[----:B------:R-:W2:Y:S03]  /*41650*/  LDCU UR7, c[0x0][0x398] ;  /* 0x00007300ff0777ac */ /* 0x000ea60008000800 */
[----:B------:R-:W-:Y:S01]  /*41660*/  @P1 STG.E.U8 desc[UR40][R14.64], R13 ;  /* 0x0000000d0e001986 */ /* 0x000fe2000c101128 */
[----:B----4-:R-:W-:Y:S01]  /*41670*/  ISETP.LT.AND P1, PT, R48, UR5, !P2 ;  /* 0x0000000530007c0c */ /* 0x010fe2000d721270 */
[----:B------:R-:W4:Y:S02]  /*41680*/  LDCU UR5, c[0x0][0x398] ;  /* 0x00007300ff0577ac */ /* 0x000f240008000800 */
[----:B------:R2:W-:Y:S01]  /*41690*/  @P4 STG.E.U8 desc[UR40][R4.64], R19 ;  /* 0x0000001304004986 */ /* 0x0005e2000c101128 */
[----:B0-----:R-:W-:Y:S01]  /*416a0*/  ISETP.LT.AND P4, PT, R50, UR6, !P2 ;  /* 0x0000000632007c0c */ /* 0x001fe2000d781270 */
[----:B------:R-:W0:Y:S01]  /*416b0*/  LDCU UR6, c[0x0][0x398] ;  /* 0x00007300ff0677ac */ /* 0x000e220008000800 */
[----:B------:R-:W-:-:S02]  /*416c0*/  IADD3 R10, P5, PT, R17, R2, RZ ;  /* 0x00000002110a7210 */ /* 0x000fc40007fbe0ff */
[----:B---3--:R-:W-:Y:S01]  /*416d0*/  ISETP.LT.AND P2, PT, R51, UR8, !P2 ;  /* 0x0000000833007c0c */ /* 0x008fe2000d741270 */
[----:B------:R-:W3:Y:S02]  /*416e0*/  LDCU UR8, c[0x0][0x398] ;  /* 0x00007300ff0877ac */ /* 0x000ee40008000800 */
[----:B------:R-:W-:Y:S01]  /*416f0*/  IMAD.X R11, R16, 0x1, R56, P5 ;  /* 0x00000001100b7824 */ /* 0x000fe200028e0638 */
[C---:B-1----:R-:W-:Y:S01]  /*41700*/  IADD3 R8, P5, PT, R17.reuse, R58, RZ ;  /* 0x0000003a11087210 */ /* 0x042fe20007fbe0ff */
[----:B------:R-:W1:Y:S01]  /*41710*/  LDCU UR9, c[0x0][0x398] ;  /* 0x00007300ff0977ac */ /* 0x000e620008000800 */
[----:B------:R-:W-:Y:S02]  /*41720*/  IADD3 R12, P6, PT, R17, R60, RZ ;  /* 0x0000003c110c7210 */ /* 0x000fe40007fde0ff */
[----:B------:R-:W-:Y:S01]  /*41730*/  PRMT R21, R54, 0x7771, RZ ;  /* 0x0000777136157816 */ /* 0x000fe200000000ff */
[----:B------:R-:W-:Y:S01]  /*41740*/  IMAD.X R9, R16, 0x1, R59, P5 ;  /* 0x0000000110097824 */ /* 0x000fe200028e063b */
[----:B--2---:R-:W-:-:S02]  /*41750*/  PRMT R19, R54, 0x7772, RZ ;  /* 0x0000777236137816 */ /* 0x004fc400000000ff */
[----:B------:R-:W-:Y:S01]  /*41760*/  ISETP.GE.AND P3, PT, R18, UR19, PT ;  /* 0x0000001312007c0c */ /* 0x000fe2000bf66270 */
[----:B------:R-:W-:Y:S01]  /*41770*/  IMAD.X R13, R16, 0x1, R61, P6 ;  /* 0x00000001100d7824 */ /* 0x000fe200030e063d */
[----:B------:R-:W-:Y:S01]  /*41780*/  PRMT R15, R54, 0x7773, RZ ;  /* 0x00007773360f7816 */ /* 0x000fe200000000ff */
[----:B------:R-:W-:Y:S01]  /*41790*/  VIADD R17, R17, UR4 ;  /* 0x0000000411117c36 */ /* 0x000fe20008000000 */
[----:B------:R-:W-:Y:S01]  /*417a0*/  @P1 STG.E.U8 desc[UR40][R10.64], R21 ;  /* 0x000000150a001986 */ /* 0x000fe2000c101128 */
[----:B----4-:R-:W-:Y:S01]  /*417b0*/  ISETP.LT.AND P5, PT, R55, UR5, !P3 ;  /* 0x0000000537007c0c */ /* 0x010fe2000dfa1270 */
[----:B------:R-:W2:Y:S02]  /*417c0*/  LDCU UR4, c[0x0][0x3b8] ;  /* 0x00007700ff0477ac */ /* 0x000ea40008000800 */
[----:B------:R4:W-:Y:S01]  /*417d0*/  @P4 STG.E.U8 desc[UR40][R8.64], R19 ;  /* 0x0000001308004986 */ /* 0x0009e2000c101128 */
[----:B0-----:R-:W-:Y:S01]  /*417e0*/  ISETP.LT.AND P4, PT, R48, UR6, !P3 ;  /* 0x0000000630007c0c */ /* 0x001fe2000df81270 */
[----:B------:R-:W0:Y:S01]  /*417f0*/  LDCU UR6, c[0x0][0x398] ;  /* 0x00007300ff0677ac */ /* 0x000e220008000800 */
[----:B------:R-:W-:Y:S01]  /*41800*/  SHF.R.S32.HI R0, RZ, 0x1f, R17 ;  /* 0x0000001fff007819 */ /* 0x000fe20000011411 */
[----:B------:R1:W-:Y:S01]  /*41810*/  @P2 STG.E.U8 desc[UR40][R12.64], R15 ;  /* 0x0000000f0c002986 */ /* 0x0003e2000c101128 */
[C---:B------:R-:W-:Y:S01]  /*41820*/  IADD3 R4, P1, PT, R17.reuse, R3, RZ ;  /* 0x0000000311047210 */ /* 0x040fe20007f3e0ff */
[----:B------:R-:W0:Y:S01]  /*41830*/  LDCU UR5, c[0x0][0x398] ;  /* 0x00007300ff0577ac */ /* 0x000e220008000800 */
[----:B----4-:R-:W-:-:S03]  /*41840*/  IADD3 R8, P2, PT, R17, R2, RZ ;  /* 0x0000000211087210 */ /* 0x010fc60007f5e0ff */
[----:B------:R-:W-:Y:S01]  /*41850*/  IMAD.X R5, R0, 0x1, R57, P1 ;  /* 0x0000000100057824 */ /* 0x000fe200008e0639 */
[C---:B------:R-:W-:Y:S01]  /*41860*/  PRMT R21, R6.reuse, 0x7771, RZ ;  /* 0x0000777106157816 */ /* 0x040fe200000000ff */
[----:B------:R-:W-:Y:S01]  /*41870*/  VIADD R10, R49, 0x3e ;  /* 0x0000003e310a7836 */ /* 0x000fe20000000000 */
[----:B-1----:R-:W-:Y:S01]  /*41880*/  PRMT R15, R6, 0x7770, RZ ;  /* 0x00007770060f7816 */ /* 0x002fe200000000ff */
[----:B------:R-:W-:-:S03]  /*41890*/  IMAD.X R9, R0, 0x1, R56, P2 ;  /* 0x0000000100097824 */ /* 0x000fc600010e0638 */
[----:B------:R-:W-:Y:S01]  /*418a0*/  ISETP.GE.AND P1, PT, R10, UR17, PT ;  /* 0x000000110a007c0c */ /* 0x000fe2000bf26270 */
[----:B------:R1:W-:Y:S04]  /*418b0*/  @P5 STG.E.U8 desc[UR40][R4.64], R15 ;  /* 0x0000000f04005986 */ /* 0x0003e8000c101128 */
[----:B------:R4:W-:Y:S01]  /*418c0*/  @P4 STG.E.U8 desc[UR40][R8.64], R21 ;  /* 0x0000001508004986 */ /* 0x0009e2000c101128 */
[----:B------:R-:W-:Y:S02]  /*418d0*/  IADD3 R10, P4, PT, R17, R58, RZ ;  /* 0x0000003a110a7210 */ /* 0x000fe40007f9e0ff */
[C---:B0-----:R-:W-:Y:S01]  /*418e0*/  ISETP.LT.AND P5, PT, R55.reuse, UR6, !P1 ;  /* 0x0000000637007c0c */ /* 0x041fe2000cfa1270 */
[----:B------:R-:W0:Y:S02]  /*418f0*/  LDCU UR6, c[0x0][0x398] ;  /* 0x00007300ff0677ac */ /* 0x000e240008000800 */
[----:B------:R-:W-:Y:S01]  /*41900*/  IMAD.X R11, R0, 0x1, R59, P4 ;  /* 0x00000001000b7824 */ /* 0x000fe200020e063b */
[----:B---3--:R-:W-:Y:S01]  /*41910*/  ISETP.LT.AND P4, PT, R55, UR8, !P0 ;  /* 0x0000000837007c0c */ /* 0x008fe2000c781270 */
[----:B------:R-:W3:Y:S01]  /*41920*/  LDCU UR8, c[0x0][0x398] ;  /* 0x00007300ff0877ac */ /* 0x000ee20008000800 */
[----:B------:R-:W3:Y:S01]  /*41930*/  LDL.LU R55, [R1+0x1750] ;  /* 0x0017500001377983 */ /* 0x000ee20000300800 */
[----:B------:R-:W-:Y:S01]  /*41940*/  ISETP.LT.AND P2, PT, R50, UR7, !P3 ;  /* 0x0000000732007c0c */ /* 0x000fe2000df41270 */
[----:B------:R-:W0:Y:S01]  /*41950*/  LDCU UR7, c[0x0][0x398] ;  /* 0x00007300ff0777ac */ /* 0x000e220008000800 */
[C---:B------:R-:W-:Y:S01]  /*41960*/  IADD3 R12, P6, PT, R17.reuse, R60, RZ ;  /* 0x0000003c110c7210 */ /* 0x040fe20007fde0ff */
[----:B--2---:R-:W-:Y:S01]  /*41970*/  VIADD R17, R17, UR4 ;  /* 0x0000000411117c36 */ /* 0x004fe20008000000 */
[----:B------:R-:W-:Y:S01]  /*41980*/  ISETP.LT.AND P3, PT, R51, UR5, !P3 ;  /* 0x0000000533007c0c */ /* 0x000fe2000df61270 */
[----:B------:R-:W2:Y:S01]  /*41990*/  LDCU UR5, c[0x0][0x3b8] ;  /* 0x00007700ff0577ac */ /* 0x000ea20008000800 */
[----:B------:R-:W-:Y:S01]  /*419a0*/  PRMT R19, R6, 0x7772, RZ ;  /* 0x0000777206137816 */ /* 0x000fe200000000ff */
[----:B------:R-:W-:Y:S01]  /*419b0*/  IMAD.X R13, R0, 0x1, R61, P6 ;  /* 0x00000001000d7824 */ /* 0x000fe200030e063d */
[----:B------:R-:W-:Y:S01]  /*419c0*/  SHF.R.S32.HI R0, RZ, 0x1f, R17 ;  /* 0x0000001fff007819 */ /* 0x000fe20000011411 */
[----:B------:R-:W3:Y:S01]  /*419d0*/  LDCU UR4, c[0x0][0x398] ;  /* 0x00007300ff0477ac */ /* 0x000ee20008000800 */
[----:B-1----:R-:W-:-:S03]  /*419e0*/  IADD3 R4, P6, PT, R17, R3, RZ ;  /* 0x0000000311047210 */ /* 0x002fc60007fde0ff */
[----:B------:R2:W-:Y:S02]  /*419f0*/  @P2 STG.E.U8 desc[UR40][R10.64], R19 ;  /* 0x000000130a002986 */ /* 0x0005e4000c101128 */
[----:B------:R-:W-:Y:S01]  /*41a00*/  IMAD.X R5, R0, 0x1, R57, P6 ;  /* 0x0000000100057824 */ /* 0x000fe200030e0639 */
[C---:B----4-:R-:W-:Y:S02]  /*41a10*/  IADD3 R8, P6, PT, R17.reuse, R2, RZ ;  /* 0x0000000211087210 */ /* 0x050fe40007fde0ff */
[----:B0-----:R-:W-:Y:S01]  /*41a20*/  ISETP.LT.AND P2, PT, R48, UR7, !P1 ;  /* 0x0000000730007c0c */ /* 0x001fe2000cf41270 */
[----:B------:R-:W0:Y:S01]  /*41a30*/  LDCU UR7, c[0x0][0x398] ;  /* 0x00007300ff0777ac */ /* 0x000e220008000800 */
[----:B------:R-:W-:Y:S01]  /*41a40*/  PRMT R15, R6, 0x7773, RZ ;  /* 0x00007773060f7816 */ /* 0x000fe200000000ff */
[----:B------:R-:W-:Y:S02]  /*41a50*/  IMAD.X R9, R0, 0x1, R56, P6 ;  /* 0x0000000100097824 */ /* 0x000fe400030e0638 */
[----:B--2---:R-:W-:-:S02]  /*41a60*/  VIADD R19, R17, UR5 ;  /* 0x0000000511137c36 */ /* 0x004fc40008000000 */
[----:B------:R1:W-:Y:S03]  /*41a70*/  @P3 STG.E.U8 desc[UR40][R12.64], R15 ;  /* 0x0000000f0c003986 */ /* 0x0003e6000c101128 */
[----:B------:R-:W-:Y:S02]  /*41a80*/  IADD3 R14, P6, PT, R19, R3, RZ ;  /* 0x00000003130e7210 */ /* 0x000fe40007fde0ff */
[----:B------:R-:W-:Y:S02]  /*41a90*/  SHF.R.S32.HI R6, RZ, 0x1f, R19 ;  /* 0x0000001fff067819 */ /* 0x000fe40000011413 */
[----:B------:R-:W-:-:S03]  /*41aa0*/  ISETP.LT.AND P3, PT, R48, UR9, !P0 ;  /* 0x0000000930007c0c */ /* 0x000fc6000c761270 */
[----:B-1----:R-:W-:Y:S01]  /*41ab0*/  IMAD.X R15, R6, 0x1, R57, P6 ;  /* 0x00000001060f7824 */ /* 0x002fe200030e0639 */
[C---:B---3--:R-:W-:Y:S02]  /*41ac0*/  PRMT R23, R55.reuse, 0x7770, RZ ;  /* 0x0000777037177816 */ /* 0x048fe400000000ff */
[----:B------:R-:W-:-:S03]  /*41ad0*/  PRMT R21, R55, 0x7771, RZ ;  /* 0x0000777137157816 */ /* 0x000fc600000000ff */
[----:B------:R1:W-:Y:S01]  /*41ae0*/  @P5 STG.E.U8 desc[UR40][R4.64], R23 ;  /* 0x0000001704005986 */ /* 0x0003e2000c101128 */
[----:B------:R-:W-:-:S03]  /*41af0*/  IADD3 R12, P5, PT, R17, R60, RZ ;  /* 0x0000003c110c7210 */ /* 0x000fc60007fbe0ff */
[----:B------:R2:W-:Y:S01]  /*41b00*/  @P2 STG.E.U8 desc[UR40][R8.64], R21 ;  /* 0x0000001508002986 */ /* 0x0005e2000c101128 */
[----:B------:R-:W-:Y:S01]  /*41b10*/  IADD3 R10, P2, PT, R17, R58, RZ ;  /* 0x0000003a110a7210 */ /* 0x000fe20007f5e0ff */
[----:B------:R-:W-:Y:S01]  /*41b20*/  IMAD.X R13, R0, 0x1, R61, P5 ;  /* 0x00000001000d7824 */ /* 0x000fe200028e063d */
[----:B------:R-:W-:-:S03]  /*41b30*/  ISETP.LT.AND P5, PT, R50, UR4, !P1 ;  /* 0x0000000432007c0c */ /* 0x000fc6000cfa1270 */
[--C-:B------:R-:W-:Y:S01]  /*41b40*/  IMAD.X R11, R0, 0x1, R59.reuse, P2 ;  /* 0x00000001000b7824 */ /* 0x100fe200010e063b */
[----:B------:R-:W-:Y:S02]  /*41b50*/  IADD3 R2, P2, PT, R19, R2, RZ ;  /* 0x0000000213027210 */ /* 0x000fe40007f5e0ff */
[----:B------:R-:W-:Y:S02]  /*41b60*/  ISETP.LT.AND P1, PT, R51, UR6, !P1 ;  /* 0x0000000633007c0c */ /* 0x000fe4000cf21270 */
[----:B------:R-:W-:Y:S01]  /*41b70*/  IADD3 R58, P6, PT, R19, R58, RZ ;  /* 0x0000003a133a7210 */ /* 0x000fe20007fde0ff */
[----:B------:R-:W-:Y:S01]  /*41b80*/  IMAD.X R3, R6, 0x1, R56, P2 ;  /* 0x0000000106037824 */ /* 0x000fe200010e0638 */
[----:B------:R-:W-:Y:S02]  /*41b90*/  ISETP.LT.AND P2, PT, R50, UR8, !P0 ;  /* 0x0000000832007c0c */ /* 0x000fe4000c741270 */
[----:B0-----:R-:W-:Y:S01]  /*41ba0*/  ISETP.LT.AND P0, PT, R51, UR7, !P0 ;  /* 0x0000000733007c0c */ /* 0x001fe2000c701270 */
[----:B------:R-:W-:Y:S01]  /*41bb0*/  IMAD.X R59, R6, 0x1, R59, P6 ;  /* 0x00000001063b7824 */ /* 0x000fe200030e063b */
[----:B-1----:R-:W-:-:S02]  /*41bc0*/  PRMT R5, R55, 0x7773, RZ ;  /* 0x0000777337057816 */ /* 0x002fc400000000ff */
[----:B------:R-:W-:Y:S02]  /*41bd0*/  IADD3 R60, P6, PT, R19, R60, RZ ;  /* 0x0000003c133c7210 */ /* 0x000fe40007fde0ff */
[----:B------:R-:W-:Y:S02]  /*41be0*/  PRMT R55, R55, 0x7772, RZ ;  /* 0x0000777237377816 */ /* 0x000fe400000000ff */
[C---:B--2---:R-:W-:Y:S02]  /*41bf0*/  PRMT R9, R7.reuse, 0x7773, RZ ;  /* 0x0000777307097816 */ /* 0x044fe400000000ff */
[C---:B------:R-:W-:Y:S02]  /*41c00*/  PRMT R17, R7.reuse, 0x7772, RZ ;  /* 0x0000777207117816 */ /* 0x040fe400000000ff */
[C---:B------:R-:W-:Y:S02]  /*41c10*/  PRMT R19, R7.reuse, 0x7771, RZ ;  /* 0x0000777107137816 */ /* 0x040fe400000000ff */
[----:B------:R-:W-:Y:S01]  /*41c20*/  PRMT R7, R7, 0x7770, RZ ;  /* 0x0000777007077816 */ /* 0x000fe200000000ff */
[----:B------:R0:W-:Y:S04]  /*41c30*/  @P5 STG.E.U8 desc[UR40][R10.64], R55 ;  /* 0x000000370a005986 */ /* 0x0001e8000c101128 */
[----:B------:R0:W-:Y:S04]  /*41c40*/  @P1 STG.E.U8 desc[UR40][R12.64], R5 ;  /* 0x000000050c001986 */ /* 0x0001e8000c101128 */
[----:B------:R0:W-:Y:S04]  /*41c50*/  @P4 STG.E.U8 desc[UR40][R14.64], R7 ;  /* 0x000000070e004986 */ /* 0x0001e8000c101128 */
[----:B------:R0:W-:Y:S01]  /*41c60*/  @P3 STG.E.U8 desc[UR40][R2.64], R19 ;  /* 0x0000001302003986 */ /* 0x0001e2000c101128 */
[----:B------:R-:W-:-:S03]  /*41c70*/  IMAD.X R61, R6, 0x1, R61, P6 ;  /* 0x00000001063d7824 */ /* 0x000fc600030e063d */
[----:B------:R0:W-:Y:S01]  /*41c80*/  @P2 STG.E.U8 desc[UR40][R58.64], R17 ;  /* 0x000000113a002986 */ /* 0x0001e2000c101128 */
[----:B------:R-:W-:Y:S05]  /*41c90*/  @!P0 EXIT ;  /* 0x000000000000894d */ /* 0x000fea0003800000 */
[----:B------:R-:W-:Y:S01]  /*41ca0*/  STG.E.U8 desc[UR40][R60.64], R9 ;  /* 0x000000093c007986 */ /* 0x000fe2000c101128 */
[----:B------:R-:W-:Y:S05]  /*41cb0*/  EXIT ;  /* 0x000000000000794d */ /* 0x000fea0003800000 */
.L_x_2:
[----:B------:R-:W-:-:S00]  /*41cc0*/  BRA `(.L_x_2) ;  /* 0xfffffffc00fc7947 */ /* 0x000fc0000383ffff */
[----:B------:R-:W-:-:S00]  /*41cd0*/  NOP ;  /* 0x0000000000007918 */ /* 0x000fc00000000000 */
        /* <DEDUP_REMOVED lines=10> */
.L_x_3:


//--------------------- .nv.shared.matmul_kernel  --------------------------
	.section	.nv.shared.matmul_kernel,"aw",@nobits
	.sectionflags	@""
	.align	16
	.zero		1024


//--------------------- .nv.shared.reserved.0     --------------------------
	.section	.nv.shared.reserved.0,"aw",@nobits
	.weak		__nv_reservedSMEM_offset_0_alias
	.size		__nv_reservedSMEM_offset_0_alias, 0, 64
	.other		__nv_reservedSMEM_offset_0_alias,@"STO_CUDA_RESERVED_SHARED STV_DEFAULT"
__nv_reservedSMEM_offset_0_alias:
	.zero		0
	.zero		64


//--------------------- .nv.constant0.matmul_kernel --------------------------
	.section	.nv.constant0.matmul_kernel,"a",@progbits
	.sectionflags	@""
	.align	4
.nv.constant0.matmul_kernel:
	.zero		976


//--------------------- SYMBOLS --------------------------

	.type		.nv.reservedSmem.offset0,@object
	.size		.nv.reservedSmem.offset0,0x4
	.type		.nv.reservedSmem.cap,@object
	.size		.nv.reservedSmem.cap,0x4
